//
// Generated by NVIDIA NVVM Compiler
//
// Compiler Build ID: CL-36424714
// Cuda compilation tools, release 13.0, V13.0.88
// Based on NVVM 20.0.0
//

.version 9.0
.target sm_100
.address_size 64

	// .globl	_Z17simulation_kernelPfiiiPii
.global .align 4 .b8 precalc_xorwow_matrix[102400];
.global .align 4 .b8 precalc_xorwow_offset_matrix[102400];
.global .align 4 .b8 mrg32k3aM1[2304];
.global .align 4 .b8 mrg32k3aM2[2304];
.global .align 4 .b8 mrg32k3aM1SubSeq[2016];
.global .align 4 .b8 mrg32k3aM2SubSeq[2016];
.global .align 4 .b8 mrg32k3aM1Seq[2304];
.global .align 4 .b8 mrg32k3aM2Seq[2304];
.const .align 8 .b8 __cr_lgamma_table[72];

.visible .entry _Z17simulation_kernelPfiiiPii(
	.param .u64 .ptr .align 1 _Z17simulation_kernelPfiiiPii_param_0,
	.param .u32 _Z17simulation_kernelPfiiiPii_param_1,
	.param .u32 _Z17simulation_kernelPfiiiPii_param_2,
	.param .u32 _Z17simulation_kernelPfiiiPii_param_3,
	.param .u64 .ptr .align 1 _Z17simulation_kernelPfiiiPii_param_4,
	.param .u32 _Z17simulation_kernelPfiiiPii_param_5
)
{
	.local .align 8 .b8 	__local_depot0[200];
	.reg .b64 	%SP;
	.reg .b64 	%SPL;
	.reg .pred 	%p<209>;
	.reg .b32 	%r<1080>;
	.reg .b32 	%f<1695>;
	.reg .b64 	%rd<286>;
	.reg .b64 	%fd<5>;

	mov.u64 	%SPL, __local_depot0;
	ld.param.u64 	%rd62, [_Z17simulation_kernelPfiiiPii_param_0];
	ld.param.u32 	%r392, [_Z17simulation_kernelPfiiiPii_param_2];
	ld.param.u32 	%r394, [_Z17simulation_kernelPfiiiPii_param_5];
	cvta.to.global.u64 	%rd1, %rd62;
	add.u64 	%rd2, %SPL, 0;
	add.u64 	%rd3, %SPL, 160;
	add.u64 	%rd4, %SPL, 40;
	add.u64 	%rd5, %SPL, 80;
	add.u64 	%rd6, %SPL, 120;
	mov.u32 	%r395, %ctaid.x;
	mov.u32 	%r396, %ntid.x;
	mov.u32 	%r397, %tid.x;
	mad.lo.s32 	%r1, %r395, %r396, %r397;
	setp.ge.s32 	%p1, %r1, %r394;
	@%p1 bra 	$L__BB0_139;
	ld.param.u32 	%r825, [_Z17simulation_kernelPfiiiPii_param_3];
	setp.lt.s32 	%p2, %r825, 1;
	@%p2 bra 	$L__BB0_14;
	ld.param.u32 	%r826, [_Z17simulation_kernelPfiiiPii_param_3];
	add.s32 	%r399, %r826, -1;
	and.b32  	%r2, %r826, 15;
	setp.lt.u32 	%p3, %r399, 15;
	mov.b32 	%r861, 0;
	@%p3 bra 	$L__BB0_5;
	ld.param.u32 	%r827, [_Z17simulation_kernelPfiiiPii_param_3];
	and.b32  	%r861, %r827, 2147483632;
	mov.b32 	%r859, 0;
$L__BB0_4:
	.pragma "nounroll";
	mul.wide.u32 	%rd68, %r859, 4;
	add.s64 	%rd69, %rd5, %rd68;
	add.s64 	%rd70, %rd6, %rd68;
	mov.f32 	%f118, 0f00000000;
	st.local.v2.f32 	[%rd69], {%f118, %f118};
	st.local.v2.f32 	[%rd70], {%f118, %f118};
	st.local.v2.f32 	[%rd69+8], {%f118, %f118};
	st.local.v2.f32 	[%rd70+8], {%f118, %f118};
	st.local.v2.f32 	[%rd69+16], {%f118, %f118};
	st.local.v2.f32 	[%rd70+16], {%f118, %f118};
	st.local.v2.f32 	[%rd69+24], {%f118, %f118};
	st.local.v2.f32 	[%rd70+24], {%f118, %f118};
	st.local.v2.f32 	[%rd69+32], {%f118, %f118};
	st.local.v2.f32 	[%rd70+32], {%f118, %f118};
	st.local.v2.f32 	[%rd69+40], {%f118, %f118};
	st.local.v2.f32 	[%rd70+40], {%f118, %f118};
	st.local.v2.f32 	[%rd69+48], {%f118, %f118};
	st.local.v2.f32 	[%rd70+48], {%f118, %f118};
	st.local.v2.f32 	[%rd69+56], {%f118, %f118};
	st.local.v2.f32 	[%rd70+56], {%f118, %f118};
	add.s32 	%r859, %r859, 16;
	setp.ne.s32 	%p4, %r859, %r861;
	@%p4 bra 	$L__BB0_4;
$L__BB0_5:
	setp.eq.s32 	%p5, %r2, 0;
	@%p5 bra 	$L__BB0_14;
	ld.param.u32 	%r828, [_Z17simulation_kernelPfiiiPii_param_3];
	and.b32  	%r7, %r828, 7;
	setp.lt.u32 	%p6, %r2, 8;
	@%p6 bra 	$L__BB0_8;
	mul.wide.u32 	%rd71, %r861, 4;
	add.s64 	%rd72, %rd5, %rd71;
	mov.b32 	%r401, 0;
	st.local.u32 	[%rd72], %r401;
	add.s64 	%rd73, %rd6, %rd71;
	st.local.u32 	[%rd73], %r401;
	st.local.u32 	[%rd72+4], %r401;
	st.local.u32 	[%rd73+4], %r401;
	st.local.u32 	[%rd72+8], %r401;
	st.local.u32 	[%rd73+8], %r401;
	st.local.u32 	[%rd72+12], %r401;
	st.local.u32 	[%rd73+12], %r401;
	st.local.u32 	[%rd72+16], %r401;
	st.local.u32 	[%rd73+16], %r401;
	st.local.u32 	[%rd72+20], %r401;
	st.local.u32 	[%rd73+20], %r401;
	st.local.u32 	[%rd72+24], %r401;
	st.local.u32 	[%rd73+24], %r401;
	st.local.u32 	[%rd72+28], %r401;
	st.local.u32 	[%rd73+28], %r401;
	add.s32 	%r861, %r861, 8;
$L__BB0_8:
	setp.eq.s32 	%p7, %r7, 0;
	@%p7 bra 	$L__BB0_14;
	ld.param.u32 	%r829, [_Z17simulation_kernelPfiiiPii_param_3];
	and.b32  	%r10, %r829, 3;
	setp.lt.u32 	%p8, %r7, 4;
	@%p8 bra 	$L__BB0_11;
	mul.wide.u32 	%rd74, %r861, 4;
	add.s64 	%rd75, %rd5, %rd74;
	mov.b32 	%r402, 0;
	st.local.u32 	[%rd75], %r402;
	add.s64 	%rd76, %rd6, %rd74;
	st.local.u32 	[%rd76], %r402;
	st.local.u32 	[%rd75+4], %r402;
	st.local.u32 	[%rd76+4], %r402;
	st.local.u32 	[%rd75+8], %r402;
	st.local.u32 	[%rd76+8], %r402;
	st.local.u32 	[%rd75+12], %r402;
	st.local.u32 	[%rd76+12], %r402;
	add.s32 	%r861, %r861, 4;
$L__BB0_11:
	setp.eq.s32 	%p9, %r10, 0;
	@%p9 bra 	$L__BB0_14;
	mov.b32 	%r864, 0;
$L__BB0_13:
	.pragma "nounroll";
	mul.wide.u32 	%rd77, %r861, 4;
	add.s64 	%rd78, %rd5, %rd77;
	mov.b32 	%r404, 0;
	st.local.u32 	[%rd78], %r404;
	add.s64 	%rd79, %rd6, %rd77;
	st.local.u32 	[%rd79], %r404;
	add.s32 	%r861, %r861, 1;
	add.s32 	%r864, %r864, 1;
	setp.ne.s32 	%p10, %r864, %r10;
	@%p10 bra 	$L__BB0_13;
$L__BB0_14:
	ld.param.u32 	%r830, [_Z17simulation_kernelPfiiiPii_param_3];
	ld.param.u32 	%r819, [_Z17simulation_kernelPfiiiPii_param_1];
	xor.b32  	%r405, %r1, -1429050551;
	mul.lo.s32 	%r406, %r405, 1099087573;
	add.s32 	%r889, %r406, -638133224;
	add.s32 	%r890, %r406, 123456789;
	xor.b32  	%r891, %r406, 362436069;
	add.s32 	%r892, %r406, 5783321;
	min.s32 	%r407, %r819, %r830;
	setp.lt.s32 	%p11, %r407, 1;
	@%p11 bra 	$L__BB0_30;
	ld.param.u32 	%r831, [_Z17simulation_kernelPfiiiPii_param_3];
	and.b32  	%r21, %r831, 15;
	add.s32 	%r22, %r21, -1;
	and.b32  	%r23, %r831, 7;
	add.s32 	%r24, %r23, -1;
	and.b32  	%r25, %r831, 2147483632;
	and.b32  	%r26, %r831, 3;
	mov.b32 	%r868, -589760388;
	mov.b32 	%r869, -123459836;
	mov.b32 	%r865, 0;
	mov.u32 	%r866, %r889;
	mov.u32 	%r867, %r892;
	mov.u32 	%r870, %r891;
	mov.u32 	%r871, %r890;
$L__BB0_16:
	mov.u32 	%r29, %r871;
	mov.u32 	%r871, %r870;
	mov.u32 	%r870, %r869;
	mov.u32 	%r869, %r868;
	mov.u32 	%r868, %r867;
	ld.param.u32 	%r832, [_Z17simulation_kernelPfiiiPii_param_3];
	setp.lt.u32 	%p12, %r832, 16;
	shr.u32 	%r412, %r29, 2;
	xor.b32  	%r413, %r412, %r29;
	shl.b32 	%r414, %r868, 4;
	shl.b32 	%r415, %r413, 1;
	xor.b32  	%r416, %r414, %r415;
	xor.b32  	%r417, %r416, %r868;
	xor.b32  	%r867, %r417, %r413;
	add.s32 	%r866, %r866, 362437;
	add.s32 	%r418, %r867, %r866;
	rem.u32 	%r419, %r418, %r392;
	mul.lo.s32 	%r36, %r419, %r832;
	mov.b32 	%r874, 0;
	@%p12 bra 	$L__BB0_19;
	mov.b32 	%r872, 0;
$L__BB0_18:
	.pragma "nounroll";
	add.s32 	%r421, %r872, %r36;
	mul.wide.s32 	%rd80, %r421, 4;
	add.s64 	%rd81, %rd1, %rd80;
	ld.global.f32 	%f119, [%rd81];
	mul.wide.u32 	%rd82, %r872, 4;
	add.s64 	%rd83, %rd5, %rd82;
	ld.local.v2.f32 	{%f120, %f121}, [%rd83];
	add.f32 	%f122, %f119, %f120;
	ld.global.f32 	%f123, [%rd81+4];
	add.f32 	%f124, %f123, %f121;
	st.local.v2.f32 	[%rd83], {%f122, %f124};
	ld.global.f32 	%f125, [%rd81+8];
	ld.local.v2.f32 	{%f126, %f127}, [%rd83+8];
	add.f32 	%f128, %f125, %f126;
	ld.global.f32 	%f129, [%rd81+12];
	add.f32 	%f130, %f129, %f127;
	st.local.v2.f32 	[%rd83+8], {%f128, %f130};
	ld.global.f32 	%f131, [%rd81+16];
	ld.local.v2.f32 	{%f132, %f133}, [%rd83+16];
	add.f32 	%f134, %f131, %f132;
	ld.global.f32 	%f135, [%rd81+20];
	add.f32 	%f136, %f135, %f133;
	st.local.v2.f32 	[%rd83+16], {%f134, %f136};
	ld.global.f32 	%f137, [%rd81+24];
	ld.local.v2.f32 	{%f138, %f139}, [%rd83+24];
	add.f32 	%f140, %f137, %f138;
	ld.global.f32 	%f141, [%rd81+28];
	add.f32 	%f142, %f141, %f139;
	st.local.v2.f32 	[%rd83+24], {%f140, %f142};
	ld.global.f32 	%f143, [%rd81+32];
	ld.local.v2.f32 	{%f144, %f145}, [%rd83+32];
	add.f32 	%f146, %f143, %f144;
	ld.global.f32 	%f147, [%rd81+36];
	add.f32 	%f148, %f147, %f145;
	st.local.v2.f32 	[%rd83+32], {%f146, %f148};
	ld.global.f32 	%f149, [%rd81+40];
	ld.local.v2.f32 	{%f150, %f151}, [%rd83+40];
	add.f32 	%f152, %f149, %f150;
	ld.global.f32 	%f153, [%rd81+44];
	add.f32 	%f154, %f153, %f151;
	st.local.v2.f32 	[%rd83+40], {%f152, %f154};
	ld.global.f32 	%f155, [%rd81+48];
	ld.local.v2.f32 	{%f156, %f157}, [%rd83+48];
	add.f32 	%f158, %f155, %f156;
	ld.global.f32 	%f159, [%rd81+52];
	add.f32 	%f160, %f159, %f157;
	st.local.v2.f32 	[%rd83+48], {%f158, %f160};
	ld.global.f32 	%f161, [%rd81+56];
	ld.local.v2.f32 	{%f162, %f163}, [%rd83+56];
	add.f32 	%f164, %f161, %f162;
	ld.global.f32 	%f165, [%rd81+60];
	add.f32 	%f166, %f165, %f163;
	st.local.v2.f32 	[%rd83+56], {%f164, %f166};
	add.s32 	%r872, %r872, 16;
	setp.ne.s32 	%p13, %r872, %r25;
	mov.u32 	%r874, %r25;
	@%p13 bra 	$L__BB0_18;
$L__BB0_19:
	setp.eq.s32 	%p14, %r21, 0;
	@%p14 bra 	$L__BB0_29;
	setp.lt.u32 	%p15, %r22, 7;
	@%p15 bra 	$L__BB0_22;
	add.s32 	%r422, %r874, %r36;
	mul.wide.s32 	%rd84, %r422, 4;
	add.s64 	%rd85, %rd1, %rd84;
	ld.global.f32 	%f167, [%rd85];
	mul.wide.u32 	%rd86, %r874, 4;
	add.s64 	%rd87, %rd5, %rd86;
	ld.local.f32 	%f168, [%rd87];
	add.f32 	%f169, %f167, %f168;
	st.local.f32 	[%rd87], %f169;
	ld.global.f32 	%f170, [%rd85+4];
	ld.local.f32 	%f171, [%rd87+4];
	add.f32 	%f172, %f170, %f171;
	st.local.f32 	[%rd87+4], %f172;
	ld.global.f32 	%f173, [%rd85+8];
	ld.local.f32 	%f174, [%rd87+8];
	add.f32 	%f175, %f173, %f174;
	st.local.f32 	[%rd87+8], %f175;
	ld.global.f32 	%f176, [%rd85+12];
	ld.local.f32 	%f177, [%rd87+12];
	add.f32 	%f178, %f176, %f177;
	st.local.f32 	[%rd87+12], %f178;
	ld.global.f32 	%f179, [%rd85+16];
	ld.local.f32 	%f180, [%rd87+16];
	add.f32 	%f181, %f179, %f180;
	st.local.f32 	[%rd87+16], %f181;
	ld.global.f32 	%f182, [%rd85+20];
	ld.local.f32 	%f183, [%rd87+20];
	add.f32 	%f184, %f182, %f183;
	st.local.f32 	[%rd87+20], %f184;
	ld.global.f32 	%f185, [%rd85+24];
	ld.local.f32 	%f186, [%rd87+24];
	add.f32 	%f187, %f185, %f186;
	st.local.f32 	[%rd87+24], %f187;
	ld.global.f32 	%f188, [%rd85+28];
	ld.local.f32 	%f189, [%rd87+28];
	add.f32 	%f190, %f188, %f189;
	st.local.f32 	[%rd87+28], %f190;
	add.s32 	%r874, %r874, 8;
$L__BB0_22:
	setp.eq.s32 	%p16, %r23, 0;
	@%p16 bra 	$L__BB0_29;
	setp.lt.u32 	%p17, %r24, 3;
	@%p17 bra 	$L__BB0_25;
	add.s32 	%r423, %r874, %r36;
	mul.wide.s32 	%rd88, %r423, 4;
	add.s64 	%rd89, %rd1, %rd88;
	ld.global.f32 	%f191, [%rd89];
	mul.wide.u32 	%rd90, %r874, 4;
	add.s64 	%rd91, %rd5, %rd90;
	ld.local.f32 	%f192, [%rd91];
	add.f32 	%f193, %f191, %f192;
	st.local.f32 	[%rd91], %f193;
	ld.global.f32 	%f194, [%rd89+4];
	ld.local.f32 	%f195, [%rd91+4];
	add.f32 	%f196, %f194, %f195;
	st.local.f32 	[%rd91+4], %f196;
	ld.global.f32 	%f197, [%rd89+8];
	ld.local.f32 	%f198, [%rd91+8];
	add.f32 	%f199, %f197, %f198;
	st.local.f32 	[%rd91+8], %f199;
	ld.global.f32 	%f200, [%rd89+12];
	ld.local.f32 	%f201, [%rd91+12];
	add.f32 	%f202, %f200, %f201;
	st.local.f32 	[%rd91+12], %f202;
	add.s32 	%r874, %r874, 4;
$L__BB0_25:
	setp.eq.s32 	%p18, %r26, 0;
	@%p18 bra 	$L__BB0_29;
	setp.eq.s32 	%p19, %r26, 1;
	add.s32 	%r424, %r874, %r36;
	mul.wide.s32 	%rd92, %r424, 4;
	add.s64 	%rd7, %rd1, %rd92;
	ld.global.f32 	%f203, [%rd7];
	mul.wide.u32 	%rd93, %r874, 4;
	add.s64 	%rd8, %rd5, %rd93;
	ld.local.f32 	%f204, [%rd8];
	add.f32 	%f205, %f203, %f204;
	st.local.f32 	[%rd8], %f205;
	@%p19 bra 	$L__BB0_29;
	setp.eq.s32 	%p20, %r26, 2;
	ld.global.f32 	%f206, [%rd7+4];
	ld.local.f32 	%f207, [%rd8+4];
	add.f32 	%f208, %f206, %f207;
	st.local.f32 	[%rd8+4], %f208;
	@%p20 bra 	$L__BB0_29;
	ld.global.f32 	%f209, [%rd7+8];
	ld.local.f32 	%f210, [%rd8+8];
	add.f32 	%f211, %f209, %f210;
	st.local.f32 	[%rd8+8], %f211;
$L__BB0_29:
	ld.param.u32 	%r820, [_Z17simulation_kernelPfiiiPii_param_1];
	add.s32 	%r865, %r865, 1;
	setp.ne.s32 	%p21, %r865, %r820;
	@%p21 bra 	$L__BB0_16;
$L__BB0_30:
	ld.param.u32 	%r833, [_Z17simulation_kernelPfiiiPii_param_3];
	setp.lt.s32 	%p22, %r833, 1;
	@%p22 bra 	$L__BB0_49;
	ld.param.u32 	%r834, [_Z17simulation_kernelPfiiiPii_param_3];
	add.s32 	%r426, %r834, -1;
	and.b32  	%r45, %r834, 15;
	setp.lt.u32 	%p23, %r426, 15;
	mov.b32 	%r876, 0;
	@%p23 bra 	$L__BB0_34;
	ld.param.u32 	%r835, [_Z17simulation_kernelPfiiiPii_param_3];
	and.b32  	%r876, %r835, 2147483632;
	mov.b32 	%r881, 0;
$L__BB0_33:
	.pragma "nounroll";
	mul.wide.u32 	%rd94, %r881, 4;
	add.s64 	%rd95, %rd5, %rd94;
	ld.local.v2.f32 	{%f212, %f213}, [%rd95];
	add.s64 	%rd96, %rd6, %rd94;
	st.local.v2.f32 	[%rd96], {%f212, %f213};
	ld.local.v2.f32 	{%f214, %f215}, [%rd95+8];
	st.local.v2.f32 	[%rd96+8], {%f214, %f215};
	ld.local.v2.f32 	{%f216, %f217}, [%rd95+16];
	st.local.v2.f32 	[%rd96+16], {%f216, %f217};
	ld.local.v2.f32 	{%f218, %f219}, [%rd95+24];
	st.local.v2.f32 	[%rd96+24], {%f218, %f219};
	ld.local.v2.f32 	{%f220, %f221}, [%rd95+32];
	st.local.v2.f32 	[%rd96+32], {%f220, %f221};
	ld.local.v2.f32 	{%f222, %f223}, [%rd95+40];
	st.local.v2.f32 	[%rd96+40], {%f222, %f223};
	ld.local.v2.f32 	{%f224, %f225}, [%rd95+48];
	st.local.v2.f32 	[%rd96+48], {%f224, %f225};
	ld.local.v2.f32 	{%f226, %f227}, [%rd95+56];
	st.local.v2.f32 	[%rd96+56], {%f226, %f227};
	add.s32 	%r881, %r881, 16;
	setp.eq.s32 	%p24, %r881, %r876;
	@%p24 bra 	$L__BB0_34;
	bra.uni 	$L__BB0_33;
$L__BB0_34:
	setp.eq.s32 	%p25, %r45, 0;
	@%p25 bra 	$L__BB0_43;
	ld.param.u32 	%r836, [_Z17simulation_kernelPfiiiPii_param_3];
	and.b32  	%r48, %r836, 7;
	setp.lt.u32 	%p26, %r45, 8;
	@%p26 bra 	$L__BB0_37;
	mul.wide.u32 	%rd97, %r876, 4;
	add.s64 	%rd98, %rd5, %rd97;
	ld.local.f32 	%f228, [%rd98];
	add.s64 	%rd99, %rd6, %rd97;
	st.local.f32 	[%rd99], %f228;
	ld.local.f32 	%f229, [%rd98+4];
	st.local.f32 	[%rd99+4], %f229;
	ld.local.f32 	%f230, [%rd98+8];
	st.local.f32 	[%rd99+8], %f230;
	ld.local.f32 	%f231, [%rd98+12];
	st.local.f32 	[%rd99+12], %f231;
	ld.local.f32 	%f232, [%rd98+16];
	st.local.f32 	[%rd99+16], %f232;
	ld.local.f32 	%f233, [%rd98+20];
	st.local.f32 	[%rd99+20], %f233;
	ld.local.f32 	%f234, [%rd98+24];
	st.local.f32 	[%rd99+24], %f234;
	ld.local.f32 	%f235, [%rd98+28];
	st.local.f32 	[%rd99+28], %f235;
	add.s32 	%r876, %r876, 8;
$L__BB0_37:
	setp.eq.s32 	%p27, %r48, 0;
	@%p27 bra 	$L__BB0_43;
	ld.param.u32 	%r837, [_Z17simulation_kernelPfiiiPii_param_3];
	and.b32  	%r51, %r837, 3;
	setp.lt.u32 	%p28, %r48, 4;
	@%p28 bra 	$L__BB0_40;
	mul.wide.u32 	%rd100, %r876, 4;
	add.s64 	%rd101, %rd5, %rd100;
	ld.local.f32 	%f236, [%rd101];
	add.s64 	%rd102, %rd6, %rd100;
	st.local.f32 	[%rd102], %f236;
	ld.local.f32 	%f237, [%rd101+4];
	st.local.f32 	[%rd102+4], %f237;
	ld.local.f32 	%f238, [%rd101+8];
	st.local.f32 	[%rd102+8], %f238;
	ld.local.f32 	%f239, [%rd101+12];
	st.local.f32 	[%rd102+12], %f239;
	add.s32 	%r876, %r876, 4;
$L__BB0_40:
	setp.eq.s32 	%p29, %r51, 0;
	@%p29 bra 	$L__BB0_43;
	mov.b32 	%r880, 0;
$L__BB0_42:
	.pragma "nounroll";
	mul.wide.u32 	%rd103, %r876, 4;
	add.s64 	%rd104, %rd5, %rd103;
	ld.local.f32 	%f240, [%rd104];
	add.s64 	%rd105, %rd6, %rd103;
	st.local.f32 	[%rd105], %f240;
	add.s32 	%r876, %r876, 1;
	add.s32 	%r880, %r880, 1;
	setp.ne.s32 	%p30, %r880, %r51;
	@%p30 bra 	$L__BB0_42;
$L__BB0_43:
	ld.param.u32 	%r838, [_Z17simulation_kernelPfiiiPii_param_3];
	setp.eq.s32 	%p31, %r838, 1;
	mov.b64 	%rd276, 0;
	@%p31 bra 	$L__BB0_47;
	ld.param.u32 	%r839, [_Z17simulation_kernelPfiiiPii_param_3];
	and.b32  	%r58, %r839, 2147483646;
	mov.b32 	%r884, -589760388;
	mov.b32 	%r887, -123459836;
	mov.b32 	%r882, 0;
$L__BB0_45:
	mov.u32 	%r65, %r887;
	mov.u32 	%r887, %r892;
	mov.u32 	%r66, %r884;
	shr.u32 	%r432, %r890, 2;
	xor.b32  	%r433, %r432, %r890;
	shl.b32 	%r434, %r887, 4;
	shl.b32 	%r435, %r433, 1;
	xor.b32  	%r436, %r434, %r435;
	xor.b32  	%r437, %r436, %r887;
	xor.b32  	%r884, %r437, %r433;
	add.s32 	%r438, %r889, %r884;
	add.s32 	%r439, %r438, 362437;
	shr.u32 	%r440, %r891, 2;
	xor.b32  	%r441, %r440, %r891;
	shl.b32 	%r442, %r884, 4;
	shl.b32 	%r443, %r441, 1;
	xor.b32  	%r444, %r443, %r442;
	xor.b32  	%r445, %r444, %r441;
	xor.b32  	%r892, %r445, %r884;
	add.s32 	%r889, %r889, 724874;
	add.s32 	%r446, %r892, %r889;
	cvt.rn.f32.u32 	%f241, %r439;
	fma.rn.f32 	%f242, %f241, 0f2F800000, 0f2F000000;
	cvt.rn.f32.u32 	%f243, %r446;
	fma.rn.f32 	%f244, %f243, 0f30C90FDB, 0f30490FDB;
	setp.lt.f32 	%p32, %f242, 0f00800000;
	mul.f32 	%f245, %f242, 0f4B000000;
	selp.f32 	%f246, %f245, %f242, %p32;
	selp.f32 	%f247, 0fC1B80000, 0f00000000, %p32;
	mov.b32 	%r447, %f246;
	add.s32 	%r448, %r447, -1059760811;
	and.b32  	%r449, %r448, -8388608;
	sub.s32 	%r450, %r447, %r449;
	mov.b32 	%f248, %r450;
	cvt.rn.f32.s32 	%f249, %r449;
	fma.rn.f32 	%f250, %f249, 0f34000000, %f247;
	add.f32 	%f251, %f248, 0fBF800000;
	fma.rn.f32 	%f252, %f251, 0fBE055027, 0f3E1039F6;
	fma.rn.f32 	%f253, %f252, %f251, 0fBDF8CDCC;
	fma.rn.f32 	%f254, %f253, %f251, 0f3E0F2955;
	fma.rn.f32 	%f255, %f254, %f251, 0fBE2AD8B9;
	fma.rn.f32 	%f256, %f255, %f251, 0f3E4CED0B;
	fma.rn.f32 	%f257, %f256, %f251, 0fBE7FFF22;
	fma.rn.f32 	%f258, %f257, %f251, 0f3EAAAA78;
	fma.rn.f32 	%f259, %f258, %f251, 0fBF000000;
	mul.f32 	%f260, %f251, %f259;
	fma.rn.f32 	%f261, %f260, %f251, %f251;
	fma.rn.f32 	%f262, %f250, 0f3F317218, %f261;
	setp.gt.u32 	%p33, %r447, 2139095039;
	fma.rn.f32 	%f263, %f246, 0f7F800000, 0f7F800000;
	selp.f32 	%f264, %f263, %f262, %p33;
	setp.eq.f32 	%p34, %f246, 0f00000000;
	mul.f32 	%f265, %f264, 0fC0000000;
	selp.f32 	%f266, 0f7F800000, %f265, %p34;
	sqrt.rn.f32 	%f267, %f266;
	sin.approx.f32 	%f268, %f244;
	cos.approx.f32 	%f269, %f244;
	mul.f32 	%f270, %f267, %f268;
	mul.f32 	%f271, %f267, %f269;
	mul.wide.u32 	%rd107, %r882, 4;
	add.s64 	%rd108, %rd5, %rd107;
	ld.local.v2.f32 	{%f272, %f273}, [%rd108];
	fma.rn.f32 	%f274, %f270, 0f3C23D70A, %f272;
	fma.rn.f32 	%f275, %f271, 0f3C23D70A, %f273;
	st.local.v2.f32 	[%rd108], {%f274, %f275};
	add.s32 	%r882, %r882, 2;
	setp.ne.s32 	%p35, %r882, %r58;
	mov.u32 	%r891, %r66;
	mov.u32 	%r890, %r65;
	@%p35 bra 	$L__BB0_45;
	cvt.u64.u32 	%rd276, %r58;
	mov.u32 	%r890, %r65;
	mov.u32 	%r891, %r66;
$L__BB0_47:
	ld.param.u32 	%r840, [_Z17simulation_kernelPfiiiPii_param_3];
	and.b32  	%r451, %r840, 1;
	setp.eq.b32 	%p36, %r451, 1;
	not.pred 	%p37, %p36;
	@%p37 bra 	$L__BB0_49;
	shr.u32 	%r452, %r890, 2;
	xor.b32  	%r453, %r452, %r890;
	shl.b32 	%r454, %r892, 4;
	shl.b32 	%r455, %r453, 1;
	xor.b32  	%r456, %r454, %r455;
	xor.b32  	%r457, %r456, %r892;
	xor.b32  	%r458, %r457, %r453;
	add.s32 	%r459, %r889, %r458;
	add.s32 	%r460, %r459, 362437;
	shr.u32 	%r461, %r891, 2;
	xor.b32  	%r462, %r461, %r891;
	shl.b32 	%r463, %r458, 4;
	shl.b32 	%r464, %r462, 1;
	xor.b32  	%r465, %r464, %r463;
	xor.b32  	%r466, %r465, %r462;
	xor.b32  	%r467, %r466, %r458;
	add.s32 	%r468, %r889, %r467;
	add.s32 	%r469, %r468, 724874;
	cvt.rn.f32.u32 	%f276, %r460;
	fma.rn.f32 	%f277, %f276, 0f2F800000, 0f2F000000;
	cvt.rn.f32.u32 	%f278, %r469;
	fma.rn.f32 	%f279, %f278, 0f30C90FDB, 0f30490FDB;
	setp.lt.f32 	%p38, %f277, 0f00800000;
	mul.f32 	%f280, %f277, 0f4B000000;
	selp.f32 	%f281, %f280, %f277, %p38;
	selp.f32 	%f282, 0fC1B80000, 0f00000000, %p38;
	mov.b32 	%r470, %f281;
	add.s32 	%r471, %r470, -1059760811;
	and.b32  	%r472, %r471, -8388608;
	sub.s32 	%r473, %r470, %r472;
	mov.b32 	%f283, %r473;
	cvt.rn.f32.s32 	%f284, %r472;
	fma.rn.f32 	%f285, %f284, 0f34000000, %f282;
	add.f32 	%f286, %f283, 0fBF800000;
	fma.rn.f32 	%f287, %f286, 0fBE055027, 0f3E1039F6;
	fma.rn.f32 	%f288, %f287, %f286, 0fBDF8CDCC;
	fma.rn.f32 	%f289, %f288, %f286, 0f3E0F2955;
	fma.rn.f32 	%f290, %f289, %f286, 0fBE2AD8B9;
	fma.rn.f32 	%f291, %f290, %f286, 0f3E4CED0B;
	fma.rn.f32 	%f292, %f291, %f286, 0fBE7FFF22;
	fma.rn.f32 	%f293, %f292, %f286, 0f3EAAAA78;
	fma.rn.f32 	%f294, %f293, %f286, 0fBF000000;
	mul.f32 	%f295, %f286, %f294;
	fma.rn.f32 	%f296, %f295, %f286, %f286;
	fma.rn.f32 	%f297, %f285, 0f3F317218, %f296;
	setp.gt.u32 	%p39, %r470, 2139095039;
	fma.rn.f32 	%f298, %f281, 0f7F800000, 0f7F800000;
	selp.f32 	%f299, %f298, %f297, %p39;
	setp.eq.f32 	%p40, %f281, 0f00000000;
	mul.f32 	%f300, %f299, 0fC0000000;
	selp.f32 	%f301, 0f7F800000, %f300, %p40;
	sqrt.rn.f32 	%f302, %f301;
	sin.approx.f32 	%f303, %f279;
	mul.f32 	%f304, %f302, %f303;
	shl.b64 	%rd109, %rd276, 2;
	add.s64 	%rd110, %rd5, %rd109;
	ld.local.f32 	%f305, [%rd110];
	fma.rn.f32 	%f306, %f304, 0f3C23D70A, %f305;
	st.local.f32 	[%rd110], %f306;
$L__BB0_49:
	ld.param.u32 	%r841, [_Z17simulation_kernelPfiiiPii_param_3];
	ld.param.u32 	%r821, [_Z17simulation_kernelPfiiiPii_param_1];
	add.s32 	%r477, %r1, 54321;
	xor.b32  	%r478, %r477, -1429050551;
	mul.lo.s32 	%r479, %r478, 1099087573;
	add.s32 	%r983, %r479, -638133224;
	add.s32 	%r984, %r479, 123456789;
	xor.b32  	%r1020, %r479, 362436069;
	add.s32 	%r988, %r479, 5783321;
	add.s32 	%r480, %r821, -1;
	cvt.rn.f32.s32 	%f308, %r480;
	cvt.rn.f32.s32 	%f309, %r821;
	div.rn.f32 	%f1, %f308, %f309;
	add.s32 	%r80, %r841, -1;
	and.b32  	%r81, %r841, 15;
	add.s32 	%r82, %r81, -1;
	and.b32  	%r83, %r841, 7;
	and.b32  	%r84, %r841, 2147483632;
	and.b32  	%r85, %r841, 3;
	mov.b32 	%r1021, -123459836;
	mov.b32 	%r1022, -589760388;
	mov.b32 	%r893, 0;
	mov.f32 	%f1676, 0f4E6E6B28;
	add.s64 	%rd11, %rd2, 32;
$L__BB0_50:
	ld.param.u32 	%r842, [_Z17simulation_kernelPfiiiPii_param_3];
	add.s32 	%r93, %r83, -1;
	setp.lt.s32 	%p41, %r842, 1;
	@%p41 bra 	$L__BB0_64;
	setp.lt.u32 	%p42, %r80, 15;
	mov.b32 	%r901, 0;
	@%p42 bra 	$L__BB0_54;
	ld.param.u32 	%r843, [_Z17simulation_kernelPfiiiPii_param_3];
	and.b32  	%r482, %r843, 2147483632;
	neg.s32 	%r1017, %r482;
	mov.u64 	%rd277, %rd11;
$L__BB0_53:
	.pragma "nounroll";
	mov.f32 	%f310, 0f00000000;
	st.local.v2.f32 	[%rd277+-32], {%f310, %f310};
	st.local.v2.f32 	[%rd277+-24], {%f310, %f310};
	st.local.v2.f32 	[%rd277+-16], {%f310, %f310};
	st.local.v2.f32 	[%rd277+-8], {%f310, %f310};
	st.local.v2.f32 	[%rd277], {%f310, %f310};
	st.local.v2.f32 	[%rd277+8], {%f310, %f310};
	st.local.v2.f32 	[%rd277+16], {%f310, %f310};
	st.local.v2.f32 	[%rd277+24], {%f310, %f310};
	add.s32 	%r1017, %r1017, 16;
	add.s64 	%rd277, %rd277, 64;
	setp.eq.s32 	%p43, %r1017, 0;
	mov.u32 	%r901, %r84;
	@%p43 bra 	$L__BB0_54;
	bra.uni 	$L__BB0_53;
$L__BB0_54:
	setp.eq.s32 	%p44, %r81, 0;
	@%p44 bra 	$L__BB0_64;
	setp.lt.u32 	%p45, %r82, 7;
	@%p45 bra 	$L__BB0_57;
	mul.wide.u32 	%rd111, %r901, 4;
	add.s64 	%rd112, %rd2, %rd111;
	mov.b32 	%r483, 0;
	st.local.u32 	[%rd112], %r483;
	st.local.u32 	[%rd112+4], %r483;
	st.local.u32 	[%rd112+8], %r483;
	st.local.u32 	[%rd112+12], %r483;
	st.local.u32 	[%rd112+16], %r483;
	st.local.u32 	[%rd112+20], %r483;
	st.local.u32 	[%rd112+24], %r483;
	st.local.u32 	[%rd112+28], %r483;
	add.s32 	%r901, %r901, 8;
$L__BB0_57:
	setp.eq.s32 	%p46, %r83, 0;
	@%p46 bra 	$L__BB0_64;
	setp.lt.u32 	%p47, %r93, 3;
	@%p47 bra 	$L__BB0_60;
	mul.wide.u32 	%rd113, %r901, 4;
	add.s64 	%rd114, %rd2, %rd113;
	mov.b32 	%r484, 0;
	st.local.u32 	[%rd114], %r484;
	st.local.u32 	[%rd114+4], %r484;
	st.local.u32 	[%rd114+8], %r484;
	st.local.u32 	[%rd114+12], %r484;
	add.s32 	%r901, %r901, 4;
$L__BB0_60:
	setp.eq.s32 	%p48, %r85, 0;
	@%p48 bra 	$L__BB0_64;
	setp.eq.s32 	%p49, %r85, 1;
	mul.wide.u32 	%rd115, %r901, 4;
	add.s64 	%rd14, %rd2, %rd115;
	mov.b32 	%r485, 0;
	st.local.u32 	[%rd14], %r485;
	@%p49 bra 	$L__BB0_64;
	setp.eq.s32 	%p50, %r85, 2;
	mov.b32 	%r486, 0;
	st.local.u32 	[%rd14+4], %r486;
	@%p50 bra 	$L__BB0_64;
	mov.b32 	%r487, 0;
	st.local.u32 	[%rd14+8], %r487;
$L__BB0_64:
	ld.param.u32 	%r822, [_Z17simulation_kernelPfiiiPii_param_1];
	setp.lt.s32 	%p51, %r822, 1;
	@%p51 bra 	$L__BB0_192;
	setp.lt.s32 	%p52, %r392, 1;
	@%p52 bra 	$L__BB0_176;
	mov.b32 	%r903, 0;
$L__BB0_67:
	ld.param.u32 	%r845, [_Z17simulation_kernelPfiiiPii_param_3];
	setp.lt.s32 	%p64, %r845, 1;
	mov.f32 	%f1639, 0f00000000;
	@%p64 bra 	$L__BB0_81;
	setp.lt.u32 	%p65, %r80, 15;
	mov.f32 	%f1639, 0f00000000;
	mov.b32 	%r912, 0;
	@%p65 bra 	$L__BB0_71;
	mov.f32 	%f1639, 0f00000000;
	mov.b32 	%r910, 0;
$L__BB0_70:
	.pragma "nounroll";
	mul.wide.u32 	%rd126, %r910, 4;
	add.s64 	%rd127, %rd5, %rd126;
	ld.local.v2.f32 	{%f408, %f409}, [%rd127];
	add.s64 	%rd128, %rd2, %rd126;
	ld.local.v2.f32 	{%f410, %f411}, [%rd128];
	sub.f32 	%f412, %f408, %f410;
	fma.rn.f32 	%f413, %f412, %f412, %f1639;
	sub.f32 	%f414, %f409, %f411;
	fma.rn.f32 	%f415, %f414, %f414, %f413;
	ld.local.v2.f32 	{%f416, %f417}, [%rd127+8];
	ld.local.v2.f32 	{%f418, %f419}, [%rd128+8];
	sub.f32 	%f420, %f416, %f418;
	fma.rn.f32 	%f421, %f420, %f420, %f415;
	sub.f32 	%f422, %f417, %f419;
	fma.rn.f32 	%f423, %f422, %f422, %f421;
	ld.local.v2.f32 	{%f424, %f425}, [%rd127+16];
	ld.local.v2.f32 	{%f426, %f427}, [%rd128+16];
	sub.f32 	%f428, %f424, %f426;
	fma.rn.f32 	%f429, %f428, %f428, %f423;
	sub.f32 	%f430, %f425, %f427;
	fma.rn.f32 	%f431, %f430, %f430, %f429;
	ld.local.v2.f32 	{%f432, %f433}, [%rd127+24];
	ld.local.v2.f32 	{%f434, %f435}, [%rd128+24];
	sub.f32 	%f436, %f432, %f434;
	fma.rn.f32 	%f437, %f436, %f436, %f431;
	sub.f32 	%f438, %f433, %f435;
	fma.rn.f32 	%f439, %f438, %f438, %f437;
	ld.local.v2.f32 	{%f440, %f441}, [%rd127+32];
	ld.local.v2.f32 	{%f442, %f443}, [%rd128+32];
	sub.f32 	%f444, %f440, %f442;
	fma.rn.f32 	%f445, %f444, %f444, %f439;
	sub.f32 	%f446, %f441, %f443;
	fma.rn.f32 	%f447, %f446, %f446, %f445;
	ld.local.v2.f32 	{%f448, %f449}, [%rd127+40];
	ld.local.v2.f32 	{%f450, %f451}, [%rd128+40];
	sub.f32 	%f452, %f448, %f450;
	fma.rn.f32 	%f453, %f452, %f452, %f447;
	sub.f32 	%f454, %f449, %f451;
	fma.rn.f32 	%f455, %f454, %f454, %f453;
	ld.local.v2.f32 	{%f456, %f457}, [%rd127+48];
	ld.local.v2.f32 	{%f458, %f459}, [%rd128+48];
	sub.f32 	%f460, %f456, %f458;
	fma.rn.f32 	%f461, %f460, %f460, %f455;
	sub.f32 	%f462, %f457, %f459;
	fma.rn.f32 	%f463, %f462, %f462, %f461;
	ld.local.v2.f32 	{%f464, %f465}, [%rd127+56];
	ld.local.v2.f32 	{%f466, %f467}, [%rd128+56];
	sub.f32 	%f468, %f464, %f466;
	fma.rn.f32 	%f469, %f468, %f468, %f463;
	sub.f32 	%f470, %f465, %f467;
	fma.rn.f32 	%f1639, %f470, %f470, %f469;
	add.s32 	%r910, %r910, 16;
	setp.ne.s32 	%p66, %r910, %r84;
	mov.u32 	%r912, %r84;
	@%p66 bra 	$L__BB0_70;
$L__BB0_71:
	setp.eq.s32 	%p67, %r81, 0;
	@%p67 bra 	$L__BB0_81;
	setp.lt.u32 	%p68, %r82, 7;
	@%p68 bra 	$L__BB0_74;
	mul.wide.u32 	%rd129, %r912, 4;
	add.s64 	%rd130, %rd5, %rd129;
	ld.local.f32 	%f472, [%rd130];
	add.s64 	%rd131, %rd2, %rd129;
	ld.local.f32 	%f473, [%rd131];
	sub.f32 	%f474, %f472, %f473;
	fma.rn.f32 	%f475, %f474, %f474, %f1639;
	ld.local.f32 	%f476, [%rd130+4];
	ld.local.f32 	%f477, [%rd131+4];
	sub.f32 	%f478, %f476, %f477;
	fma.rn.f32 	%f479, %f478, %f478, %f475;
	ld.local.f32 	%f480, [%rd130+8];
	ld.local.f32 	%f481, [%rd131+8];
	sub.f32 	%f482, %f480, %f481;
	fma.rn.f32 	%f483, %f482, %f482, %f479;
	ld.local.f32 	%f484, [%rd130+12];
	ld.local.f32 	%f485, [%rd131+12];
	sub.f32 	%f486, %f484, %f485;
	fma.rn.f32 	%f487, %f486, %f486, %f483;
	ld.local.f32 	%f488, [%rd130+16];
	ld.local.f32 	%f489, [%rd131+16];
	sub.f32 	%f490, %f488, %f489;
	fma.rn.f32 	%f491, %f490, %f490, %f487;
	ld.local.f32 	%f492, [%rd130+20];
	ld.local.f32 	%f493, [%rd131+20];
	sub.f32 	%f494, %f492, %f493;
	fma.rn.f32 	%f495, %f494, %f494, %f491;
	ld.local.f32 	%f496, [%rd130+24];
	ld.local.f32 	%f497, [%rd131+24];
	sub.f32 	%f498, %f496, %f497;
	fma.rn.f32 	%f499, %f498, %f498, %f495;
	ld.local.f32 	%f500, [%rd130+28];
	ld.local.f32 	%f501, [%rd131+28];
	sub.f32 	%f502, %f500, %f501;
	fma.rn.f32 	%f1639, %f502, %f502, %f499;
	add.s32 	%r912, %r912, 8;
$L__BB0_74:
	setp.eq.s32 	%p69, %r83, 0;
	@%p69 bra 	$L__BB0_81;
	add.s32 	%r494, %r83, -1;
	setp.lt.u32 	%p70, %r494, 3;
	@%p70 bra 	$L__BB0_77;
	mul.wide.u32 	%rd132, %r912, 4;
	add.s64 	%rd133, %rd5, %rd132;
	ld.local.f32 	%f504, [%rd133];
	add.s64 	%rd134, %rd2, %rd132;
	ld.local.f32 	%f505, [%rd134];
	sub.f32 	%f506, %f504, %f505;
	fma.rn.f32 	%f507, %f506, %f506, %f1639;
	ld.local.f32 	%f508, [%rd133+4];
	ld.local.f32 	%f509, [%rd134+4];
	sub.f32 	%f510, %f508, %f509;
	fma.rn.f32 	%f511, %f510, %f510, %f507;
	ld.local.f32 	%f512, [%rd133+8];
	ld.local.f32 	%f513, [%rd134+8];
	sub.f32 	%f514, %f512, %f513;
	fma.rn.f32 	%f515, %f514, %f514, %f511;
	ld.local.f32 	%f516, [%rd133+12];
	ld.local.f32 	%f517, [%rd134+12];
	sub.f32 	%f518, %f516, %f517;
	fma.rn.f32 	%f1639, %f518, %f518, %f515;
	add.s32 	%r912, %r912, 4;
$L__BB0_77:
	setp.eq.s32 	%p71, %r85, 0;
	@%p71 bra 	$L__BB0_81;
	setp.eq.s32 	%p72, %r85, 1;
	mul.wide.u32 	%rd135, %r912, 4;
	add.s64 	%rd15, %rd5, %rd135;
	ld.local.f32 	%f519, [%rd15];
	add.s64 	%rd16, %rd2, %rd135;
	ld.local.f32 	%f520, [%rd16];
	sub.f32 	%f521, %f519, %f520;
	fma.rn.f32 	%f1639, %f521, %f521, %f1639;
	@%p72 bra 	$L__BB0_81;
	setp.eq.s32 	%p73, %r85, 2;
	ld.local.f32 	%f522, [%rd15+4];
	ld.local.f32 	%f523, [%rd16+4];
	sub.f32 	%f524, %f522, %f523;
	fma.rn.f32 	%f1639, %f524, %f524, %f1639;
	@%p73 bra 	$L__BB0_81;
	ld.local.f32 	%f525, [%rd15+8];
	ld.local.f32 	%f526, [%rd16+8];
	sub.f32 	%f527, %f525, %f526;
	fma.rn.f32 	%f1639, %f527, %f527, %f1639;
$L__BB0_81:
	ld.param.u32 	%r846, [_Z17simulation_kernelPfiiiPii_param_3];
	setp.lt.s32 	%p74, %r846, 1;
	sqrt.rn.f32 	%f1648, %f1639;
	@%p74 bra 	$L__BB0_174;
	mov.f32 	%f1649, 0fCE6E6B28;
	mov.b32 	%r990, 0;
	mov.u32 	%r989, %r990;
	mov.u32 	%r1010, %r988;
	mov.u32 	%r1009, %r1022;
	mov.u32 	%r1008, %r1021;
	mov.u32 	%r1007, %r1020;
	mov.u32 	%r997, %r983;
$L__BB0_83:
	ld.param.u32 	%r847, [_Z17simulation_kernelPfiiiPii_param_3];
	setp.lt.u32 	%p94, %r80, 15;
	mul.lo.s32 	%r242, %r990, %r847;
	mov.b32 	%r1000, 0;
	@%p94 bra 	$L__BB0_86;
	mov.b32 	%r998, 0;
$L__BB0_85:
	.pragma "nounroll";
	mul.wide.u32 	%rd136, %r998, 4;
	add.s64 	%rd137, %rd2, %rd136;
	ld.local.v2.f32 	{%f559, %f560}, [%rd137];
	add.s32 	%r604, %r998, %r242;
	mul.wide.u32 	%rd138, %r604, 4;
	add.s64 	%rd139, %rd1, %rd138;
	ld.global.f32 	%f561, [%rd139];
	add.f32 	%f562, %f559, %f561;
	add.s64 	%rd140, %rd3, %rd136;
	ld.global.f32 	%f563, [%rd139+4];
	add.f32 	%f564, %f560, %f563;
	st.local.v2.f32 	[%rd140], {%f562, %f564};
	ld.local.v2.f32 	{%f565, %f566}, [%rd137+8];
	ld.global.f32 	%f567, [%rd139+8];
	add.f32 	%f568, %f565, %f567;
	ld.global.f32 	%f569, [%rd139+12];
	add.f32 	%f570, %f566, %f569;
	st.local.v2.f32 	[%rd140+8], {%f568, %f570};
	ld.local.v2.f32 	{%f571, %f572}, [%rd137+16];
	ld.global.f32 	%f573, [%rd139+16];
	add.f32 	%f574, %f571, %f573;
	ld.global.f32 	%f575, [%rd139+20];
	add.f32 	%f576, %f572, %f575;
	st.local.v2.f32 	[%rd140+16], {%f574, %f576};
	ld.local.v2.f32 	{%f577, %f578}, [%rd137+24];
	ld.global.f32 	%f579, [%rd139+24];
	add.f32 	%f580, %f577, %f579;
	ld.global.f32 	%f581, [%rd139+28];
	add.f32 	%f582, %f578, %f581;
	st.local.v2.f32 	[%rd140+24], {%f580, %f582};
	ld.local.v2.f32 	{%f583, %f584}, [%rd137+32];
	ld.global.f32 	%f585, [%rd139+32];
	add.f32 	%f586, %f583, %f585;
	ld.global.f32 	%f587, [%rd139+36];
	add.f32 	%f588, %f584, %f587;
	st.local.v2.f32 	[%rd140+32], {%f586, %f588};
	ld.local.v2.f32 	{%f589, %f590}, [%rd137+40];
	ld.global.f32 	%f591, [%rd139+40];
	add.f32 	%f592, %f589, %f591;
	ld.global.f32 	%f593, [%rd139+44];
	add.f32 	%f594, %f590, %f593;
	st.local.v2.f32 	[%rd140+40], {%f592, %f594};
	ld.local.v2.f32 	{%f595, %f596}, [%rd137+48];
	ld.global.f32 	%f597, [%rd139+48];
	add.f32 	%f598, %f595, %f597;
	ld.global.f32 	%f599, [%rd139+52];
	add.f32 	%f600, %f596, %f599;
	st.local.v2.f32 	[%rd140+48], {%f598, %f600};
	ld.local.v2.f32 	{%f601, %f602}, [%rd137+56];
	ld.global.f32 	%f603, [%rd139+56];
	add.f32 	%f604, %f601, %f603;
	ld.global.f32 	%f605, [%rd139+60];
	add.f32 	%f606, %f602, %f605;
	st.local.v2.f32 	[%rd140+56], {%f604, %f606};
	add.s32 	%r998, %r998, 16;
	setp.ne.s32 	%p95, %r998, %r84;
	mov.u32 	%r1000, %r84;
	@%p95 bra 	$L__BB0_85;
$L__BB0_86:
	setp.eq.s32 	%p96, %r81, 0;
	@%p96 bra 	$L__BB0_96;
	setp.lt.u32 	%p97, %r82, 7;
	@%p97 bra 	$L__BB0_89;
	cvt.u64.u32 	%rd141, %r1000;
	mul.wide.u32 	%rd142, %r1000, 4;
	add.s64 	%rd143, %rd2, %rd142;
	ld.local.f32 	%f607, [%rd143];
	add.s32 	%r605, %r1000, %r242;
	mul.wide.u32 	%rd144, %r605, 4;
	add.s64 	%rd145, %rd1, %rd144;
	ld.global.f32 	%f608, [%rd145];
	add.f32 	%f609, %f607, %f608;
	add.s64 	%rd146, %rd3, %rd142;
	st.local.f32 	[%rd146], %f609;
	ld.local.f32 	%f610, [%rd143+4];
	cvt.u64.u32 	%rd147, %r242;
	add.s64 	%rd148, %rd141, %rd147;
	shl.b64 	%rd149, %rd148, 2;
	add.s64 	%rd150, %rd1, %rd149;
	ld.global.f32 	%f611, [%rd150+4];
	add.f32 	%f612, %f610, %f611;
	st.local.f32 	[%rd146+4], %f612;
	ld.local.f32 	%f613, [%rd143+8];
	ld.global.f32 	%f614, [%rd150+8];
	add.f32 	%f615, %f613, %f614;
	st.local.f32 	[%rd146+8], %f615;
	ld.local.f32 	%f616, [%rd143+12];
	ld.global.f32 	%f617, [%rd150+12];
	add.f32 	%f618, %f616, %f617;
	st.local.f32 	[%rd146+12], %f618;
	ld.local.f32 	%f619, [%rd143+16];
	ld.global.f32 	%f620, [%rd150+16];
	add.f32 	%f621, %f619, %f620;
	st.local.f32 	[%rd146+16], %f621;
	ld.local.f32 	%f622, [%rd143+20];
	ld.global.f32 	%f623, [%rd150+20];
	add.f32 	%f624, %f622, %f623;
	st.local.f32 	[%rd146+20], %f624;
	ld.local.f32 	%f625, [%rd143+24];
	ld.global.f32 	%f626, [%rd150+24];
	add.f32 	%f627, %f625, %f626;
	st.local.f32 	[%rd146+24], %f627;
	ld.local.f32 	%f628, [%rd143+28];
	ld.global.f32 	%f629, [%rd150+28];
	add.f32 	%f630, %f628, %f629;
	st.local.f32 	[%rd146+28], %f630;
	add.s32 	%r1000, %r1000, 8;
$L__BB0_89:
	setp.eq.s32 	%p98, %r83, 0;
	@%p98 bra 	$L__BB0_96;
	add.s32 	%r606, %r83, -1;
	setp.lt.u32 	%p99, %r606, 3;
	@%p99 bra 	$L__BB0_92;
	cvt.u64.u32 	%rd151, %r1000;
	mul.wide.u32 	%rd152, %r1000, 4;
	add.s64 	%rd153, %rd2, %rd152;
	ld.local.f32 	%f631, [%rd153];
	add.s32 	%r607, %r1000, %r242;
	mul.wide.u32 	%rd154, %r607, 4;
	add.s64 	%rd155, %rd1, %rd154;
	ld.global.f32 	%f632, [%rd155];
	add.f32 	%f633, %f631, %f632;
	add.s64 	%rd156, %rd3, %rd152;
	st.local.f32 	[%rd156], %f633;
	ld.local.f32 	%f634, [%rd153+4];
	cvt.u64.u32 	%rd157, %r242;
	add.s64 	%rd158, %rd151, %rd157;
	shl.b64 	%rd159, %rd158, 2;
	add.s64 	%rd160, %rd1, %rd159;
	ld.global.f32 	%f635, [%rd160+4];
	add.f32 	%f636, %f634, %f635;
	st.local.f32 	[%rd156+4], %f636;
	ld.local.f32 	%f637, [%rd153+8];
	ld.global.f32 	%f638, [%rd160+8];
	add.f32 	%f639, %f637, %f638;
	st.local.f32 	[%rd156+8], %f639;
	ld.local.f32 	%f640, [%rd153+12];
	ld.global.f32 	%f641, [%rd160+12];
	add.f32 	%f642, %f640, %f641;
	st.local.f32 	[%rd156+12], %f642;
	add.s32 	%r1000, %r1000, 4;
$L__BB0_92:
	setp.eq.s32 	%p100, %r85, 0;
	@%p100 bra 	$L__BB0_96;
	setp.eq.s32 	%p101, %r85, 1;
	mul.wide.u32 	%rd161, %r1000, 4;
	add.s64 	%rd19, %rd2, %rd161;
	ld.local.f32 	%f643, [%rd19];
	add.s32 	%r608, %r1000, %r242;
	mul.wide.u32 	%rd162, %r608, 4;
	add.s64 	%rd163, %rd1, %rd162;
	ld.global.f32 	%f644, [%rd163];
	add.f32 	%f645, %f643, %f644;
	add.s64 	%rd20, %rd3, %rd161;
	st.local.f32 	[%rd20], %f645;
	@%p101 bra 	$L__BB0_96;
	setp.eq.s32 	%p102, %r85, 2;
	ld.local.f32 	%f646, [%rd19+4];
	cvt.u64.u32 	%rd164, %r242;
	cvt.u64.u32 	%rd165, %r1000;
	add.s64 	%rd166, %rd165, %rd164;
	shl.b64 	%rd167, %rd166, 2;
	add.s64 	%rd21, %rd1, %rd167;
	ld.global.f32 	%f647, [%rd21+4];
	add.f32 	%f648, %f646, %f647;
	st.local.f32 	[%rd20+4], %f648;
	@%p102 bra 	$L__BB0_96;
	ld.local.f32 	%f649, [%rd19+8];
	ld.global.f32 	%f650, [%rd21+8];
	add.f32 	%f651, %f649, %f650;
	st.local.f32 	[%rd20+8], %f651;
$L__BB0_96:
	mov.f32 	%f1657, 0f00000000;
	mov.b32 	%r1004, 0;
	@%p94 bra 	$L__BB0_99;
	mov.f32 	%f1657, 0f00000000;
	mov.b32 	%r1002, 0;
$L__BB0_98:
	.pragma "nounroll";
	mul.wide.u32 	%rd168, %r1002, 4;
	add.s64 	%rd169, %rd5, %rd168;
	ld.local.v2.f32 	{%f655, %f656}, [%rd169];
	add.s64 	%rd170, %rd3, %rd168;
	ld.local.v2.f32 	{%f657, %f658}, [%rd170];
	sub.f32 	%f659, %f655, %f657;
	fma.rn.f32 	%f660, %f659, %f659, %f1657;
	sub.f32 	%f661, %f656, %f658;
	fma.rn.f32 	%f662, %f661, %f661, %f660;
	ld.local.v2.f32 	{%f663, %f664}, [%rd169+8];
	ld.local.v2.f32 	{%f665, %f666}, [%rd170+8];
	sub.f32 	%f667, %f663, %f665;
	fma.rn.f32 	%f668, %f667, %f667, %f662;
	sub.f32 	%f669, %f664, %f666;
	fma.rn.f32 	%f670, %f669, %f669, %f668;
	ld.local.v2.f32 	{%f671, %f672}, [%rd169+16];
	ld.local.v2.f32 	{%f673, %f674}, [%rd170+16];
	sub.f32 	%f675, %f671, %f673;
	fma.rn.f32 	%f676, %f675, %f675, %f670;
	sub.f32 	%f677, %f672, %f674;
	fma.rn.f32 	%f678, %f677, %f677, %f676;
	ld.local.v2.f32 	{%f679, %f680}, [%rd169+24];
	ld.local.v2.f32 	{%f681, %f682}, [%rd170+24];
	sub.f32 	%f683, %f679, %f681;
	fma.rn.f32 	%f684, %f683, %f683, %f678;
	sub.f32 	%f685, %f680, %f682;
	fma.rn.f32 	%f686, %f685, %f685, %f684;
	ld.local.v2.f32 	{%f687, %f688}, [%rd169+32];
	ld.local.v2.f32 	{%f689, %f690}, [%rd170+32];
	sub.f32 	%f691, %f687, %f689;
	fma.rn.f32 	%f692, %f691, %f691, %f686;
	sub.f32 	%f693, %f688, %f690;
	fma.rn.f32 	%f694, %f693, %f693, %f692;
	ld.local.v2.f32 	{%f695, %f696}, [%rd169+40];
	ld.local.v2.f32 	{%f697, %f698}, [%rd170+40];
	sub.f32 	%f699, %f695, %f697;
	fma.rn.f32 	%f700, %f699, %f699, %f694;
	sub.f32 	%f701, %f696, %f698;
	fma.rn.f32 	%f702, %f701, %f701, %f700;
	ld.local.v2.f32 	{%f703, %f704}, [%rd169+48];
	ld.local.v2.f32 	{%f705, %f706}, [%rd170+48];
	sub.f32 	%f707, %f703, %f705;
	fma.rn.f32 	%f708, %f707, %f707, %f702;
	sub.f32 	%f709, %f704, %f706;
	fma.rn.f32 	%f710, %f709, %f709, %f708;
	ld.local.v2.f32 	{%f711, %f712}, [%rd169+56];
	ld.local.v2.f32 	{%f713, %f714}, [%rd170+56];
	sub.f32 	%f715, %f711, %f713;
	fma.rn.f32 	%f716, %f715, %f715, %f710;
	sub.f32 	%f717, %f712, %f714;
	fma.rn.f32 	%f1657, %f717, %f717, %f716;
	add.s32 	%r1002, %r1002, 16;
	setp.ne.s32 	%p104, %r1002, %r84;
	mov.u32 	%r1004, %r84;
	@%p104 bra 	$L__BB0_98;
$L__BB0_99:
	@%p96 bra 	$L__BB0_109;
	setp.lt.u32 	%p106, %r82, 7;
	@%p106 bra 	$L__BB0_102;
	mul.wide.u32 	%rd171, %r1004, 4;
	add.s64 	%rd172, %rd5, %rd171;
	ld.local.f32 	%f719, [%rd172];
	add.s64 	%rd173, %rd3, %rd171;
	ld.local.f32 	%f720, [%rd173];
	sub.f32 	%f721, %f719, %f720;
	fma.rn.f32 	%f722, %f721, %f721, %f1657;
	ld.local.f32 	%f723, [%rd172+4];
	ld.local.f32 	%f724, [%rd173+4];
	sub.f32 	%f725, %f723, %f724;
	fma.rn.f32 	%f726, %f725, %f725, %f722;
	ld.local.f32 	%f727, [%rd172+8];
	ld.local.f32 	%f728, [%rd173+8];
	sub.f32 	%f729, %f727, %f728;
	fma.rn.f32 	%f730, %f729, %f729, %f726;
	ld.local.f32 	%f731, [%rd172+12];
	ld.local.f32 	%f732, [%rd173+12];
	sub.f32 	%f733, %f731, %f732;
	fma.rn.f32 	%f734, %f733, %f733, %f730;
	ld.local.f32 	%f735, [%rd172+16];
	ld.local.f32 	%f736, [%rd173+16];
	sub.f32 	%f737, %f735, %f736;
	fma.rn.f32 	%f738, %f737, %f737, %f734;
	ld.local.f32 	%f739, [%rd172+20];
	ld.local.f32 	%f740, [%rd173+20];
	sub.f32 	%f741, %f739, %f740;
	fma.rn.f32 	%f742, %f741, %f741, %f738;
	ld.local.f32 	%f743, [%rd172+24];
	ld.local.f32 	%f744, [%rd173+24];
	sub.f32 	%f745, %f743, %f744;
	fma.rn.f32 	%f746, %f745, %f745, %f742;
	ld.local.f32 	%f747, [%rd172+28];
	ld.local.f32 	%f748, [%rd173+28];
	sub.f32 	%f749, %f747, %f748;
	fma.rn.f32 	%f1657, %f749, %f749, %f746;
	add.s32 	%r1004, %r1004, 8;
$L__BB0_102:
	setp.eq.s32 	%p107, %r83, 0;
	@%p107 bra 	$L__BB0_109;
	add.s32 	%r611, %r83, -1;
	setp.lt.u32 	%p108, %r611, 3;
	@%p108 bra 	$L__BB0_105;
	mul.wide.u32 	%rd174, %r1004, 4;
	add.s64 	%rd175, %rd5, %rd174;
	ld.local.f32 	%f751, [%rd175];
	add.s64 	%rd176, %rd3, %rd174;
	ld.local.f32 	%f752, [%rd176];
	sub.f32 	%f753, %f751, %f752;
	fma.rn.f32 	%f754, %f753, %f753, %f1657;
	ld.local.f32 	%f755, [%rd175+4];
	ld.local.f32 	%f756, [%rd176+4];
	sub.f32 	%f757, %f755, %f756;
	fma.rn.f32 	%f758, %f757, %f757, %f754;
	ld.local.f32 	%f759, [%rd175+8];
	ld.local.f32 	%f760, [%rd176+8];
	sub.f32 	%f761, %f759, %f760;
	fma.rn.f32 	%f762, %f761, %f761, %f758;
	ld.local.f32 	%f763, [%rd175+12];
	ld.local.f32 	%f764, [%rd176+12];
	sub.f32 	%f765, %f763, %f764;
	fma.rn.f32 	%f1657, %f765, %f765, %f762;
	add.s32 	%r1004, %r1004, 4;
$L__BB0_105:
	setp.eq.s32 	%p109, %r85, 0;
	@%p109 bra 	$L__BB0_109;
	setp.eq.s32 	%p110, %r85, 1;
	mul.wide.u32 	%rd177, %r1004, 4;
	add.s64 	%rd22, %rd5, %rd177;
	ld.local.f32 	%f766, [%rd22];
	add.s64 	%rd23, %rd3, %rd177;
	ld.local.f32 	%f767, [%rd23];
	sub.f32 	%f768, %f766, %f767;
	fma.rn.f32 	%f1657, %f768, %f768, %f1657;
	@%p110 bra 	$L__BB0_109;
	setp.eq.s32 	%p111, %r85, 2;
	ld.local.f32 	%f769, [%rd22+4];
	ld.local.f32 	%f770, [%rd23+4];
	sub.f32 	%f771, %f769, %f770;
	fma.rn.f32 	%f1657, %f771, %f771, %f1657;
	@%p111 bra 	$L__BB0_109;
	ld.local.f32 	%f772, [%rd22+8];
	ld.local.f32 	%f773, [%rd23+8];
	sub.f32 	%f774, %f772, %f773;
	fma.rn.f32 	%f1657, %f774, %f774, %f1657;
$L__BB0_109:
	sqrt.rn.f32 	%f775, %f1657;
	sub.f32 	%f1658, %f1648, %f775;
	shr.u32 	%r612, %r984, 2;
	xor.b32  	%r613, %r612, %r984;
	shl.b32 	%r614, %r1010, 4;
	shl.b32 	%r615, %r613, 1;
	xor.b32  	%r616, %r615, %r614;
	xor.b32  	%r617, %r616, %r613;
	xor.b32  	%r988, %r617, %r1010;
	add.s32 	%r983, %r997, 362437;
	add.s32 	%r618, %r988, %r983;
	cvt.rn.f32.u32 	%f776, %r618;
	fma.rn.f32 	%f777, %f776, 0f2F800000, 0f2F000000;
	setp.geu.f32 	%p112, %f777, 0f3DCCCCCD;
	@%p112 bra 	$L__BB0_111;
	shr.u32 	%r619, %r1007, 2;
	xor.b32  	%r620, %r619, %r1007;
	shl.b32 	%r621, %r988, 4;
	shl.b32 	%r622, %r620, 1;
	xor.b32  	%r623, %r622, %r621;
	xor.b32  	%r624, %r623, %r620;
	xor.b32  	%r259, %r624, %r988;
	add.s32 	%r983, %r997, 724874;
	add.s32 	%r625, %r259, %r983;
	cvt.rn.f32.u32 	%f778, %r625;
	fma.rn.f32 	%f779, %f778, 0f2F800000, 0f2F000000;
	fma.rn.f32 	%f1658, %f779, 0f3DCCCCCD, %f1658;
	mov.u32 	%r1007, %r1008;
	mov.u32 	%r1008, %r1009;
	mov.u32 	%r1009, %r1010;
	mov.u32 	%r1010, %r988;
	mov.u32 	%r988, %r259;
$L__BB0_111:
	mov.u32 	%r1022, %r1010;
	mov.u32 	%r1021, %r1009;
	mov.u32 	%r1020, %r1008;
	mov.u32 	%r984, %r1007;
	setp.gt.f32 	%p113, %f1658, %f1649;
	selp.f32 	%f1649, %f1658, %f1649, %p113;
	selp.b32 	%r989, %r990, %r989, %p113;
	add.s32 	%r990, %r990, 1;
	setp.eq.s32 	%p114, %r990, %r392;
	mov.u32 	%r1010, %r988;
	mov.u32 	%r1009, %r1022;
	mov.u32 	%r1008, %r1021;
	mov.u32 	%r1007, %r1020;
	mov.u32 	%r997, %r983;
	@%p114 bra 	$L__BB0_159;
	bra.uni 	$L__BB0_83;
$L__BB0_112:
	ld.param.u32 	%r857, [_Z17simulation_kernelPfiiiPii_param_3];
	setp.lt.s32 	%p191, %r857, 1;
	@%p191 bra 	$L__BB0_138;
	ld.param.u32 	%r858, [_Z17simulation_kernelPfiiiPii_param_3];
	and.b32  	%r816, %r858, 2147483632;
	neg.s32 	%r1075, %r816;
	add.s64 	%rd283, %rd2, 32;
	setp.lt.u32 	%p192, %r80, 15;
	mov.b32 	%r1072, 0;
	@%p192 bra 	$L__BB0_116;
	add.s64 	%rd279, %rd4, 32;
	mov.u64 	%rd278, %rd283;
	mov.u32 	%r1070, %r1075;
$L__BB0_115:
	.pragma "nounroll";
	ld.local.v2.f32 	{%f1401, %f1402}, [%rd279+-32];
	st.local.v2.f32 	[%rd278+-32], {%f1401, %f1402};
	ld.local.v2.f32 	{%f1403, %f1404}, [%rd279+-24];
	st.local.v2.f32 	[%rd278+-24], {%f1403, %f1404};
	ld.local.v2.f32 	{%f1405, %f1406}, [%rd279+-16];
	st.local.v2.f32 	[%rd278+-16], {%f1405, %f1406};
	ld.local.v2.f32 	{%f1407, %f1408}, [%rd279+-8];
	st.local.v2.f32 	[%rd278+-8], {%f1407, %f1408};
	ld.local.v2.f32 	{%f1409, %f1410}, [%rd279];
	st.local.v2.f32 	[%rd278], {%f1409, %f1410};
	ld.local.v2.f32 	{%f1411, %f1412}, [%rd279+8];
	st.local.v2.f32 	[%rd278+8], {%f1411, %f1412};
	ld.local.v2.f32 	{%f1413, %f1414}, [%rd279+16];
	st.local.v2.f32 	[%rd278+16], {%f1413, %f1414};
	ld.local.v2.f32 	{%f1415, %f1416}, [%rd279+24];
	st.local.v2.f32 	[%rd278+24], {%f1415, %f1416};
	add.s32 	%r1070, %r1070, 16;
	add.s64 	%rd279, %rd279, 64;
	add.s64 	%rd278, %rd278, 64;
	setp.ne.s32 	%p193, %r1070, 0;
	mov.u32 	%r1072, %r84;
	@%p193 bra 	$L__BB0_115;
$L__BB0_116:
	setp.eq.s32 	%p194, %r81, 0;
	@%p194 bra 	$L__BB0_125;
	setp.lt.u32 	%p195, %r81, 8;
	@%p195 bra 	$L__BB0_119;
	mul.wide.u32 	%rd260, %r1072, 4;
	add.s64 	%rd261, %rd4, %rd260;
	ld.local.f32 	%f1417, [%rd261];
	add.s64 	%rd262, %rd2, %rd260;
	st.local.f32 	[%rd262], %f1417;
	ld.local.f32 	%f1418, [%rd261+4];
	st.local.f32 	[%rd262+4], %f1418;
	ld.local.f32 	%f1419, [%rd261+8];
	st.local.f32 	[%rd262+8], %f1419;
	ld.local.f32 	%f1420, [%rd261+12];
	st.local.f32 	[%rd262+12], %f1420;
	ld.local.f32 	%f1421, [%rd261+16];
	st.local.f32 	[%rd262+16], %f1421;
	ld.local.f32 	%f1422, [%rd261+20];
	st.local.f32 	[%rd262+20], %f1422;
	ld.local.f32 	%f1423, [%rd261+24];
	st.local.f32 	[%rd262+24], %f1423;
	ld.local.f32 	%f1424, [%rd261+28];
	st.local.f32 	[%rd262+28], %f1424;
	add.s32 	%r1072, %r1072, 8;
$L__BB0_119:
	setp.eq.s32 	%p196, %r83, 0;
	@%p196 bra 	$L__BB0_125;
	setp.lt.u32 	%p197, %r83, 4;
	@%p197 bra 	$L__BB0_122;
	mul.wide.u32 	%rd263, %r1072, 4;
	add.s64 	%rd264, %rd4, %rd263;
	ld.local.f32 	%f1425, [%rd264];
	add.s64 	%rd265, %rd2, %rd263;
	st.local.f32 	[%rd265], %f1425;
	ld.local.f32 	%f1426, [%rd264+4];
	st.local.f32 	[%rd265+4], %f1426;
	ld.local.f32 	%f1427, [%rd264+8];
	st.local.f32 	[%rd265+8], %f1427;
	ld.local.f32 	%f1428, [%rd264+12];
	st.local.f32 	[%rd265+12], %f1428;
	add.s32 	%r1072, %r1072, 4;
$L__BB0_122:
	setp.eq.s32 	%p198, %r85, 0;
	@%p198 bra 	$L__BB0_125;
	mul.wide.u32 	%rd266, %r1072, 4;
	add.s64 	%rd281, %rd2, %rd266;
	add.s64 	%rd280, %rd4, %rd266;
	neg.s32 	%r1074, %r85;
$L__BB0_124:
	.pragma "nounroll";
	ld.local.f32 	%f1429, [%rd280];
	st.local.f32 	[%rd281], %f1429;
	add.s64 	%rd281, %rd281, 4;
	add.s64 	%rd280, %rd280, 4;
	add.s32 	%r1074, %r1074, 1;
	setp.ne.s32 	%p199, %r1074, 0;
	@%p199 bra 	$L__BB0_124;
$L__BB0_125:
	setp.lt.u32 	%p200, %r80, 15;
	mov.f32 	%f1694, 0f00000000;
	mov.b32 	%r1077, 0;
	mov.f32 	%f1693, %f1694;
	@%p200 bra 	$L__BB0_128;
	add.s64 	%rd282, %rd6, 32;
	mov.f32 	%f1694, 0f00000000;
$L__BB0_127:
	.pragma "nounroll";
	ld.local.v2.f32 	{%f1433, %f1434}, [%rd283+-32];
	ld.local.v2.f32 	{%f1435, %f1436}, [%rd282+-32];
	sub.f32 	%f1437, %f1433, %f1435;
	abs.f32 	%f1438, %f1437;
	add.f32 	%f1439, %f1693, %f1438;
	abs.f32 	%f1440, %f1435;
	add.f32 	%f1441, %f1694, %f1440;
	sub.f32 	%f1442, %f1434, %f1436;
	abs.f32 	%f1443, %f1442;
	add.f32 	%f1444, %f1439, %f1443;
	abs.f32 	%f1445, %f1436;
	add.f32 	%f1446, %f1441, %f1445;
	ld.local.v2.f32 	{%f1447, %f1448}, [%rd283+-24];
	ld.local.v2.f32 	{%f1449, %f1450}, [%rd282+-24];
	sub.f32 	%f1451, %f1447, %f1449;
	abs.f32 	%f1452, %f1451;
	add.f32 	%f1453, %f1444, %f1452;
	abs.f32 	%f1454, %f1449;
	add.f32 	%f1455, %f1446, %f1454;
	sub.f32 	%f1456, %f1448, %f1450;
	abs.f32 	%f1457, %f1456;
	add.f32 	%f1458, %f1453, %f1457;
	abs.f32 	%f1459, %f1450;
	add.f32 	%f1460, %f1455, %f1459;
	ld.local.v2.f32 	{%f1461, %f1462}, [%rd283+-16];
	ld.local.v2.f32 	{%f1463, %f1464}, [%rd282+-16];
	sub.f32 	%f1465, %f1461, %f1463;
	abs.f32 	%f1466, %f1465;
	add.f32 	%f1467, %f1458, %f1466;
	abs.f32 	%f1468, %f1463;
	add.f32 	%f1469, %f1460, %f1468;
	sub.f32 	%f1470, %f1462, %f1464;
	abs.f32 	%f1471, %f1470;
	add.f32 	%f1472, %f1467, %f1471;
	abs.f32 	%f1473, %f1464;
	add.f32 	%f1474, %f1469, %f1473;
	ld.local.v2.f32 	{%f1475, %f1476}, [%rd283+-8];
	ld.local.v2.f32 	{%f1477, %f1478}, [%rd282+-8];
	sub.f32 	%f1479, %f1475, %f1477;
	abs.f32 	%f1480, %f1479;
	add.f32 	%f1481, %f1472, %f1480;
	abs.f32 	%f1482, %f1477;
	add.f32 	%f1483, %f1474, %f1482;
	sub.f32 	%f1484, %f1476, %f1478;
	abs.f32 	%f1485, %f1484;
	add.f32 	%f1486, %f1481, %f1485;
	abs.f32 	%f1487, %f1478;
	add.f32 	%f1488, %f1483, %f1487;
	ld.local.v2.f32 	{%f1489, %f1490}, [%rd283];
	ld.local.v2.f32 	{%f1491, %f1492}, [%rd282];
	sub.f32 	%f1493, %f1489, %f1491;
	abs.f32 	%f1494, %f1493;
	add.f32 	%f1495, %f1486, %f1494;
	abs.f32 	%f1496, %f1491;
	add.f32 	%f1497, %f1488, %f1496;
	sub.f32 	%f1498, %f1490, %f1492;
	abs.f32 	%f1499, %f1498;
	add.f32 	%f1500, %f1495, %f1499;
	abs.f32 	%f1501, %f1492;
	add.f32 	%f1502, %f1497, %f1501;
	ld.local.v2.f32 	{%f1503, %f1504}, [%rd283+8];
	ld.local.v2.f32 	{%f1505, %f1506}, [%rd282+8];
	sub.f32 	%f1507, %f1503, %f1505;
	abs.f32 	%f1508, %f1507;
	add.f32 	%f1509, %f1500, %f1508;
	abs.f32 	%f1510, %f1505;
	add.f32 	%f1511, %f1502, %f1510;
	sub.f32 	%f1512, %f1504, %f1506;
	abs.f32 	%f1513, %f1512;
	add.f32 	%f1514, %f1509, %f1513;
	abs.f32 	%f1515, %f1506;
	add.f32 	%f1516, %f1511, %f1515;
	ld.local.v2.f32 	{%f1517, %f1518}, [%rd283+16];
	ld.local.v2.f32 	{%f1519, %f1520}, [%rd282+16];
	sub.f32 	%f1521, %f1517, %f1519;
	abs.f32 	%f1522, %f1521;
	add.f32 	%f1523, %f1514, %f1522;
	abs.f32 	%f1524, %f1519;
	add.f32 	%f1525, %f1516, %f1524;
	sub.f32 	%f1526, %f1518, %f1520;
	abs.f32 	%f1527, %f1526;
	add.f32 	%f1528, %f1523, %f1527;
	abs.f32 	%f1529, %f1520;
	add.f32 	%f1530, %f1525, %f1529;
	ld.local.v2.f32 	{%f1531, %f1532}, [%rd283+24];
	ld.local.v2.f32 	{%f1533, %f1534}, [%rd282+24];
	sub.f32 	%f1535, %f1531, %f1533;
	abs.f32 	%f1536, %f1535;
	add.f32 	%f1537, %f1528, %f1536;
	abs.f32 	%f1538, %f1533;
	add.f32 	%f1539, %f1530, %f1538;
	sub.f32 	%f1540, %f1532, %f1534;
	abs.f32 	%f1541, %f1540;
	add.f32 	%f1693, %f1537, %f1541;
	abs.f32 	%f1542, %f1534;
	add.f32 	%f1694, %f1539, %f1542;
	add.s32 	%r1075, %r1075, 16;
	add.s64 	%rd283, %rd283, 64;
	add.s64 	%rd282, %rd282, 64;
	setp.ne.s32 	%p201, %r1075, 0;
	mov.u32 	%r1077, %r84;
	@%p201 bra 	$L__BB0_127;
$L__BB0_128:
	setp.eq.s32 	%p202, %r81, 0;
	@%p202 bra 	$L__BB0_137;
	setp.lt.u32 	%p203, %r81, 8;
	@%p203 bra 	$L__BB0_131;
	mul.wide.u32 	%rd267, %r1077, 4;
	add.s64 	%rd268, %rd2, %rd267;
	ld.local.f32 	%f1544, [%rd268];
	add.s64 	%rd269, %rd6, %rd267;
	ld.local.f32 	%f1545, [%rd269];
	sub.f32 	%f1546, %f1544, %f1545;
	abs.f32 	%f1547, %f1546;
	add.f32 	%f1548, %f1693, %f1547;
	abs.f32 	%f1549, %f1545;
	add.f32 	%f1550, %f1694, %f1549;
	ld.local.f32 	%f1551, [%rd268+4];
	ld.local.f32 	%f1552, [%rd269+4];
	sub.f32 	%f1553, %f1551, %f1552;
	abs.f32 	%f1554, %f1553;
	add.f32 	%f1555, %f1548, %f1554;
	abs.f32 	%f1556, %f1552;
	add.f32 	%f1557, %f1550, %f1556;
	ld.local.f32 	%f1558, [%rd268+8];
	ld.local.f32 	%f1559, [%rd269+8];
	sub.f32 	%f1560, %f1558, %f1559;
	abs.f32 	%f1561, %f1560;
	add.f32 	%f1562, %f1555, %f1561;
	abs.f32 	%f1563, %f1559;
	add.f32 	%f1564, %f1557, %f1563;
	ld.local.f32 	%f1565, [%rd268+12];
	ld.local.f32 	%f1566, [%rd269+12];
	sub.f32 	%f1567, %f1565, %f1566;
	abs.f32 	%f1568, %f1567;
	add.f32 	%f1569, %f1562, %f1568;
	abs.f32 	%f1570, %f1566;
	add.f32 	%f1571, %f1564, %f1570;
	ld.local.f32 	%f1572, [%rd268+16];
	ld.local.f32 	%f1573, [%rd269+16];
	sub.f32 	%f1574, %f1572, %f1573;
	abs.f32 	%f1575, %f1574;
	add.f32 	%f1576, %f1569, %f1575;
	abs.f32 	%f1577, %f1573;
	add.f32 	%f1578, %f1571, %f1577;
	ld.local.f32 	%f1579, [%rd268+20];
	ld.local.f32 	%f1580, [%rd269+20];
	sub.f32 	%f1581, %f1579, %f1580;
	abs.f32 	%f1582, %f1581;
	add.f32 	%f1583, %f1576, %f1582;
	abs.f32 	%f1584, %f1580;
	add.f32 	%f1585, %f1578, %f1584;
	ld.local.f32 	%f1586, [%rd268+24];
	ld.local.f32 	%f1587, [%rd269+24];
	sub.f32 	%f1588, %f1586, %f1587;
	abs.f32 	%f1589, %f1588;
	add.f32 	%f1590, %f1583, %f1589;
	abs.f32 	%f1591, %f1587;
	add.f32 	%f1592, %f1585, %f1591;
	ld.local.f32 	%f1593, [%rd268+28];
	ld.local.f32 	%f1594, [%rd269+28];
	sub.f32 	%f1595, %f1593, %f1594;
	abs.f32 	%f1596, %f1595;
	add.f32 	%f1693, %f1590, %f1596;
	abs.f32 	%f1597, %f1594;
	add.f32 	%f1694, %f1592, %f1597;
	add.s32 	%r1077, %r1077, 8;
$L__BB0_131:
	setp.eq.s32 	%p204, %r83, 0;
	@%p204 bra 	$L__BB0_137;
	setp.lt.u32 	%p205, %r83, 4;
	@%p205 bra 	$L__BB0_134;
	mul.wide.u32 	%rd270, %r1077, 4;
	add.s64 	%rd271, %rd2, %rd270;
	ld.local.f32 	%f1599, [%rd271];
	add.s64 	%rd272, %rd6, %rd270;
	ld.local.f32 	%f1600, [%rd272];
	sub.f32 	%f1601, %f1599, %f1600;
	abs.f32 	%f1602, %f1601;
	add.f32 	%f1603, %f1693, %f1602;
	abs.f32 	%f1604, %f1600;
	add.f32 	%f1605, %f1694, %f1604;
	ld.local.f32 	%f1606, [%rd271+4];
	ld.local.f32 	%f1607, [%rd272+4];
	sub.f32 	%f1608, %f1606, %f1607;
	abs.f32 	%f1609, %f1608;
	add.f32 	%f1610, %f1603, %f1609;
	abs.f32 	%f1611, %f1607;
	add.f32 	%f1612, %f1605, %f1611;
	ld.local.f32 	%f1613, [%rd271+8];
	ld.local.f32 	%f1614, [%rd272+8];
	sub.f32 	%f1615, %f1613, %f1614;
	abs.f32 	%f1616, %f1615;
	add.f32 	%f1617, %f1610, %f1616;
	abs.f32 	%f1618, %f1614;
	add.f32 	%f1619, %f1612, %f1618;
	ld.local.f32 	%f1620, [%rd271+12];
	ld.local.f32 	%f1621, [%rd272+12];
	sub.f32 	%f1622, %f1620, %f1621;
	abs.f32 	%f1623, %f1622;
	add.f32 	%f1693, %f1617, %f1623;
	abs.f32 	%f1624, %f1621;
	add.f32 	%f1694, %f1619, %f1624;
	add.s32 	%r1077, %r1077, 4;
$L__BB0_134:
	setp.eq.s32 	%p206, %r85, 0;
	@%p206 bra 	$L__BB0_137;
	mul.wide.u32 	%rd273, %r1077, 4;
	add.s64 	%rd285, %rd6, %rd273;
	add.s64 	%rd284, %rd2, %rd273;
	neg.s32 	%r1079, %r85;
$L__BB0_136:
	.pragma "nounroll";
	ld.local.f32 	%f1625, [%rd284];
	ld.local.f32 	%f1626, [%rd285];
	sub.f32 	%f1627, %f1625, %f1626;
	abs.f32 	%f1628, %f1627;
	add.f32 	%f1693, %f1693, %f1628;
	abs.f32 	%f1629, %f1626;
	add.f32 	%f1694, %f1694, %f1629;
	add.s64 	%rd285, %rd285, 4;
	add.s64 	%rd284, %rd284, 4;
	add.s32 	%r1079, %r1079, 1;
	setp.ne.s32 	%p207, %r1079, 0;
	@%p207 bra 	$L__BB0_136;
$L__BB0_137:
	cvt.f64.f32 	%fd1, %f1693;
	cvt.f64.f32 	%fd2, %f1694;
	add.f64 	%fd3, %fd2, 0d3EB0C6F7A0B5ED8D;
	div.rn.f64 	%fd4, %fd1, %fd3;
	cvt.rn.f32.f64 	%f1630, %fd4;
	setp.geu.f32 	%p208, %f1630, 0f3D4CCCCD;
	@%p208 bra 	$L__BB0_139;
$L__BB0_138:
	ld.param.u64 	%rd275, [_Z17simulation_kernelPfiiiPii_param_4];
	cvta.to.global.u64 	%rd274, %rd275;
	atom.global.add.u32 	%r818, [%rd274], 1;
$L__BB0_139:
	ret;
$L__BB0_140:
	shr.u32 	%r498, %r984, 2;
	xor.b32  	%r499, %r498, %r984;
	shl.b32 	%r500, %r926, 4;
	shl.b32 	%r501, %r499, 1;
	xor.b32  	%r502, %r501, %r500;
	xor.b32  	%r503, %r502, %r499;
	xor.b32  	%r1020, %r503, %r926;
	add.s32 	%r922, %r983, 362437;
	add.s32 	%r504, %r1020, %r922;
	cvt.rn.f32.u32 	%f530, %r504;
	fma.rn.f32 	%f531, %f530, 0f2F800000, 0f2F000000;
	setp.geu.f32 	%p76, %f531, 0f3DCCCCCD;
	mov.f32 	%f1641, %f1648;
	@%p76 bra 	$L__BB0_142;
	shr.u32 	%r505, %r923, 2;
	xor.b32  	%r506, %r505, %r923;
	shl.b32 	%r507, %r1020, 4;
	shl.b32 	%r508, %r506, 1;
	xor.b32  	%r509, %r508, %r507;
	xor.b32  	%r510, %r509, %r506;
	xor.b32  	%r125, %r510, %r1020;
	add.s32 	%r922, %r983, 724874;
	add.s32 	%r511, %r125, %r922;
	cvt.rn.f32.u32 	%f532, %r511;
	fma.rn.f32 	%f533, %f532, 0f2F800000, 0f2F000000;
	fma.rn.f32 	%f1641, %f533, 0f3DCCCCCD, %f1648;
	mov.u32 	%r923, %r924;
	mov.u32 	%r924, %r925;
	mov.u32 	%r925, %r926;
	mov.u32 	%r926, %r1020;
	mov.u32 	%r1020, %r125;
$L__BB0_142:
	setp.gt.f32 	%p77, %f1641, %f1645;
	selp.f32 	%f21, %f1641, %f1645, %p77;
	selp.b32 	%r133, %r914, %r989, %p77;
	shr.u32 	%r512, %r923, 2;
	xor.b32  	%r513, %r512, %r923;
	shl.b32 	%r514, %r1020, 4;
	shl.b32 	%r515, %r513, 1;
	xor.b32  	%r516, %r515, %r514;
	xor.b32  	%r517, %r516, %r513;
	xor.b32  	%r1021, %r517, %r1020;
	add.s32 	%r928, %r922, 362437;
	add.s32 	%r518, %r1021, %r928;
	cvt.rn.f32.u32 	%f534, %r518;
	fma.rn.f32 	%f535, %f534, 0f2F800000, 0f2F000000;
	setp.geu.f32 	%p78, %f535, 0f3DCCCCCD;
	mov.f32 	%f1642, %f1648;
	@%p78 bra 	$L__BB0_144;
	shr.u32 	%r519, %r924, 2;
	xor.b32  	%r520, %r519, %r924;
	shl.b32 	%r521, %r1021, 4;
	shl.b32 	%r522, %r520, 1;
	xor.b32  	%r523, %r522, %r521;
	xor.b32  	%r524, %r523, %r520;
	xor.b32  	%r136, %r524, %r1021;
	add.s32 	%r928, %r922, 724874;
	add.s32 	%r525, %r136, %r928;
	cvt.rn.f32.u32 	%f536, %r525;
	fma.rn.f32 	%f537, %f536, 0f2F800000, 0f2F000000;
	fma.rn.f32 	%f1642, %f537, 0f3DCCCCCD, %f1648;
	mov.u32 	%r924, %r925;
	mov.u32 	%r925, %r926;
	mov.u32 	%r926, %r1020;
	mov.u32 	%r1020, %r1021;
	mov.u32 	%r1021, %r136;
$L__BB0_144:
	setp.gt.f32 	%p79, %f1642, %f21;
	selp.f32 	%f24, %f1642, %f21, %p79;
	add.s32 	%r526, %r914, 1;
	selp.b32 	%r144, %r526, %r133, %p79;
	shr.u32 	%r527, %r924, 2;
	xor.b32  	%r528, %r527, %r924;
	shl.b32 	%r529, %r1021, 4;
	shl.b32 	%r530, %r528, 1;
	xor.b32  	%r531, %r530, %r529;
	xor.b32  	%r532, %r531, %r528;
	xor.b32  	%r1022, %r532, %r1021;
	add.s32 	%r934, %r928, 362437;
	add.s32 	%r533, %r1022, %r934;
	cvt.rn.f32.u32 	%f538, %r533;
	fma.rn.f32 	%f539, %f538, 0f2F800000, 0f2F000000;
	setp.geu.f32 	%p80, %f539, 0f3DCCCCCD;
	mov.f32 	%f1643, %f1648;
	@%p80 bra 	$L__BB0_146;
	shr.u32 	%r534, %r925, 2;
	xor.b32  	%r535, %r534, %r925;
	shl.b32 	%r536, %r1022, 4;
	shl.b32 	%r537, %r535, 1;
	xor.b32  	%r538, %r537, %r536;
	xor.b32  	%r539, %r538, %r535;
	xor.b32  	%r147, %r539, %r1022;
	add.s32 	%r934, %r928, 724874;
	add.s32 	%r540, %r147, %r934;
	cvt.rn.f32.u32 	%f540, %r540;
	fma.rn.f32 	%f541, %f540, 0f2F800000, 0f2F000000;
	fma.rn.f32 	%f1643, %f541, 0f3DCCCCCD, %f1648;
	mov.u32 	%r925, %r926;
	mov.u32 	%r926, %r1020;
	mov.u32 	%r1020, %r1021;
	mov.u32 	%r1021, %r1022;
	mov.u32 	%r1022, %r147;
$L__BB0_146:
	setp.gt.f32 	%p81, %f1643, %f24;
	selp.f32 	%f27, %f1643, %f24, %p81;
	add.s32 	%r541, %r914, 2;
	selp.b32 	%r155, %r541, %r144, %p81;
	shr.u32 	%r542, %r925, 2;
	xor.b32  	%r543, %r542, %r925;
	shl.b32 	%r544, %r1022, 4;
	shl.b32 	%r545, %r543, 1;
	xor.b32  	%r546, %r545, %r544;
	xor.b32  	%r547, %r546, %r543;
	xor.b32  	%r988, %r547, %r1022;
	add.s32 	%r983, %r934, 362437;
	add.s32 	%r548, %r988, %r983;
	cvt.rn.f32.u32 	%f542, %r548;
	fma.rn.f32 	%f543, %f542, 0f2F800000, 0f2F000000;
	setp.geu.f32 	%p82, %f543, 0f3DCCCCCD;
	mov.f32 	%f1644, %f1648;
	@%p82 bra 	$L__BB0_148;
	shr.u32 	%r549, %r926, 2;
	xor.b32  	%r550, %r549, %r926;
	shl.b32 	%r551, %r988, 4;
	shl.b32 	%r552, %r550, 1;
	xor.b32  	%r553, %r552, %r551;
	xor.b32  	%r554, %r553, %r550;
	xor.b32  	%r158, %r554, %r988;
	add.s32 	%r983, %r934, 724874;
	add.s32 	%r555, %r158, %r983;
	cvt.rn.f32.u32 	%f544, %r555;
	fma.rn.f32 	%f545, %f544, 0f2F800000, 0f2F000000;
	fma.rn.f32 	%f1644, %f545, 0f3DCCCCCD, %f1648;
	mov.u32 	%r926, %r1020;
	mov.u32 	%r1020, %r1021;
	mov.u32 	%r1021, %r1022;
	mov.u32 	%r1022, %r988;
	mov.u32 	%r988, %r158;
$L__BB0_148:
	mov.u32 	%r984, %r926;
	setp.gt.f32 	%p83, %f1644, %f27;
	selp.f32 	%f1645, %f1644, %f27, %p83;
	add.s32 	%r556, %r914, 3;
	selp.b32 	%r989, %r556, %r155, %p83;
	add.s32 	%r914, %r914, 4;
	and.b32  	%r953, %r392, 2147483644;
	setp.ne.s32 	%p84, %r914, %r953;
	mov.u32 	%r926, %r988;
	mov.u32 	%r925, %r1022;
	mov.u32 	%r924, %r1021;
	mov.u32 	%r923, %r1020;
	@%p84 bra 	$L__BB0_140;
$L__BB0_149:
	and.b32  	%r184, %r392, 3;
	setp.eq.s32 	%p85, %r184, 0;
	@%p85 bra 	$L__BB0_159;
	shr.u32 	%r557, %r984, 2;
	xor.b32  	%r558, %r557, %r984;
	shl.b32 	%r559, %r988, 4;
	shl.b32 	%r560, %r558, 1;
	xor.b32  	%r561, %r560, %r559;
	xor.b32  	%r562, %r561, %r558;
	xor.b32  	%r966, %r562, %r988;
	add.s32 	%r961, %r983, 362437;
	add.s32 	%r563, %r966, %r961;
	cvt.rn.f32.u32 	%f546, %r563;
	fma.rn.f32 	%f547, %f546, 0f2F800000, 0f2F000000;
	setp.geu.f32 	%p86, %f547, 0f3DCCCCCD;
	mov.u32 	%r984, %r1020;
	mov.u32 	%r963, %r1021;
	mov.u32 	%r964, %r1022;
	mov.u32 	%r965, %r988;
	mov.f32 	%f1646, %f1648;
	@%p86 bra 	$L__BB0_152;
	shr.u32 	%r564, %r1020, 2;
	xor.b32  	%r565, %r564, %r1020;
	shl.b32 	%r566, %r966, 4;
	shl.b32 	%r567, %r565, 1;
	xor.b32  	%r568, %r567, %r566;
	xor.b32  	%r569, %r568, %r565;
	xor.b32  	%r187, %r569, %r966;
	add.s32 	%r961, %r983, 724874;
	add.s32 	%r570, %r187, %r961;
	cvt.rn.f32.u32 	%f548, %r570;
	fma.rn.f32 	%f549, %f548, 0f2F800000, 0f2F000000;
	fma.rn.f32 	%f1646, %f549, 0f3DCCCCCD, %f1648;
	mov.u32 	%r984, %r1021;
	mov.u32 	%r963, %r1022;
	mov.u32 	%r964, %r988;
	mov.u32 	%r965, %r966;
	mov.u32 	%r966, %r187;
$L__BB0_152:
	setp.eq.s32 	%p87, %r184, 1;
	setp.gt.f32 	%p88, %f1646, %f1645;
	selp.f32 	%f34, %f1646, %f1645, %p88;
	selp.b32 	%r989, %r953, %r989, %p88;
	mov.u32 	%r983, %r961;
	mov.u32 	%r1020, %r963;
	mov.u32 	%r1021, %r964;
	mov.u32 	%r1022, %r965;
	mov.u32 	%r988, %r966;
	@%p87 bra 	$L__BB0_159;
	shr.u32 	%r571, %r984, 2;
	xor.b32  	%r572, %r571, %r984;
	shl.b32 	%r573, %r966, 4;
	shl.b32 	%r574, %r572, 1;
	xor.b32  	%r575, %r574, %r573;
	xor.b32  	%r576, %r575, %r572;
	xor.b32  	%r988, %r576, %r966;
	add.s32 	%r983, %r961, 362437;
	add.s32 	%r577, %r988, %r983;
	cvt.rn.f32.u32 	%f550, %r577;
	fma.rn.f32 	%f551, %f550, 0f2F800000, 0f2F000000;
	setp.geu.f32 	%p89, %f551, 0f3DCCCCCD;
	mov.u32 	%r984, %r963;
	mov.u32 	%r1020, %r964;
	mov.u32 	%r1021, %r965;
	mov.u32 	%r1022, %r966;
	mov.f32 	%f1647, %f1648;
	@%p89 bra 	$L__BB0_155;
	shr.u32 	%r578, %r963, 2;
	xor.b32  	%r579, %r578, %r963;
	shl.b32 	%r580, %r988, 4;
	shl.b32 	%r581, %r579, 1;
	xor.b32  	%r582, %r581, %r580;
	xor.b32  	%r583, %r582, %r579;
	xor.b32  	%r198, %r583, %r988;
	add.s32 	%r983, %r961, 724874;
	add.s32 	%r584, %r198, %r983;
	cvt.rn.f32.u32 	%f552, %r584;
	fma.rn.f32 	%f553, %f552, 0f2F800000, 0f2F000000;
	fma.rn.f32 	%f1647, %f553, 0f3DCCCCCD, %f1648;
	mov.u32 	%r984, %r964;
	mov.u32 	%r1020, %r965;
	mov.u32 	%r1021, %r966;
	mov.u32 	%r1022, %r988;
	mov.u32 	%r988, %r198;
$L__BB0_155:
	setp.eq.s32 	%p90, %r184, 2;
	setp.gt.f32 	%p91, %f1647, %f34;
	selp.f32 	%f37, %f1647, %f34, %p91;
	add.s32 	%r585, %r953, 1;
	selp.b32 	%r989, %r585, %r989, %p91;
	@%p90 bra 	$L__BB0_159;
	shr.u32 	%r586, %r984, 2;
	xor.b32  	%r587, %r586, %r984;
	shl.b32 	%r588, %r988, 4;
	shl.b32 	%r589, %r587, 1;
	xor.b32  	%r590, %r589, %r588;
	xor.b32  	%r591, %r590, %r587;
	xor.b32  	%r978, %r591, %r988;
	add.s32 	%r973, %r983, 362437;
	add.s32 	%r592, %r978, %r973;
	cvt.rn.f32.u32 	%f554, %r592;
	fma.rn.f32 	%f555, %f554, 0f2F800000, 0f2F000000;
	setp.geu.f32 	%p92, %f555, 0f3DCCCCCD;
	@%p92 bra 	$L__BB0_158;
	shr.u32 	%r593, %r1020, 2;
	xor.b32  	%r594, %r593, %r1020;
	shl.b32 	%r595, %r978, 4;
	shl.b32 	%r596, %r594, 1;
	xor.b32  	%r597, %r596, %r595;
	xor.b32  	%r598, %r597, %r594;
	xor.b32  	%r209, %r598, %r978;
	add.s32 	%r973, %r983, 724874;
	add.s32 	%r599, %r209, %r973;
	cvt.rn.f32.u32 	%f556, %r599;
	fma.rn.f32 	%f557, %f556, 0f2F800000, 0f2F000000;
	fma.rn.f32 	%f1648, %f557, 0f3DCCCCCD, %f1648;
	mov.u32 	%r1020, %r1021;
	mov.u32 	%r1021, %r1022;
	mov.u32 	%r1022, %r988;
	mov.u32 	%r988, %r978;
	mov.u32 	%r978, %r209;
$L__BB0_158:
	setp.gt.f32 	%p93, %f1648, %f37;
	add.s32 	%r600, %r953, 2;
	selp.b32 	%r989, %r600, %r989, %p93;
	mov.u32 	%r983, %r973;
	mov.u32 	%r984, %r1020;
	mov.u32 	%r1020, %r1021;
	mov.u32 	%r1021, %r1022;
	mov.u32 	%r1022, %r988;
	mov.u32 	%r988, %r978;
$L__BB0_159:
	ld.param.u32 	%r848, [_Z17simulation_kernelPfiiiPii_param_3];
	setp.gt.s32 	%p115, %r848, 0;
	@%p115 bra 	$L__BB0_160;
	bra.uni 	$L__BB0_173;
$L__BB0_160:
	ld.param.u32 	%r849, [_Z17simulation_kernelPfiiiPii_param_3];
	setp.lt.u32 	%p116, %r80, 15;
	mul.lo.s32 	%r218, %r989, %r849;
	mov.b32 	%r981, 0;
	@%p116 bra 	$L__BB0_163;
	mov.b32 	%r979, 0;
$L__BB0_162:
	.pragma "nounroll";
	add.s32 	%r628, %r979, %r218;
	mul.wide.s32 	%rd178, %r628, 4;
	add.s64 	%rd179, %rd1, %rd178;
	ld.global.f32 	%f780, [%rd179];
	mul.wide.u32 	%rd180, %r979, 4;
	add.s64 	%rd181, %rd2, %rd180;
	ld.local.v2.f32 	{%f781, %f782}, [%rd181];
	add.f32 	%f783, %f780, %f781;
	ld.global.f32 	%f784, [%rd179+4];
	add.f32 	%f785, %f784, %f782;
	st.local.v2.f32 	[%rd181], {%f783, %f785};
	ld.global.f32 	%f786, [%rd179+8];
	ld.local.v2.f32 	{%f787, %f788}, [%rd181+8];
	add.f32 	%f789, %f786, %f787;
	ld.global.f32 	%f790, [%rd179+12];
	add.f32 	%f791, %f790, %f788;
	st.local.v2.f32 	[%rd181+8], {%f789, %f791};
	ld.global.f32 	%f792, [%rd179+16];
	ld.local.v2.f32 	{%f793, %f794}, [%rd181+16];
	add.f32 	%f795, %f792, %f793;
	ld.global.f32 	%f796, [%rd179+20];
	add.f32 	%f797, %f796, %f794;
	st.local.v2.f32 	[%rd181+16], {%f795, %f797};
	ld.global.f32 	%f798, [%rd179+24];
	ld.local.v2.f32 	{%f799, %f800}, [%rd181+24];
	add.f32 	%f801, %f798, %f799;
	ld.global.f32 	%f802, [%rd179+28];
	add.f32 	%f803, %f802, %f800;
	st.local.v2.f32 	[%rd181+24], {%f801, %f803};
	ld.global.f32 	%f804, [%rd179+32];
	ld.local.v2.f32 	{%f805, %f806}, [%rd181+32];
	add.f32 	%f807, %f804, %f805;
	ld.global.f32 	%f808, [%rd179+36];
	add.f32 	%f809, %f808, %f806;
	st.local.v2.f32 	[%rd181+32], {%f807, %f809};
	ld.global.f32 	%f810, [%rd179+40];
	ld.local.v2.f32 	{%f811, %f812}, [%rd181+40];
	add.f32 	%f813, %f810, %f811;
	ld.global.f32 	%f814, [%rd179+44];
	add.f32 	%f815, %f814, %f812;
	st.local.v2.f32 	[%rd181+40], {%f813, %f815};
	ld.global.f32 	%f816, [%rd179+48];
	ld.local.v2.f32 	{%f817, %f818}, [%rd181+48];
	add.f32 	%f819, %f816, %f817;
	ld.global.f32 	%f820, [%rd179+52];
	add.f32 	%f821, %f820, %f818;
	st.local.v2.f32 	[%rd181+48], {%f819, %f821};
	ld.global.f32 	%f822, [%rd179+56];
	ld.local.v2.f32 	{%f823, %f824}, [%rd181+56];
	add.f32 	%f825, %f822, %f823;
	ld.global.f32 	%f826, [%rd179+60];
	add.f32 	%f827, %f826, %f824;
	st.local.v2.f32 	[%rd181+56], {%f825, %f827};
	add.s32 	%r979, %r979, 16;
	setp.ne.s32 	%p117, %r979, %r84;
	mov.u32 	%r981, %r84;
	@%p117 bra 	$L__BB0_162;
$L__BB0_163:
	setp.eq.s32 	%p118, %r81, 0;
	@%p118 bra 	$L__BB0_173;
	setp.lt.u32 	%p119, %r82, 7;
	@%p119 bra 	$L__BB0_166;
	add.s32 	%r629, %r981, %r218;
	mul.wide.s32 	%rd182, %r629, 4;
	add.s64 	%rd183, %rd1, %rd182;
	ld.global.f32 	%f828, [%rd183];
	mul.wide.u32 	%rd184, %r981, 4;
	add.s64 	%rd185, %rd2, %rd184;
	ld.local.f32 	%f829, [%rd185];
	add.f32 	%f830, %f828, %f829;
	st.local.f32 	[%rd185], %f830;
	ld.global.f32 	%f831, [%rd183+4];
	ld.local.f32 	%f832, [%rd185+4];
	add.f32 	%f833, %f831, %f832;
	st.local.f32 	[%rd185+4], %f833;
	ld.global.f32 	%f834, [%rd183+8];
	ld.local.f32 	%f835, [%rd185+8];
	add.f32 	%f836, %f834, %f835;
	st.local.f32 	[%rd185+8], %f836;
	ld.global.f32 	%f837, [%rd183+12];
	ld.local.f32 	%f838, [%rd185+12];
	add.f32 	%f839, %f837, %f838;
	st.local.f32 	[%rd185+12], %f839;
	ld.global.f32 	%f840, [%rd183+16];
	ld.local.f32 	%f841, [%rd185+16];
	add.f32 	%f842, %f840, %f841;
	st.local.f32 	[%rd185+16], %f842;
	ld.global.f32 	%f843, [%rd183+20];
	ld.local.f32 	%f844, [%rd185+20];
	add.f32 	%f845, %f843, %f844;
	st.local.f32 	[%rd185+20], %f845;
	ld.global.f32 	%f846, [%rd183+24];
	ld.local.f32 	%f847, [%rd185+24];
	add.f32 	%f848, %f846, %f847;
	st.local.f32 	[%rd185+24], %f848;
	ld.global.f32 	%f849, [%rd183+28];
	ld.local.f32 	%f850, [%rd185+28];
	add.f32 	%f851, %f849, %f850;
	st.local.f32 	[%rd185+28], %f851;
	add.s32 	%r981, %r981, 8;
$L__BB0_166:
	setp.eq.s32 	%p120, %r83, 0;
	@%p120 bra 	$L__BB0_173;
	add.s32 	%r630, %r83, -1;
	setp.lt.u32 	%p121, %r630, 3;
	@%p121 bra 	$L__BB0_169;
	add.s32 	%r631, %r981, %r218;
	mul.wide.s32 	%rd186, %r631, 4;
	add.s64 	%rd187, %rd1, %rd186;
	ld.global.f32 	%f852, [%rd187];
	mul.wide.u32 	%rd188, %r981, 4;
	add.s64 	%rd189, %rd2, %rd188;
	ld.local.f32 	%f853, [%rd189];
	add.f32 	%f854, %f852, %f853;
	st.local.f32 	[%rd189], %f854;
	ld.global.f32 	%f855, [%rd187+4];
	ld.local.f32 	%f856, [%rd189+4];
	add.f32 	%f857, %f855, %f856;
	st.local.f32 	[%rd189+4], %f857;
	ld.global.f32 	%f858, [%rd187+8];
	ld.local.f32 	%f859, [%rd189+8];
	add.f32 	%f860, %f858, %f859;
	st.local.f32 	[%rd189+8], %f860;
	ld.global.f32 	%f861, [%rd187+12];
	ld.local.f32 	%f862, [%rd189+12];
	add.f32 	%f863, %f861, %f862;
	st.local.f32 	[%rd189+12], %f863;
	add.s32 	%r981, %r981, 4;
$L__BB0_169:
	setp.eq.s32 	%p122, %r85, 0;
	@%p122 bra 	$L__BB0_173;
	setp.eq.s32 	%p123, %r85, 1;
	add.s32 	%r632, %r981, %r218;
	mul.wide.s32 	%rd190, %r632, 4;
	add.s64 	%rd17, %rd1, %rd190;
	ld.global.f32 	%f864, [%rd17];
	mul.wide.u32 	%rd191, %r981, 4;
	add.s64 	%rd18, %rd2, %rd191;
	ld.local.f32 	%f865, [%rd18];
	add.f32 	%f866, %f864, %f865;
	st.local.f32 	[%rd18], %f866;
	@%p123 bra 	$L__BB0_173;
	setp.eq.s32 	%p124, %r85, 2;
	ld.global.f32 	%f867, [%rd17+4];
	ld.local.f32 	%f868, [%rd18+4];
	add.f32 	%f869, %f867, %f868;
	st.local.f32 	[%rd18+4], %f869;
	@%p124 bra 	$L__BB0_173;
	ld.global.f32 	%f870, [%rd17+8];
	ld.local.f32 	%f871, [%rd18+8];
	add.f32 	%f872, %f870, %f871;
	st.local.f32 	[%rd18+8], %f872;
$L__BB0_173:
	ld.param.u32 	%r824, [_Z17simulation_kernelPfiiiPii_param_1];
	add.s32 	%r903, %r903, 1;
	setp.eq.s32 	%p125, %r903, %r824;
	@%p125 bra 	$L__BB0_192;
	bra.uni 	$L__BB0_67;
$L__BB0_174:
	setp.lt.u32 	%p75, %r392, 4;
	mov.f32 	%f1645, 0fCE6E6B28;
	mov.b32 	%r953, 0;
	mov.u32 	%r989, %r953;
	@%p75 bra 	$L__BB0_149;
	mov.f32 	%f1645, 0fCE6E6B28;
	mov.b32 	%r914, 0;
	mov.u32 	%r989, %r914;
	mov.u32 	%r926, %r988;
	mov.u32 	%r925, %r1022;
	mov.u32 	%r924, %r1021;
	mov.u32 	%r923, %r1020;
	bra.uni 	$L__BB0_140;
$L__BB0_176:
	ld.param.u32 	%r844, [_Z17simulation_kernelPfiiiPii_param_3];
	setp.lt.s32 	%p53, %r844, 1;
	@%p53 bra 	$L__BB0_192;
	mov.b32 	%r1012, 0;
$L__BB0_178:
	setp.lt.u32 	%p54, %r80, 15;
	mov.b32 	%r1015, 0;
	@%p54 bra 	$L__BB0_181;
	mov.b32 	%r1013, 0;
$L__BB0_180:
	.pragma "nounroll";
	mul.wide.u32 	%rd116, %r1013, 4;
	add.s64 	%rd117, %rd1, %rd116;
	ld.global.f32 	%f311, [%rd117];
	add.s64 	%rd118, %rd2, %rd116;
	ld.local.v2.f32 	{%f312, %f313}, [%rd118];
	add.f32 	%f314, %f311, %f312;
	ld.global.f32 	%f315, [%rd117+4];
	add.f32 	%f316, %f315, %f313;
	st.local.v2.f32 	[%rd118], {%f314, %f316};
	ld.global.f32 	%f317, [%rd117+8];
	ld.local.v2.f32 	{%f318, %f319}, [%rd118+8];
	add.f32 	%f320, %f317, %f318;
	ld.global.f32 	%f321, [%rd117+12];
	add.f32 	%f322, %f321, %f319;
	st.local.v2.f32 	[%rd118+8], {%f320, %f322};
	ld.global.f32 	%f323, [%rd117+16];
	ld.local.v2.f32 	{%f324, %f325}, [%rd118+16];
	add.f32 	%f326, %f323, %f324;
	ld.global.f32 	%f327, [%rd117+20];
	add.f32 	%f328, %f327, %f325;
	st.local.v2.f32 	[%rd118+16], {%f326, %f328};
	ld.global.f32 	%f329, [%rd117+24];
	ld.local.v2.f32 	{%f330, %f331}, [%rd118+24];
	add.f32 	%f332, %f329, %f330;
	ld.global.f32 	%f333, [%rd117+28];
	add.f32 	%f334, %f333, %f331;
	st.local.v2.f32 	[%rd118+24], {%f332, %f334};
	ld.global.f32 	%f335, [%rd117+32];
	ld.local.v2.f32 	{%f336, %f337}, [%rd118+32];
	add.f32 	%f338, %f335, %f336;
	ld.global.f32 	%f339, [%rd117+36];
	add.f32 	%f340, %f339, %f337;
	st.local.v2.f32 	[%rd118+32], {%f338, %f340};
	ld.global.f32 	%f341, [%rd117+40];
	ld.local.v2.f32 	{%f342, %f343}, [%rd118+40];
	add.f32 	%f344, %f341, %f342;
	ld.global.f32 	%f345, [%rd117+44];
	add.f32 	%f346, %f345, %f343;
	st.local.v2.f32 	[%rd118+40], {%f344, %f346};
	ld.global.f32 	%f347, [%rd117+48];
	ld.local.v2.f32 	{%f348, %f349}, [%rd118+48];
	add.f32 	%f350, %f347, %f348;
	ld.global.f32 	%f351, [%rd117+52];
	add.f32 	%f352, %f351, %f349;
	st.local.v2.f32 	[%rd118+48], {%f350, %f352};
	ld.global.f32 	%f353, [%rd117+56];
	ld.local.v2.f32 	{%f354, %f355}, [%rd118+56];
	add.f32 	%f356, %f353, %f354;
	ld.global.f32 	%f357, [%rd117+60];
	add.f32 	%f358, %f357, %f355;
	st.local.v2.f32 	[%rd118+56], {%f356, %f358};
	add.s32 	%r1013, %r1013, 16;
	setp.ne.s32 	%p55, %r1013, %r84;
	mov.u32 	%r1015, %r84;
	@%p55 bra 	$L__BB0_180;
$L__BB0_181:
	setp.eq.s32 	%p56, %r81, 0;
	@%p56 bra 	$L__BB0_191;
	setp.lt.u32 	%p57, %r82, 7;
	@%p57 bra 	$L__BB0_184;
	mul.wide.u32 	%rd119, %r1015, 4;
	add.s64 	%rd120, %rd1, %rd119;
	ld.global.f32 	%f359, [%rd120];
	add.s64 	%rd121, %rd2, %rd119;
	ld.local.f32 	%f360, [%rd121];
	add.f32 	%f361, %f359, %f360;
	st.local.f32 	[%rd121], %f361;
	ld.global.f32 	%f362, [%rd120+4];
	ld.local.f32 	%f363, [%rd121+4];
	add.f32 	%f364, %f362, %f363;
	st.local.f32 	[%rd121+4], %f364;
	ld.global.f32 	%f365, [%rd120+8];
	ld.local.f32 	%f366, [%rd121+8];
	add.f32 	%f367, %f365, %f366;
	st.local.f32 	[%rd121+8], %f367;
	ld.global.f32 	%f368, [%rd120+12];
	ld.local.f32 	%f369, [%rd121+12];
	add.f32 	%f370, %f368, %f369;
	st.local.f32 	[%rd121+12], %f370;
	ld.global.f32 	%f371, [%rd120+16];
	ld.local.f32 	%f372, [%rd121+16];
	add.f32 	%f373, %f371, %f372;
	st.local.f32 	[%rd121+16], %f373;
	ld.global.f32 	%f374, [%rd120+20];
	ld.local.f32 	%f375, [%rd121+20];
	add.f32 	%f376, %f374, %f375;
	st.local.f32 	[%rd121+20], %f376;
	ld.global.f32 	%f377, [%rd120+24];
	ld.local.f32 	%f378, [%rd121+24];
	add.f32 	%f379, %f377, %f378;
	st.local.f32 	[%rd121+24], %f379;
	ld.global.f32 	%f380, [%rd120+28];
	ld.local.f32 	%f381, [%rd121+28];
	add.f32 	%f382, %f380, %f381;
	st.local.f32 	[%rd121+28], %f382;
	add.s32 	%r1015, %r1015, 8;
$L__BB0_184:
	setp.eq.s32 	%p58, %r83, 0;
	@%p58 bra 	$L__BB0_191;
	setp.lt.u32 	%p59, %r93, 3;
	@%p59 bra 	$L__BB0_187;
	mul.wide.u32 	%rd122, %r1015, 4;
	add.s64 	%rd123, %rd1, %rd122;
	ld.global.f32 	%f383, [%rd123];
	add.s64 	%rd124, %rd2, %rd122;
	ld.local.f32 	%f384, [%rd124];
	add.f32 	%f385, %f383, %f384;
	st.local.f32 	[%rd124], %f385;
	ld.global.f32 	%f386, [%rd123+4];
	ld.local.f32 	%f387, [%rd124+4];
	add.f32 	%f388, %f386, %f387;
	st.local.f32 	[%rd124+4], %f388;
	ld.global.f32 	%f389, [%rd123+8];
	ld.local.f32 	%f390, [%rd124+8];
	add.f32 	%f391, %f389, %f390;
	st.local.f32 	[%rd124+8], %f391;
	ld.global.f32 	%f392, [%rd123+12];
	ld.local.f32 	%f393, [%rd124+12];
	add.f32 	%f394, %f392, %f393;
	st.local.f32 	[%rd124+12], %f394;
	add.s32 	%r1015, %r1015, 4;
$L__BB0_187:
	setp.eq.s32 	%p60, %r85, 0;
	@%p60 bra 	$L__BB0_191;
	setp.eq.s32 	%p61, %r85, 1;
	mul.wide.u32 	%rd125, %r1015, 4;
	add.s64 	%rd24, %rd1, %rd125;
	ld.global.f32 	%f395, [%rd24];
	add.s64 	%rd25, %rd2, %rd125;
	ld.local.f32 	%f396, [%rd25];
	add.f32 	%f397, %f395, %f396;
	st.local.f32 	[%rd25], %f397;
	@%p61 bra 	$L__BB0_191;
	setp.eq.s32 	%p62, %r85, 2;
	ld.global.f32 	%f398, [%rd24+4];
	ld.local.f32 	%f399, [%rd25+4];
	add.f32 	%f400, %f398, %f399;
	st.local.f32 	[%rd25+4], %f400;
	@%p62 bra 	$L__BB0_191;
	ld.global.f32 	%f401, [%rd24+8];
	ld.local.f32 	%f402, [%rd25+8];
	add.f32 	%f403, %f401, %f402;
	st.local.f32 	[%rd25+8], %f403;
$L__BB0_191:
	ld.param.u32 	%r823, [_Z17simulation_kernelPfiiiPii_param_1];
	add.s32 	%r1012, %r1012, 1;
	setp.eq.s32 	%p63, %r1012, %r823;
	@%p63 bra 	$L__BB0_192;
	bra.uni 	$L__BB0_178;
$L__BB0_192:
	mov.b32 	%r1024, 0;
$L__BB0_193:
	ld.param.u32 	%r850, [_Z17simulation_kernelPfiiiPii_param_3];
	setp.lt.s32 	%p126, %r850, 1;
	shr.u32 	%r634, %r984, 2;
	xor.b32  	%r635, %r634, %r984;
	shl.b32 	%r636, %r988, 4;
	shl.b32 	%r637, %r635, 1;
	xor.b32  	%r638, %r637, %r636;
	xor.b32  	%r639, %r638, %r635;
	xor.b32  	%r1052, %r639, %r988;
	@%p126 bra 	$L__BB0_207;
	setp.lt.u32 	%p127, %r80, 15;
	mov.b32 	%r1033, 0;
	@%p127 bra 	$L__BB0_197;
	mov.b32 	%r1031, 0;
$L__BB0_196:
	.pragma "nounroll";
	mul.wide.u32 	%rd192, %r1031, 4;
	add.s64 	%rd193, %rd2, %rd192;
	ld.local.v2.f32 	{%f873, %f874}, [%rd193];
	mul.f32 	%f875, %f1, %f873;
	mul.f32 	%f876, %f1, %f874;
	st.local.v2.f32 	[%rd193], {%f875, %f876};
	ld.local.v2.f32 	{%f877, %f878}, [%rd193+8];
	mul.f32 	%f879, %f1, %f877;
	mul.f32 	%f880, %f1, %f878;
	st.local.v2.f32 	[%rd193+8], {%f879, %f880};
	ld.local.v2.f32 	{%f881, %f882}, [%rd193+16];
	mul.f32 	%f883, %f1, %f881;
	mul.f32 	%f884, %f1, %f882;
	st.local.v2.f32 	[%rd193+16], {%f883, %f884};
	ld.local.v2.f32 	{%f885, %f886}, [%rd193+24];
	mul.f32 	%f887, %f1, %f885;
	mul.f32 	%f888, %f1, %f886;
	st.local.v2.f32 	[%rd193+24], {%f887, %f888};
	ld.local.v2.f32 	{%f889, %f890}, [%rd193+32];
	mul.f32 	%f891, %f1, %f889;
	mul.f32 	%f892, %f1, %f890;
	st.local.v2.f32 	[%rd193+32], {%f891, %f892};
	ld.local.v2.f32 	{%f893, %f894}, [%rd193+40];
	mul.f32 	%f895, %f1, %f893;
	mul.f32 	%f896, %f1, %f894;
	st.local.v2.f32 	[%rd193+40], {%f895, %f896};
	ld.local.v2.f32 	{%f897, %f898}, [%rd193+48];
	mul.f32 	%f899, %f1, %f897;
	mul.f32 	%f900, %f1, %f898;
	st.local.v2.f32 	[%rd193+48], {%f899, %f900};
	ld.local.v2.f32 	{%f901, %f902}, [%rd193+56];
	mul.f32 	%f903, %f1, %f901;
	mul.f32 	%f904, %f1, %f902;
	st.local.v2.f32 	[%rd193+56], {%f903, %f904};
	add.s32 	%r1031, %r1031, 16;
	setp.ne.s32 	%p128, %r1031, %r84;
	mov.u32 	%r1033, %r84;
	@%p128 bra 	$L__BB0_196;
$L__BB0_197:
	setp.eq.s32 	%p129, %r81, 0;
	@%p129 bra 	$L__BB0_207;
	setp.lt.u32 	%p130, %r82, 7;
	@%p130 bra 	$L__BB0_200;
	mul.wide.u32 	%rd194, %r1033, 4;
	add.s64 	%rd195, %rd2, %rd194;
	ld.local.f32 	%f905, [%rd195];
	mul.f32 	%f906, %f1, %f905;
	st.local.f32 	[%rd195], %f906;
	ld.local.f32 	%f907, [%rd195+4];
	mul.f32 	%f908, %f1, %f907;
	st.local.f32 	[%rd195+4], %f908;
	ld.local.f32 	%f909, [%rd195+8];
	mul.f32 	%f910, %f1, %f909;
	st.local.f32 	[%rd195+8], %f910;
	ld.local.f32 	%f911, [%rd195+12];
	mul.f32 	%f912, %f1, %f911;
	st.local.f32 	[%rd195+12], %f912;
	ld.local.f32 	%f913, [%rd195+16];
	mul.f32 	%f914, %f1, %f913;
	st.local.f32 	[%rd195+16], %f914;
	ld.local.f32 	%f915, [%rd195+20];
	mul.f32 	%f916, %f1, %f915;
	st.local.f32 	[%rd195+20], %f916;
	ld.local.f32 	%f917, [%rd195+24];
	mul.f32 	%f918, %f1, %f917;
	st.local.f32 	[%rd195+24], %f918;
	ld.local.f32 	%f919, [%rd195+28];
	mul.f32 	%f920, %f1, %f919;
	st.local.f32 	[%rd195+28], %f920;
	add.s32 	%r1033, %r1033, 8;
$L__BB0_200:
	setp.eq.s32 	%p131, %r83, 0;
	@%p131 bra 	$L__BB0_207;
	add.s32 	%r642, %r83, -1;
	setp.lt.u32 	%p132, %r642, 3;
	@%p132 bra 	$L__BB0_203;
	mul.wide.u32 	%rd196, %r1033, 4;
	add.s64 	%rd197, %rd2, %rd196;
	ld.local.f32 	%f921, [%rd197];
	mul.f32 	%f922, %f1, %f921;
	st.local.f32 	[%rd197], %f922;
	ld.local.f32 	%f923, [%rd197+4];
	mul.f32 	%f924, %f1, %f923;
	st.local.f32 	[%rd197+4], %f924;
	ld.local.f32 	%f925, [%rd197+8];
	mul.f32 	%f926, %f1, %f925;
	st.local.f32 	[%rd197+8], %f926;
	ld.local.f32 	%f927, [%rd197+12];
	mul.f32 	%f928, %f1, %f927;
	st.local.f32 	[%rd197+12], %f928;
	add.s32 	%r1033, %r1033, 4;
$L__BB0_203:
	setp.eq.s32 	%p133, %r85, 0;
	@%p133 bra 	$L__BB0_207;
	setp.eq.s32 	%p134, %r85, 1;
	mul.wide.u32 	%rd198, %r1033, 4;
	add.s64 	%rd28, %rd2, %rd198;
	ld.local.f32 	%f929, [%rd28];
	mul.f32 	%f930, %f1, %f929;
	st.local.f32 	[%rd28], %f930;
	@%p134 bra 	$L__BB0_207;
	setp.eq.s32 	%p135, %r85, 2;
	ld.local.f32 	%f931, [%rd28+4];
	mul.f32 	%f932, %f1, %f931;
	st.local.f32 	[%rd28+4], %f932;
	@%p135 bra 	$L__BB0_207;
	ld.local.f32 	%f933, [%rd28+8];
	mul.f32 	%f934, %f1, %f933;
	st.local.f32 	[%rd28+8], %f934;
$L__BB0_207:
	ld.param.u32 	%r851, [_Z17simulation_kernelPfiiiPii_param_3];
	setp.lt.s32 	%p136, %r851, 1;
	shr.u32 	%r643, %r1020, 2;
	xor.b32  	%r644, %r643, %r1020;
	shl.b32 	%r645, %r1052, 4;
	shl.b32 	%r646, %r644, 1;
	xor.b32  	%r647, %r646, %r645;
	xor.b32  	%r648, %r647, %r644;
	xor.b32  	%r1056, %r648, %r1052;
	add.s32 	%r302, %r983, 724874;
	@%p136 bra 	$L__BB0_280;
	add.s32 	%r787, %r1056, %r302;
	rem.u32 	%r1051, %r787, %r392;
	mov.f32 	%f1659, 0f4E6E6B28;
	mov.b32 	%r1035, 0;
	mov.u32 	%r1053, %r988;
	mov.u32 	%r1020, %r1022;
	mov.u32 	%r984, %r1021;
	mov.u32 	%r983, %r302;
$L__BB0_209:
	mov.u32 	%r310, %r984;
	mov.u32 	%r984, %r1020;
	mov.u32 	%r1020, %r1053;
	mov.u32 	%r1053, %r1052;
	mov.u32 	%r1052, %r1056;
	ld.param.u32 	%r852, [_Z17simulation_kernelPfiiiPii_param_3];
	setp.lt.u32 	%p137, %r80, 15;
	shr.u32 	%r789, %r310, 2;
	xor.b32  	%r790, %r789, %r310;
	shl.b32 	%r791, %r1052, 4;
	shl.b32 	%r792, %r790, 1;
	xor.b32  	%r793, %r792, %r791;
	xor.b32  	%r794, %r793, %r790;
	xor.b32  	%r1056, %r794, %r1052;
	add.s32 	%r983, %r983, 362437;
	add.s32 	%r795, %r1056, %r983;
	rem.u32 	%r314, %r795, %r392;
	mul.lo.s32 	%r315, %r314, %r852;
	mov.b32 	%r1045, 0;
	@%p137 bra 	$L__BB0_212;
	mov.b32 	%r1043, 0;
$L__BB0_211:
	.pragma "nounroll";
	mul.wide.u32 	%rd199, %r1043, 4;
	add.s64 	%rd200, %rd2, %rd199;
	ld.local.v2.f32 	{%f936, %f937}, [%rd200];
	add.s32 	%r797, %r1043, %r315;
	mul.wide.s32 	%rd201, %r797, 4;
	add.s64 	%rd202, %rd1, %rd201;
	ld.global.f32 	%f938, [%rd202];
	add.f32 	%f939, %f936, %f938;
	add.s64 	%rd203, %rd3, %rd199;
	ld.global.f32 	%f940, [%rd202+4];
	add.f32 	%f941, %f937, %f940;
	st.local.v2.f32 	[%rd203], {%f939, %f941};
	ld.local.v2.f32 	{%f942, %f943}, [%rd200+8];
	ld.global.f32 	%f944, [%rd202+8];
	add.f32 	%f945, %f942, %f944;
	ld.global.f32 	%f946, [%rd202+12];
	add.f32 	%f947, %f943, %f946;
	st.local.v2.f32 	[%rd203+8], {%f945, %f947};
	ld.local.v2.f32 	{%f948, %f949}, [%rd200+16];
	ld.global.f32 	%f950, [%rd202+16];
	add.f32 	%f951, %f948, %f950;
	ld.global.f32 	%f952, [%rd202+20];
	add.f32 	%f953, %f949, %f952;
	st.local.v2.f32 	[%rd203+16], {%f951, %f953};
	ld.local.v2.f32 	{%f954, %f955}, [%rd200+24];
	ld.global.f32 	%f956, [%rd202+24];
	add.f32 	%f957, %f954, %f956;
	ld.global.f32 	%f958, [%rd202+28];
	add.f32 	%f959, %f955, %f958;
	st.local.v2.f32 	[%rd203+24], {%f957, %f959};
	ld.local.v2.f32 	{%f960, %f961}, [%rd200+32];
	ld.global.f32 	%f962, [%rd202+32];
	add.f32 	%f963, %f960, %f962;
	ld.global.f32 	%f964, [%rd202+36];
	add.f32 	%f965, %f961, %f964;
	st.local.v2.f32 	[%rd203+32], {%f963, %f965};
	ld.local.v2.f32 	{%f966, %f967}, [%rd200+40];
	ld.global.f32 	%f968, [%rd202+40];
	add.f32 	%f969, %f966, %f968;
	ld.global.f32 	%f970, [%rd202+44];
	add.f32 	%f971, %f967, %f970;
	st.local.v2.f32 	[%rd203+40], {%f969, %f971};
	ld.local.v2.f32 	{%f972, %f973}, [%rd200+48];
	ld.global.f32 	%f974, [%rd202+48];
	add.f32 	%f975, %f972, %f974;
	ld.global.f32 	%f976, [%rd202+52];
	add.f32 	%f977, %f973, %f976;
	st.local.v2.f32 	[%rd203+48], {%f975, %f977};
	ld.local.v2.f32 	{%f978, %f979}, [%rd200+56];
	ld.global.f32 	%f980, [%rd202+56];
	add.f32 	%f981, %f978, %f980;
	ld.global.f32 	%f982, [%rd202+60];
	add.f32 	%f983, %f979, %f982;
	st.local.v2.f32 	[%rd203+56], {%f981, %f983};
	add.s32 	%r1043, %r1043, 16;
	setp.ne.s32 	%p138, %r1043, %r84;
	mov.u32 	%r1045, %r84;
	@%p138 bra 	$L__BB0_211;
$L__BB0_212:
	setp.eq.s32 	%p139, %r81, 0;
	@%p139 bra 	$L__BB0_222;
	setp.lt.u32 	%p140, %r82, 7;
	@%p140 bra 	$L__BB0_215;
	mul.wide.u32 	%rd204, %r1045, 4;
	add.s64 	%rd205, %rd2, %rd204;
	ld.local.f32 	%f984, [%rd205];
	add.s32 	%r798, %r1045, %r315;
	mul.wide.s32 	%rd206, %r798, 4;
	add.s64 	%rd207, %rd1, %rd206;
	ld.global.f32 	%f985, [%rd207];
	add.f32 	%f986, %f984, %f985;
	add.s64 	%rd208, %rd3, %rd204;
	st.local.f32 	[%rd208], %f986;
	ld.local.f32 	%f987, [%rd205+4];
	ld.global.f32 	%f988, [%rd207+4];
	add.f32 	%f989, %f987, %f988;
	st.local.f32 	[%rd208+4], %f989;
	ld.local.f32 	%f990, [%rd205+8];
	ld.global.f32 	%f991, [%rd207+8];
	add.f32 	%f992, %f990, %f991;
	st.local.f32 	[%rd208+8], %f992;
	ld.local.f32 	%f993, [%rd205+12];
	ld.global.f32 	%f994, [%rd207+12];
	add.f32 	%f995, %f993, %f994;
	st.local.f32 	[%rd208+12], %f995;
	ld.local.f32 	%f996, [%rd205+16];
	ld.global.f32 	%f997, [%rd207+16];
	add.f32 	%f998, %f996, %f997;
	st.local.f32 	[%rd208+16], %f998;
	ld.local.f32 	%f999, [%rd205+20];
	ld.global.f32 	%f1000, [%rd207+20];
	add.f32 	%f1001, %f999, %f1000;
	st.local.f32 	[%rd208+20], %f1001;
	ld.local.f32 	%f1002, [%rd205+24];
	ld.global.f32 	%f1003, [%rd207+24];
	add.f32 	%f1004, %f1002, %f1003;
	st.local.f32 	[%rd208+24], %f1004;
	ld.local.f32 	%f1005, [%rd205+28];
	ld.global.f32 	%f1006, [%rd207+28];
	add.f32 	%f1007, %f1005, %f1006;
	st.local.f32 	[%rd208+28], %f1007;
	add.s32 	%r1045, %r1045, 8;
$L__BB0_215:
	setp.eq.s32 	%p141, %r83, 0;
	@%p141 bra 	$L__BB0_222;
	add.s32 	%r799, %r83, -1;
	setp.lt.u32 	%p142, %r799, 3;
	@%p142 bra 	$L__BB0_218;
	mul.wide.u32 	%rd209, %r1045, 4;
	add.s64 	%rd210, %rd2, %rd209;
	ld.local.f32 	%f1008, [%rd210];
	add.s32 	%r800, %r1045, %r315;
	mul.wide.s32 	%rd211, %r800, 4;
	add.s64 	%rd212, %rd1, %rd211;
	ld.global.f32 	%f1009, [%rd212];
	add.f32 	%f1010, %f1008, %f1009;
	add.s64 	%rd213, %rd3, %rd209;
	st.local.f32 	[%rd213], %f1010;
	ld.local.f32 	%f1011, [%rd210+4];
	ld.global.f32 	%f1012, [%rd212+4];
	add.f32 	%f1013, %f1011, %f1012;
	st.local.f32 	[%rd213+4], %f1013;
	ld.local.f32 	%f1014, [%rd210+8];
	ld.global.f32 	%f1015, [%rd212+8];
	add.f32 	%f1016, %f1014, %f1015;
	st.local.f32 	[%rd213+8], %f1016;
	ld.local.f32 	%f1017, [%rd210+12];
	ld.global.f32 	%f1018, [%rd212+12];
	add.f32 	%f1019, %f1017, %f1018;
	st.local.f32 	[%rd213+12], %f1019;
	add.s32 	%r1045, %r1045, 4;
$L__BB0_218:
	setp.eq.s32 	%p143, %r85, 0;
	@%p143 bra 	$L__BB0_222;
	setp.eq.s32 	%p144, %r85, 1;
	mul.wide.u32 	%rd214, %r1045, 4;
	add.s64 	%rd29, %rd2, %rd214;
	ld.local.f32 	%f1020, [%rd29];
	add.s32 	%r801, %r1045, %r315;
	mul.wide.s32 	%rd215, %r801, 4;
	add.s64 	%rd30, %rd1, %rd215;
	ld.global.f32 	%f1021, [%rd30];
	add.f32 	%f1022, %f1020, %f1021;
	add.s64 	%rd31, %rd3, %rd214;
	st.local.f32 	[%rd31], %f1022;
	@%p144 bra 	$L__BB0_222;
	setp.eq.s32 	%p145, %r85, 2;
	ld.local.f32 	%f1023, [%rd29+4];
	ld.global.f32 	%f1024, [%rd30+4];
	add.f32 	%f1025, %f1023, %f1024;
	st.local.f32 	[%rd31+4], %f1025;
	@%p145 bra 	$L__BB0_222;
	ld.local.f32 	%f1026, [%rd29+8];
	ld.global.f32 	%f1027, [%rd30+8];
	add.f32 	%f1028, %f1026, %f1027;
	st.local.f32 	[%rd31+8], %f1028;
$L__BB0_222:
	mov.f32 	%f1667, 0f00000000;
	mov.b32 	%r1049, 0;
	@%p137 bra 	$L__BB0_225;
	mov.f32 	%f1667, 0f00000000;
	mov.b32 	%r1047, 0;
$L__BB0_224:
	.pragma "nounroll";
	mul.wide.u32 	%rd216, %r1047, 4;
	add.s64 	%rd217, %rd5, %rd216;
	ld.local.v2.f32 	{%f1032, %f1033}, [%rd217];
	add.s64 	%rd218, %rd3, %rd216;
	ld.local.v2.f32 	{%f1034, %f1035}, [%rd218];
	sub.f32 	%f1036, %f1032, %f1034;
	fma.rn.f32 	%f1037, %f1036, %f1036, %f1667;
	sub.f32 	%f1038, %f1033, %f1035;
	fma.rn.f32 	%f1039, %f1038, %f1038, %f1037;
	ld.local.v2.f32 	{%f1040, %f1041}, [%rd217+8];
	ld.local.v2.f32 	{%f1042, %f1043}, [%rd218+8];
	sub.f32 	%f1044, %f1040, %f1042;
	fma.rn.f32 	%f1045, %f1044, %f1044, %f1039;
	sub.f32 	%f1046, %f1041, %f1043;
	fma.rn.f32 	%f1047, %f1046, %f1046, %f1045;
	ld.local.v2.f32 	{%f1048, %f1049}, [%rd217+16];
	ld.local.v2.f32 	{%f1050, %f1051}, [%rd218+16];
	sub.f32 	%f1052, %f1048, %f1050;
	fma.rn.f32 	%f1053, %f1052, %f1052, %f1047;
	sub.f32 	%f1054, %f1049, %f1051;
	fma.rn.f32 	%f1055, %f1054, %f1054, %f1053;
	ld.local.v2.f32 	{%f1056, %f1057}, [%rd217+24];
	ld.local.v2.f32 	{%f1058, %f1059}, [%rd218+24];
	sub.f32 	%f1060, %f1056, %f1058;
	fma.rn.f32 	%f1061, %f1060, %f1060, %f1055;
	sub.f32 	%f1062, %f1057, %f1059;
	fma.rn.f32 	%f1063, %f1062, %f1062, %f1061;
	ld.local.v2.f32 	{%f1064, %f1065}, [%rd217+32];
	ld.local.v2.f32 	{%f1066, %f1067}, [%rd218+32];
	sub.f32 	%f1068, %f1064, %f1066;
	fma.rn.f32 	%f1069, %f1068, %f1068, %f1063;
	sub.f32 	%f1070, %f1065, %f1067;
	fma.rn.f32 	%f1071, %f1070, %f1070, %f1069;
	ld.local.v2.f32 	{%f1072, %f1073}, [%rd217+40];
	ld.local.v2.f32 	{%f1074, %f1075}, [%rd218+40];
	sub.f32 	%f1076, %f1072, %f1074;
	fma.rn.f32 	%f1077, %f1076, %f1076, %f1071;
	sub.f32 	%f1078, %f1073, %f1075;
	fma.rn.f32 	%f1079, %f1078, %f1078, %f1077;
	ld.local.v2.f32 	{%f1080, %f1081}, [%rd217+48];
	ld.local.v2.f32 	{%f1082, %f1083}, [%rd218+48];
	sub.f32 	%f1084, %f1080, %f1082;
	fma.rn.f32 	%f1085, %f1084, %f1084, %f1079;
	sub.f32 	%f1086, %f1081, %f1083;
	fma.rn.f32 	%f1087, %f1086, %f1086, %f1085;
	ld.local.v2.f32 	{%f1088, %f1089}, [%rd217+56];
	ld.local.v2.f32 	{%f1090, %f1091}, [%rd218+56];
	sub.f32 	%f1092, %f1088, %f1090;
	fma.rn.f32 	%f1093, %f1092, %f1092, %f1087;
	sub.f32 	%f1094, %f1089, %f1091;
	fma.rn.f32 	%f1667, %f1094, %f1094, %f1093;
	add.s32 	%r1047, %r1047, 16;
	setp.ne.s32 	%p147, %r1047, %r84;
	mov.u32 	%r1049, %r84;
	@%p147 bra 	$L__BB0_224;
$L__BB0_225:
	@%p139 bra 	$L__BB0_235;
	setp.lt.u32 	%p149, %r82, 7;
	@%p149 bra 	$L__BB0_228;
	mul.wide.u32 	%rd219, %r1049, 4;
	add.s64 	%rd220, %rd5, %rd219;
	ld.local.f32 	%f1096, [%rd220];
	add.s64 	%rd221, %rd3, %rd219;
	ld.local.f32 	%f1097, [%rd221];
	sub.f32 	%f1098, %f1096, %f1097;
	fma.rn.f32 	%f1099, %f1098, %f1098, %f1667;
	ld.local.f32 	%f1100, [%rd220+4];
	ld.local.f32 	%f1101, [%rd221+4];
	sub.f32 	%f1102, %f1100, %f1101;
	fma.rn.f32 	%f1103, %f1102, %f1102, %f1099;
	ld.local.f32 	%f1104, [%rd220+8];
	ld.local.f32 	%f1105, [%rd221+8];
	sub.f32 	%f1106, %f1104, %f1105;
	fma.rn.f32 	%f1107, %f1106, %f1106, %f1103;
	ld.local.f32 	%f1108, [%rd220+12];
	ld.local.f32 	%f1109, [%rd221+12];
	sub.f32 	%f1110, %f1108, %f1109;
	fma.rn.f32 	%f1111, %f1110, %f1110, %f1107;
	ld.local.f32 	%f1112, [%rd220+16];
	ld.local.f32 	%f1113, [%rd221+16];
	sub.f32 	%f1114, %f1112, %f1113;
	fma.rn.f32 	%f1115, %f1114, %f1114, %f1111;
	ld.local.f32 	%f1116, [%rd220+20];
	ld.local.f32 	%f1117, [%rd221+20];
	sub.f32 	%f1118, %f1116, %f1117;
	fma.rn.f32 	%f1119, %f1118, %f1118, %f1115;
	ld.local.f32 	%f1120, [%rd220+24];
	ld.local.f32 	%f1121, [%rd221+24];
	sub.f32 	%f1122, %f1120, %f1121;
	fma.rn.f32 	%f1123, %f1122, %f1122, %f1119;
	ld.local.f32 	%f1124, [%rd220+28];
	ld.local.f32 	%f1125, [%rd221+28];
	sub.f32 	%f1126, %f1124, %f1125;
	fma.rn.f32 	%f1667, %f1126, %f1126, %f1123;
	add.s32 	%r1049, %r1049, 8;
$L__BB0_228:
	setp.eq.s32 	%p150, %r83, 0;
	@%p150 bra 	$L__BB0_235;
	add.s32 	%r804, %r83, -1;
	setp.lt.u32 	%p151, %r804, 3;
	@%p151 bra 	$L__BB0_231;
	mul.wide.u32 	%rd222, %r1049, 4;
	add.s64 	%rd223, %rd5, %rd222;
	ld.local.f32 	%f1128, [%rd223];
	add.s64 	%rd224, %rd3, %rd222;
	ld.local.f32 	%f1129, [%rd224];
	sub.f32 	%f1130, %f1128, %f1129;
	fma.rn.f32 	%f1131, %f1130, %f1130, %f1667;
	ld.local.f32 	%f1132, [%rd223+4];
	ld.local.f32 	%f1133, [%rd224+4];
	sub.f32 	%f1134, %f1132, %f1133;
	fma.rn.f32 	%f1135, %f1134, %f1134, %f1131;
	ld.local.f32 	%f1136, [%rd223+8];
	ld.local.f32 	%f1137, [%rd224+8];
	sub.f32 	%f1138, %f1136, %f1137;
	fma.rn.f32 	%f1139, %f1138, %f1138, %f1135;
	ld.local.f32 	%f1140, [%rd223+12];
	ld.local.f32 	%f1141, [%rd224+12];
	sub.f32 	%f1142, %f1140, %f1141;
	fma.rn.f32 	%f1667, %f1142, %f1142, %f1139;
	add.s32 	%r1049, %r1049, 4;
$L__BB0_231:
	setp.eq.s32 	%p152, %r85, 0;
	@%p152 bra 	$L__BB0_235;
	setp.eq.s32 	%p153, %r85, 1;
	mul.wide.u32 	%rd225, %r1049, 4;
	add.s64 	%rd32, %rd5, %rd225;
	ld.local.f32 	%f1143, [%rd32];
	add.s64 	%rd33, %rd3, %rd225;
	ld.local.f32 	%f1144, [%rd33];
	sub.f32 	%f1145, %f1143, %f1144;
	fma.rn.f32 	%f1667, %f1145, %f1145, %f1667;
	@%p153 bra 	$L__BB0_235;
	setp.eq.s32 	%p154, %r85, 2;
	ld.local.f32 	%f1146, [%rd32+4];
	ld.local.f32 	%f1147, [%rd33+4];
	sub.f32 	%f1148, %f1146, %f1147;
	fma.rn.f32 	%f1667, %f1148, %f1148, %f1667;
	@%p154 bra 	$L__BB0_235;
	ld.local.f32 	%f1149, [%rd32+8];
	ld.local.f32 	%f1150, [%rd33+8];
	sub.f32 	%f1151, %f1149, %f1150;
	fma.rn.f32 	%f1667, %f1151, %f1151, %f1667;
$L__BB0_235:
	sqrt.rn.f32 	%f1152, %f1667;
	setp.lt.f32 	%p155, %f1152, %f1659;
	selp.b32 	%r1051, %r314, %r1051, %p155;
	selp.f32 	%f1659, %f1152, %f1659, %p155;
	add.s32 	%r1035, %r1035, 1;
	setp.ne.s32 	%p156, %r1035, 20;
	@%p156 bra 	$L__BB0_209;
$L__BB0_236:
	mov.u32 	%r988, %r1056;
	mov.u32 	%r1021, %r1053;
	mov.u32 	%r1022, %r1052;
	ld.param.u32 	%r853, [_Z17simulation_kernelPfiiiPii_param_3];
	add.s32 	%r339, %r83, -1;
	setp.lt.s32 	%p157, %r853, 1;
	@%p157 bra 	$L__BB0_250;
	ld.param.u32 	%r854, [_Z17simulation_kernelPfiiiPii_param_3];
	setp.lt.u32 	%p158, %r80, 15;
	mul.lo.s32 	%r340, %r1051, %r854;
	mov.b32 	%r1060, 0;
	@%p158 bra 	$L__BB0_240;
	mov.b32 	%r1058, 0;
$L__BB0_239:
	.pragma "nounroll";
	add.s32 	%r807, %r1058, %r340;
	mul.wide.s32 	%rd226, %r807, 4;
	add.s64 	%rd227, %rd1, %rd226;
	ld.global.f32 	%f1153, [%rd227];
	mul.wide.u32 	%rd228, %r1058, 4;
	add.s64 	%rd229, %rd2, %rd228;
	ld.local.v2.f32 	{%f1154, %f1155}, [%rd229];
	add.f32 	%f1156, %f1153, %f1154;
	ld.global.f32 	%f1157, [%rd227+4];
	add.f32 	%f1158, %f1157, %f1155;
	st.local.v2.f32 	[%rd229], {%f1156, %f1158};
	ld.global.f32 	%f1159, [%rd227+8];
	ld.local.v2.f32 	{%f1160, %f1161}, [%rd229+8];
	add.f32 	%f1162, %f1159, %f1160;
	ld.global.f32 	%f1163, [%rd227+12];
	add.f32 	%f1164, %f1163, %f1161;
	st.local.v2.f32 	[%rd229+8], {%f1162, %f1164};
	ld.global.f32 	%f1165, [%rd227+16];
	ld.local.v2.f32 	{%f1166, %f1167}, [%rd229+16];
	add.f32 	%f1168, %f1165, %f1166;
	ld.global.f32 	%f1169, [%rd227+20];
	add.f32 	%f1170, %f1169, %f1167;
	st.local.v2.f32 	[%rd229+16], {%f1168, %f1170};
	ld.global.f32 	%f1171, [%rd227+24];
	ld.local.v2.f32 	{%f1172, %f1173}, [%rd229+24];
	add.f32 	%f1174, %f1171, %f1172;
	ld.global.f32 	%f1175, [%rd227+28];
	add.f32 	%f1176, %f1175, %f1173;
	st.local.v2.f32 	[%rd229+24], {%f1174, %f1176};
	ld.global.f32 	%f1177, [%rd227+32];
	ld.local.v2.f32 	{%f1178, %f1179}, [%rd229+32];
	add.f32 	%f1180, %f1177, %f1178;
	ld.global.f32 	%f1181, [%rd227+36];
	add.f32 	%f1182, %f1181, %f1179;
	st.local.v2.f32 	[%rd229+32], {%f1180, %f1182};
	ld.global.f32 	%f1183, [%rd227+40];
	ld.local.v2.f32 	{%f1184, %f1185}, [%rd229+40];
	add.f32 	%f1186, %f1183, %f1184;
	ld.global.f32 	%f1187, [%rd227+44];
	add.f32 	%f1188, %f1187, %f1185;
	st.local.v2.f32 	[%rd229+40], {%f1186, %f1188};
	ld.global.f32 	%f1189, [%rd227+48];
	ld.local.v2.f32 	{%f1190, %f1191}, [%rd229+48];
	add.f32 	%f1192, %f1189, %f1190;
	ld.global.f32 	%f1193, [%rd227+52];
	add.f32 	%f1194, %f1193, %f1191;
	st.local.v2.f32 	[%rd229+48], {%f1192, %f1194};
	ld.global.f32 	%f1195, [%rd227+56];
	ld.local.v2.f32 	{%f1196, %f1197}, [%rd229+56];
	add.f32 	%f1198, %f1195, %f1196;
	ld.global.f32 	%f1199, [%rd227+60];
	add.f32 	%f1200, %f1199, %f1197;
	st.local.v2.f32 	[%rd229+56], {%f1198, %f1200};
	add.s32 	%r1058, %r1058, 16;
	setp.ne.s32 	%p159, %r1058, %r84;
	mov.u32 	%r1060, %r84;
	@%p159 bra 	$L__BB0_239;
$L__BB0_240:
	setp.eq.s32 	%p160, %r81, 0;
	@%p160 bra 	$L__BB0_250;
	setp.lt.u32 	%p161, %r82, 7;
	@%p161 bra 	$L__BB0_243;
	add.s32 	%r808, %r1060, %r340;
	mul.wide.s32 	%rd230, %r808, 4;
	add.s64 	%rd231, %rd1, %rd230;
	ld.global.f32 	%f1201, [%rd231];
	mul.wide.u32 	%rd232, %r1060, 4;
	add.s64 	%rd233, %rd2, %rd232;
	ld.local.f32 	%f1202, [%rd233];
	add.f32 	%f1203, %f1201, %f1202;
	st.local.f32 	[%rd233], %f1203;
	ld.global.f32 	%f1204, [%rd231+4];
	ld.local.f32 	%f1205, [%rd233+4];
	add.f32 	%f1206, %f1204, %f1205;
	st.local.f32 	[%rd233+4], %f1206;
	ld.global.f32 	%f1207, [%rd231+8];
	ld.local.f32 	%f1208, [%rd233+8];
	add.f32 	%f1209, %f1207, %f1208;
	st.local.f32 	[%rd233+8], %f1209;
	ld.global.f32 	%f1210, [%rd231+12];
	ld.local.f32 	%f1211, [%rd233+12];
	add.f32 	%f1212, %f1210, %f1211;
	st.local.f32 	[%rd233+12], %f1212;
	ld.global.f32 	%f1213, [%rd231+16];
	ld.local.f32 	%f1214, [%rd233+16];
	add.f32 	%f1215, %f1213, %f1214;
	st.local.f32 	[%rd233+16], %f1215;
	ld.global.f32 	%f1216, [%rd231+20];
	ld.local.f32 	%f1217, [%rd233+20];
	add.f32 	%f1218, %f1216, %f1217;
	st.local.f32 	[%rd233+20], %f1218;
	ld.global.f32 	%f1219, [%rd231+24];
	ld.local.f32 	%f1220, [%rd233+24];
	add.f32 	%f1221, %f1219, %f1220;
	st.local.f32 	[%rd233+24], %f1221;
	ld.global.f32 	%f1222, [%rd231+28];
	ld.local.f32 	%f1223, [%rd233+28];
	add.f32 	%f1224, %f1222, %f1223;
	st.local.f32 	[%rd233+28], %f1224;
	add.s32 	%r1060, %r1060, 8;
$L__BB0_243:
	setp.eq.s32 	%p162, %r83, 0;
	@%p162 bra 	$L__BB0_250;
	setp.lt.u32 	%p163, %r339, 3;
	@%p163 bra 	$L__BB0_246;
	add.s32 	%r809, %r1060, %r340;
	mul.wide.s32 	%rd234, %r809, 4;
	add.s64 	%rd235, %rd1, %rd234;
	ld.global.f32 	%f1225, [%rd235];
	mul.wide.u32 	%rd236, %r1060, 4;
	add.s64 	%rd237, %rd2, %rd236;
	ld.local.f32 	%f1226, [%rd237];
	add.f32 	%f1227, %f1225, %f1226;
	st.local.f32 	[%rd237], %f1227;
	ld.global.f32 	%f1228, [%rd235+4];
	ld.local.f32 	%f1229, [%rd237+4];
	add.f32 	%f1230, %f1228, %f1229;
	st.local.f32 	[%rd237+4], %f1230;
	ld.global.f32 	%f1231, [%rd235+8];
	ld.local.f32 	%f1232, [%rd237+8];
	add.f32 	%f1233, %f1231, %f1232;
	st.local.f32 	[%rd237+8], %f1233;
	ld.global.f32 	%f1234, [%rd235+12];
	ld.local.f32 	%f1235, [%rd237+12];
	add.f32 	%f1236, %f1234, %f1235;
	st.local.f32 	[%rd237+12], %f1236;
	add.s32 	%r1060, %r1060, 4;
$L__BB0_246:
	setp.eq.s32 	%p164, %r85, 0;
	@%p164 bra 	$L__BB0_250;
	setp.eq.s32 	%p165, %r85, 1;
	add.s32 	%r810, %r1060, %r340;
	mul.wide.s32 	%rd238, %r810, 4;
	add.s64 	%rd34, %rd1, %rd238;
	ld.global.f32 	%f1237, [%rd34];
	mul.wide.u32 	%rd239, %r1060, 4;
	add.s64 	%rd35, %rd2, %rd239;
	ld.local.f32 	%f1238, [%rd35];
	add.f32 	%f1239, %f1237, %f1238;
	st.local.f32 	[%rd35], %f1239;
	@%p165 bra 	$L__BB0_250;
	setp.eq.s32 	%p166, %r85, 2;
	ld.global.f32 	%f1240, [%rd34+4];
	ld.local.f32 	%f1241, [%rd35+4];
	add.f32 	%f1242, %f1240, %f1241;
	st.local.f32 	[%rd35+4], %f1242;
	@%p166 bra 	$L__BB0_250;
	ld.global.f32 	%f1243, [%rd34+8];
	ld.local.f32 	%f1244, [%rd35+8];
	add.f32 	%f1245, %f1243, %f1244;
	st.local.f32 	[%rd35+8], %f1245;
$L__BB0_250:
	add.s32 	%r1024, %r1024, 1;
	setp.eq.s32 	%p167, %r1024, 10;
	@%p167 bra 	$L__BB0_251;
	bra.uni 	$L__BB0_193;
$L__BB0_251:
	ld.param.u32 	%r855, [_Z17simulation_kernelPfiiiPii_param_3];
	setp.lt.s32 	%p168, %r855, 1;
	mov.f32 	%f1675, 0f00000000;
	@%p168 bra 	$L__BB0_265;
	setp.lt.u32 	%p169, %r80, 15;
	mov.f32 	%f1675, 0f00000000;
	mov.b32 	%r1064, 0;
	@%p169 bra 	$L__BB0_255;
	mov.f32 	%f1675, 0f00000000;
	mov.b32 	%r1062, 0;
$L__BB0_254:
	.pragma "nounroll";
	mul.wide.u32 	%rd240, %r1062, 4;
	add.s64 	%rd241, %rd5, %rd240;
	ld.local.v2.f32 	{%f1250, %f1251}, [%rd241];
	add.s64 	%rd242, %rd2, %rd240;
	ld.local.v2.f32 	{%f1252, %f1253}, [%rd242];
	sub.f32 	%f1254, %f1250, %f1252;
	fma.rn.f32 	%f1255, %f1254, %f1254, %f1675;
	sub.f32 	%f1256, %f1251, %f1253;
	fma.rn.f32 	%f1257, %f1256, %f1256, %f1255;
	ld.local.v2.f32 	{%f1258, %f1259}, [%rd241+8];
	ld.local.v2.f32 	{%f1260, %f1261}, [%rd242+8];
	sub.f32 	%f1262, %f1258, %f1260;
	fma.rn.f32 	%f1263, %f1262, %f1262, %f1257;
	sub.f32 	%f1264, %f1259, %f1261;
	fma.rn.f32 	%f1265, %f1264, %f1264, %f1263;
	ld.local.v2.f32 	{%f1266, %f1267}, [%rd241+16];
	ld.local.v2.f32 	{%f1268, %f1269}, [%rd242+16];
	sub.f32 	%f1270, %f1266, %f1268;
	fma.rn.f32 	%f1271, %f1270, %f1270, %f1265;
	sub.f32 	%f1272, %f1267, %f1269;
	fma.rn.f32 	%f1273, %f1272, %f1272, %f1271;
	ld.local.v2.f32 	{%f1274, %f1275}, [%rd241+24];
	ld.local.v2.f32 	{%f1276, %f1277}, [%rd242+24];
	sub.f32 	%f1278, %f1274, %f1276;
	fma.rn.f32 	%f1279, %f1278, %f1278, %f1273;
	sub.f32 	%f1280, %f1275, %f1277;
	fma.rn.f32 	%f1281, %f1280, %f1280, %f1279;
	ld.local.v2.f32 	{%f1282, %f1283}, [%rd241+32];
	ld.local.v2.f32 	{%f1284, %f1285}, [%rd242+32];
	sub.f32 	%f1286, %f1282, %f1284;
	fma.rn.f32 	%f1287, %f1286, %f1286, %f1281;
	sub.f32 	%f1288, %f1283, %f1285;
	fma.rn.f32 	%f1289, %f1288, %f1288, %f1287;
	ld.local.v2.f32 	{%f1290, %f1291}, [%rd241+40];
	ld.local.v2.f32 	{%f1292, %f1293}, [%rd242+40];
	sub.f32 	%f1294, %f1290, %f1292;
	fma.rn.f32 	%f1295, %f1294, %f1294, %f1289;
	sub.f32 	%f1296, %f1291, %f1293;
	fma.rn.f32 	%f1297, %f1296, %f1296, %f1295;
	ld.local.v2.f32 	{%f1298, %f1299}, [%rd241+48];
	ld.local.v2.f32 	{%f1300, %f1301}, [%rd242+48];
	sub.f32 	%f1302, %f1298, %f1300;
	fma.rn.f32 	%f1303, %f1302, %f1302, %f1297;
	sub.f32 	%f1304, %f1299, %f1301;
	fma.rn.f32 	%f1305, %f1304, %f1304, %f1303;
	ld.local.v2.f32 	{%f1306, %f1307}, [%rd241+56];
	ld.local.v2.f32 	{%f1308, %f1309}, [%rd242+56];
	sub.f32 	%f1310, %f1306, %f1308;
	fma.rn.f32 	%f1311, %f1310, %f1310, %f1305;
	sub.f32 	%f1312, %f1307, %f1309;
	fma.rn.f32 	%f1675, %f1312, %f1312, %f1311;
	add.s32 	%r1062, %r1062, 16;
	setp.ne.s32 	%p170, %r1062, %r84;
	mov.u32 	%r1064, %r84;
	@%p170 bra 	$L__BB0_254;
$L__BB0_255:
	setp.eq.s32 	%p171, %r81, 0;
	@%p171 bra 	$L__BB0_265;
	setp.lt.u32 	%p172, %r82, 7;
	@%p172 bra 	$L__BB0_258;
	mul.wide.u32 	%rd243, %r1064, 4;
	add.s64 	%rd244, %rd5, %rd243;
	ld.local.f32 	%f1314, [%rd244];
	add.s64 	%rd245, %rd2, %rd243;
	ld.local.f32 	%f1315, [%rd245];
	sub.f32 	%f1316, %f1314, %f1315;
	fma.rn.f32 	%f1317, %f1316, %f1316, %f1675;
	ld.local.f32 	%f1318, [%rd244+4];
	ld.local.f32 	%f1319, [%rd245+4];
	sub.f32 	%f1320, %f1318, %f1319;
	fma.rn.f32 	%f1321, %f1320, %f1320, %f1317;
	ld.local.f32 	%f1322, [%rd244+8];
	ld.local.f32 	%f1323, [%rd245+8];
	sub.f32 	%f1324, %f1322, %f1323;
	fma.rn.f32 	%f1325, %f1324, %f1324, %f1321;
	ld.local.f32 	%f1326, [%rd244+12];
	ld.local.f32 	%f1327, [%rd245+12];
	sub.f32 	%f1328, %f1326, %f1327;
	fma.rn.f32 	%f1329, %f1328, %f1328, %f1325;
	ld.local.f32 	%f1330, [%rd244+16];
	ld.local.f32 	%f1331, [%rd245+16];
	sub.f32 	%f1332, %f1330, %f1331;
	fma.rn.f32 	%f1333, %f1332, %f1332, %f1329;
	ld.local.f32 	%f1334, [%rd244+20];
	ld.local.f32 	%f1335, [%rd245+20];
	sub.f32 	%f1336, %f1334, %f1335;
	fma.rn.f32 	%f1337, %f1336, %f1336, %f1333;
	ld.local.f32 	%f1338, [%rd244+24];
	ld.local.f32 	%f1339, [%rd245+24];
	sub.f32 	%f1340, %f1338, %f1339;
	fma.rn.f32 	%f1341, %f1340, %f1340, %f1337;
	ld.local.f32 	%f1342, [%rd244+28];
	ld.local.f32 	%f1343, [%rd245+28];
	sub.f32 	%f1344, %f1342, %f1343;
	fma.rn.f32 	%f1675, %f1344, %f1344, %f1341;
	add.s32 	%r1064, %r1064, 8;
$L__BB0_258:
	setp.eq.s32 	%p173, %r83, 0;
	@%p173 bra 	$L__BB0_265;
	setp.lt.u32 	%p174, %r339, 3;
	@%p174 bra 	$L__BB0_261;
	mul.wide.u32 	%rd246, %r1064, 4;
	add.s64 	%rd247, %rd5, %rd246;
	ld.local.f32 	%f1346, [%rd247];
	add.s64 	%rd248, %rd2, %rd246;
	ld.local.f32 	%f1347, [%rd248];
	sub.f32 	%f1348, %f1346, %f1347;
	fma.rn.f32 	%f1349, %f1348, %f1348, %f1675;
	ld.local.f32 	%f1350, [%rd247+4];
	ld.local.f32 	%f1351, [%rd248+4];
	sub.f32 	%f1352, %f1350, %f1351;
	fma.rn.f32 	%f1353, %f1352, %f1352, %f1349;
	ld.local.f32 	%f1354, [%rd247+8];
	ld.local.f32 	%f1355, [%rd248+8];
	sub.f32 	%f1356, %f1354, %f1355;
	fma.rn.f32 	%f1357, %f1356, %f1356, %f1353;
	ld.local.f32 	%f1358, [%rd247+12];
	ld.local.f32 	%f1359, [%rd248+12];
	sub.f32 	%f1360, %f1358, %f1359;
	fma.rn.f32 	%f1675, %f1360, %f1360, %f1357;
	add.s32 	%r1064, %r1064, 4;
$L__BB0_261:
	setp.eq.s32 	%p175, %r85, 0;
	@%p175 bra 	$L__BB0_265;
	setp.eq.s32 	%p176, %r85, 1;
	mul.wide.u32 	%rd249, %r1064, 4;
	add.s64 	%rd36, %rd5, %rd249;
	ld.local.f32 	%f1361, [%rd36];
	add.s64 	%rd37, %rd2, %rd249;
	ld.local.f32 	%f1362, [%rd37];
	sub.f32 	%f1363, %f1361, %f1362;
	fma.rn.f32 	%f1675, %f1363, %f1363, %f1675;
	@%p176 bra 	$L__BB0_265;
	setp.eq.s32 	%p177, %r85, 2;
	ld.local.f32 	%f1364, [%rd36+4];
	ld.local.f32 	%f1365, [%rd37+4];
	sub.f32 	%f1366, %f1364, %f1365;
	fma.rn.f32 	%f1675, %f1366, %f1366, %f1675;
	@%p177 bra 	$L__BB0_265;
	ld.local.f32 	%f1367, [%rd36+8];
	ld.local.f32 	%f1368, [%rd37+8];
	sub.f32 	%f1369, %f1367, %f1368;
	fma.rn.f32 	%f1675, %f1369, %f1369, %f1675;
$L__BB0_265:
	ld.param.u32 	%r856, [_Z17simulation_kernelPfiiiPii_param_3];
	setp.lt.s32 	%p178, %r856, 1;
	sqrt.rn.f32 	%f89, %f1675;
	setp.geu.f32 	%p179, %f89, %f1676;
	or.pred  	%p180, %p179, %p178;
	selp.f32 	%f1676, %f1676, %f89, %p179;
	@%p180 bra 	$L__BB0_279;
	setp.lt.u32 	%p181, %r80, 15;
	mov.b32 	%r1068, 0;
	@%p181 bra 	$L__BB0_269;
	mov.b32 	%r1066, 0;
$L__BB0_268:
	.pragma "nounroll";
	mul.wide.u32 	%rd250, %r1066, 4;
	add.s64 	%rd251, %rd2, %rd250;
	ld.local.v2.f32 	{%f1370, %f1371}, [%rd251];
	add.s64 	%rd252, %rd4, %rd250;
	st.local.v2.f32 	[%rd252], {%f1370, %f1371};
	ld.local.v2.f32 	{%f1372, %f1373}, [%rd251+8];
	st.local.v2.f32 	[%rd252+8], {%f1372, %f1373};
	ld.local.v2.f32 	{%f1374, %f1375}, [%rd251+16];
	st.local.v2.f32 	[%rd252+16], {%f1374, %f1375};
	ld.local.v2.f32 	{%f1376, %f1377}, [%rd251+24];
	st.local.v2.f32 	[%rd252+24], {%f1376, %f1377};
	ld.local.v2.f32 	{%f1378, %f1379}, [%rd251+32];
	st.local.v2.f32 	[%rd252+32], {%f1378, %f1379};
	ld.local.v2.f32 	{%f1380, %f1381}, [%rd251+40];
	st.local.v2.f32 	[%rd252+40], {%f1380, %f1381};
	ld.local.v2.f32 	{%f1382, %f1383}, [%rd251+48];
	st.local.v2.f32 	[%rd252+48], {%f1382, %f1383};
	ld.local.v2.f32 	{%f1384, %f1385}, [%rd251+56];
	st.local.v2.f32 	[%rd252+56], {%f1384, %f1385};
	add.s32 	%r1066, %r1066, 16;
	setp.ne.s32 	%p182, %r1066, %r84;
	mov.u32 	%r1068, %r84;
	@%p182 bra 	$L__BB0_268;
$L__BB0_269:
	setp.eq.s32 	%p183, %r81, 0;
	mov.f32 	%f1676, %f89;
	@%p183 bra 	$L__BB0_279;
	setp.lt.u32 	%p184, %r82, 7;
	@%p184 bra 	$L__BB0_272;
	mul.wide.u32 	%rd253, %r1068, 4;
	add.s64 	%rd254, %rd2, %rd253;
	ld.local.f32 	%f1386, [%rd254];
	add.s64 	%rd255, %rd4, %rd253;
	st.local.f32 	[%rd255], %f1386;
	ld.local.f32 	%f1387, [%rd254+4];
	st.local.f32 	[%rd255+4], %f1387;
	ld.local.f32 	%f1388, [%rd254+8];
	st.local.f32 	[%rd255+8], %f1388;
	ld.local.f32 	%f1389, [%rd254+12];
	st.local.f32 	[%rd255+12], %f1389;
	ld.local.f32 	%f1390, [%rd254+16];
	st.local.f32 	[%rd255+16], %f1390;
	ld.local.f32 	%f1391, [%rd254+20];
	st.local.f32 	[%rd255+20], %f1391;
	ld.local.f32 	%f1392, [%rd254+24];
	st.local.f32 	[%rd255+24], %f1392;
	ld.local.f32 	%f1393, [%rd254+28];
	st.local.f32 	[%rd255+28], %f1393;
	add.s32 	%r1068, %r1068, 8;
$L__BB0_272:
	setp.eq.s32 	%p185, %r83, 0;
	mov.f32 	%f1676, %f89;
	@%p185 bra 	$L__BB0_279;
	setp.lt.u32 	%p186, %r339, 3;
	@%p186 bra 	$L__BB0_275;
	mul.wide.u32 	%rd256, %r1068, 4;
	add.s64 	%rd257, %rd2, %rd256;
	ld.local.f32 	%f1394, [%rd257];
	add.s64 	%rd258, %rd4, %rd256;
	st.local.f32 	[%rd258], %f1394;
	ld.local.f32 	%f1395, [%rd257+4];
	st.local.f32 	[%rd258+4], %f1395;
	ld.local.f32 	%f1396, [%rd257+8];
	st.local.f32 	[%rd258+8], %f1396;
	ld.local.f32 	%f1397, [%rd257+12];
	st.local.f32 	[%rd258+12], %f1397;
	add.s32 	%r1068, %r1068, 4;
$L__BB0_275:
	setp.eq.s32 	%p187, %r85, 0;
	mov.f32 	%f1676, %f89;
	@%p187 bra 	$L__BB0_279;
	setp.eq.s32 	%p188, %r85, 1;
	mul.wide.u32 	%rd259, %r1068, 4;
	add.s64 	%rd38, %rd2, %rd259;
	ld.local.f32 	%f1398, [%rd38];
	add.s64 	%rd39, %rd4, %rd259;
	st.local.f32 	[%rd39], %f1398;
	mov.f32 	%f1676, %f89;
	@%p188 bra 	$L__BB0_279;
	setp.eq.s32 	%p189, %r85, 2;
	ld.local.f32 	%f1399, [%rd38+4];
	st.local.f32 	[%rd39+4], %f1399;
	mov.f32 	%f1676, %f89;
	@%p189 bra 	$L__BB0_279;
	ld.local.f32 	%f1400, [%rd38+8];
	st.local.f32 	[%rd39+8], %f1400;
	mov.f32 	%f1676, %f89;
$L__BB0_279:
	add.s32 	%r893, %r893, 1;
	setp.eq.s32 	%p190, %r893, 5;
	@%p190 bra 	$L__BB0_112;
	bra.uni 	$L__BB0_50;
$L__BB0_280:
	shr.u32 	%r649, %r1021, 2;
	xor.b32  	%r650, %r649, %r1021;
	shl.b32 	%r651, %r1056, 4;
	shl.b32 	%r652, %r650, 1;
	xor.b32  	%r653, %r652, %r651;
	xor.b32  	%r654, %r653, %r650;
	xor.b32  	%r655, %r654, %r1056;
	add.s32 	%r656, %r983, %r655;
	add.s32 	%r657, %r656, 1087311;
	rem.u32 	%r1051, %r657, %r392;
	shr.u32 	%r658, %r1022, 2;
	xor.b32  	%r659, %r658, %r1022;
	shl.b32 	%r660, %r655, 4;
	shl.b32 	%r661, %r659, 1;
	xor.b32  	%r662, %r661, %r660;
	xor.b32  	%r663, %r662, %r659;
	xor.b32  	%r664, %r663, %r655;
	shr.u32 	%r665, %r988, 2;
	xor.b32  	%r666, %r665, %r988;
	shl.b32 	%r667, %r664, 4;
	shl.b32 	%r668, %r666, 1;
	xor.b32  	%r669, %r668, %r667;
	xor.b32  	%r670, %r669, %r666;
	xor.b32  	%r671, %r670, %r664;
	shr.u32 	%r672, %r1052, 2;
	xor.b32  	%r673, %r672, %r1052;
	shl.b32 	%r674, %r671, 4;
	shl.b32 	%r675, %r673, 1;
	xor.b32  	%r676, %r675, %r674;
	xor.b32  	%r677, %r676, %r673;
	xor.b32  	%r678, %r677, %r671;
	shr.u32 	%r679, %r1056, 2;
	xor.b32  	%r680, %r679, %r1056;
	shl.b32 	%r681, %r678, 4;
	shl.b32 	%r682, %r680, 1;
	xor.b32  	%r683, %r682, %r681;
	xor.b32  	%r684, %r683, %r680;
	xor.b32  	%r685, %r684, %r678;
	shr.u32 	%r686, %r655, 2;
	xor.b32  	%r687, %r686, %r655;
	shl.b32 	%r688, %r685, 4;
	shl.b32 	%r689, %r687, 1;
	xor.b32  	%r690, %r689, %r688;
	xor.b32  	%r691, %r690, %r687;
	xor.b32  	%r692, %r691, %r685;
	shr.u32 	%r693, %r664, 2;
	xor.b32  	%r694, %r693, %r664;
	shl.b32 	%r695, %r692, 4;
	shl.b32 	%r696, %r694, 1;
	xor.b32  	%r697, %r696, %r695;
	xor.b32  	%r698, %r697, %r694;
	xor.b32  	%r699, %r698, %r692;
	shr.u32 	%r700, %r671, 2;
	xor.b32  	%r701, %r700, %r671;
	shl.b32 	%r702, %r699, 4;
	shl.b32 	%r703, %r701, 1;
	xor.b32  	%r704, %r703, %r702;
	xor.b32  	%r705, %r704, %r701;
	xor.b32  	%r706, %r705, %r699;
	shr.u32 	%r707, %r678, 2;
	xor.b32  	%r708, %r707, %r678;
	shl.b32 	%r709, %r706, 4;
	shl.b32 	%r710, %r708, 1;
	xor.b32  	%r711, %r710, %r709;
	xor.b32  	%r712, %r711, %r708;
	xor.b32  	%r713, %r712, %r706;
	shr.u32 	%r714, %r685, 2;
	xor.b32  	%r715, %r714, %r685;
	shl.b32 	%r716, %r713, 4;
	shl.b32 	%r717, %r715, 1;
	xor.b32  	%r718, %r717, %r716;
	xor.b32  	%r719, %r718, %r715;
	xor.b32  	%r720, %r719, %r713;
	shr.u32 	%r721, %r692, 2;
	xor.b32  	%r722, %r721, %r692;
	shl.b32 	%r723, %r720, 4;
	shl.b32 	%r724, %r722, 1;
	xor.b32  	%r725, %r724, %r723;
	xor.b32  	%r726, %r725, %r722;
	xor.b32  	%r727, %r726, %r720;
	shr.u32 	%r728, %r699, 2;
	xor.b32  	%r729, %r728, %r699;
	shl.b32 	%r730, %r727, 4;
	shl.b32 	%r731, %r729, 1;
	xor.b32  	%r732, %r731, %r730;
	xor.b32  	%r733, %r732, %r729;
	xor.b32  	%r734, %r733, %r727;
	shr.u32 	%r735, %r706, 2;
	xor.b32  	%r736, %r735, %r706;
	shl.b32 	%r737, %r734, 4;
	shl.b32 	%r738, %r736, 1;
	xor.b32  	%r739, %r738, %r737;
	xor.b32  	%r740, %r739, %r736;
	xor.b32  	%r741, %r740, %r734;
	shr.u32 	%r742, %r713, 2;
	xor.b32  	%r743, %r742, %r713;
	shl.b32 	%r744, %r741, 4;
	shl.b32 	%r745, %r743, 1;
	xor.b32  	%r746, %r745, %r744;
	xor.b32  	%r747, %r746, %r743;
	xor.b32  	%r748, %r747, %r741;
	shr.u32 	%r749, %r720, 2;
	xor.b32  	%r750, %r749, %r720;
	shl.b32 	%r751, %r748, 4;
	shl.b32 	%r752, %r750, 1;
	xor.b32  	%r753, %r752, %r751;
	xor.b32  	%r754, %r753, %r750;
	xor.b32  	%r755, %r754, %r748;
	shr.u32 	%r756, %r727, 2;
	xor.b32  	%r757, %r756, %r727;
	shl.b32 	%r758, %r755, 4;
	shl.b32 	%r759, %r757, 1;
	xor.b32  	%r760, %r759, %r758;
	xor.b32  	%r761, %r760, %r757;
	xor.b32  	%r984, %r761, %r755;
	shr.u32 	%r762, %r734, 2;
	xor.b32  	%r763, %r762, %r734;
	shl.b32 	%r764, %r984, 4;
	shl.b32 	%r765, %r763, 1;
	xor.b32  	%r766, %r765, %r764;
	xor.b32  	%r767, %r766, %r763;
	xor.b32  	%r1020, %r767, %r984;
	shr.u32 	%r768, %r741, 2;
	xor.b32  	%r769, %r768, %r741;
	shl.b32 	%r770, %r1020, 4;
	shl.b32 	%r771, %r769, 1;
	xor.b32  	%r772, %r771, %r770;
	xor.b32  	%r773, %r772, %r769;
	xor.b32  	%r1053, %r773, %r1020;
	shr.u32 	%r774, %r748, 2;
	xor.b32  	%r775, %r774, %r748;
	shl.b32 	%r776, %r1053, 4;
	shl.b32 	%r777, %r775, 1;
	xor.b32  	%r778, %r777, %r776;
	xor.b32  	%r779, %r778, %r775;
	xor.b32  	%r1052, %r779, %r1053;
	shr.u32 	%r780, %r755, 2;
	xor.b32  	%r781, %r780, %r755;
	shl.b32 	%r782, %r1052, 4;
	shl.b32 	%r783, %r781, 1;
	xor.b32  	%r784, %r783, %r782;
	xor.b32  	%r785, %r784, %r781;
	xor.b32  	%r1056, %r785, %r1052;
	add.s32 	%r983, %r983, 7973614;
	bra.uni 	$L__BB0_236;

}


// ===== COMPILED SASS (sm_100) =====

	.target	sm_100

	.elftype	@"ET_EXEC"


//--------------------- .note.nv.tkinfo           --------------------------
	.section	.note.nv.tkinfo,"",@"SHT_NOTE"
	.sectionflags	@"SHF_NOTE_NV_TKINFO"
	.tkinfo
        /*0018*/ 	.word	0x00000002
        /*0030*/ 	.string	""
        /*0030*/ 	.string	"ptxas"
        /*0030*/ 	.string	"Cuda compilation tools, release 13.0, V13.0.88"
        /*0030*/ 	.string	"Build cuda_13.0.r13.0/compiler.36424714_0"
        /*0030*/ 	.string	"-arch sm_100 -m 64 "



//--------------------- .note.nv.cuinfo           --------------------------
	.section	.note.nv.cuinfo,"",@"SHT_NOTE"
	.sectionflags	@"SHF_NOTE_NV_CUINFO"
        /*0018*/ 	.short	0x0002
        /*001a*/ 	.short	0x0064
        /*001c*/ 	.short	0x0082
	.zero		2


//--------------------- .nv.info                  --------------------------
	.section	.nv.info,"",@"SHT_CUDA_INFO"
	.align	4


	//----- nvinfo : EIATTR_REGCOUNT
	.align		4
        /*0000*/ 	.byte	0x04, 0x2f
        /*0002*/ 	.short	(.L_10 - .L_9)
	.align		4
.L_9:
        /*0004*/ 	.word	index@(_Z17simulation_kernelPfiiiPii)
        /*0008*/ 	.word	0x00000028


	//----- nvinfo : EIATTR_FRAME_SIZE
	.align		4
.L_10:
        /*000c*/ 	.byte	0x04, 0x11
        /*000e*/ 	.short	(.L_12 - .L_11)
	.align		4
.L_11:
        /*0010*/ 	.word	index@($__internal_2_$__cuda_sm3x_div_rn_noftz_f32_slowpath)
        /*0014*/ 	.word	0x000000c8


	//----- nvinfo : EIATTR_FRAME_SIZE
	.align		4
.L_12:
        /*0018*/ 	.byte	0x04, 0x11
        /*001a*/ 	.short	(.L_14 - .L_13)
	.align		4
.L_13:
        /*001c*/ 	.word	index@($__internal_1_$__cuda_sm20_sqrt_rn_f32_slowpath)
        /*0020*/ 	.word	0x000000c8


	//----- nvinfo : EIATTR_FRAME_SIZE
	.align		4
.L_14:
        /*0024*/ 	.byte	0x04, 0x11
        /*0026*/ 	.short	(.L_16 - .L_15)
	.align		4
.L_15:
        /*0028*/ 	.word	index@($__internal_0_$__cuda_sm20_div_rn_f64_full)
        /*002c*/ 	.word	0x000000c8


	//----- nvinfo : EIATTR_FRAME_SIZE
	.align		4
.L_16:
        /*0030*/ 	.byte	0x04, 0x11
        /*0032*/ 	.short	(.L_18 - .L_17)
	.align		4
.L_17:
        /*0034*/ 	.word	index@(_Z17simulation_kernelPfiiiPii)
        /*0038*/ 	.word	0x000000c8


	//----- nvinfo : EIATTR_MIN_STACK_SIZE
	.align		4
.L_18:
        /*003c*/ 	.byte	0x04, 0x12
        /*003e*/ 	.short	(.L_20 - .L_19)
	.align		4
.L_19:
        /*0040*/ 	.word	index@(_Z17simulation_kernelPfiiiPii)
        /*0044*/ 	.word	0x000000c8
.L_20:


//--------------------- .nv.compat                --------------------------
	.section	.nv.compat,"",@"SHT_CUDA_COMPAT_INFO"
	.align	4
        /*0000*/ 	.byte	0x02, 0x09, 0x00, 0x00, 0x02, 0x02, 0x01, 0x00, 0x02, 0x05, 0x05, 0x00, 0x03, 0x07, 0x01, 0x01
        /*0010*/ 	.byte	0x02, 0x03, 0x00, 0x00, 0x02, 0x06, 0x01, 0x00, 0x04, 0x0b, 0x08, 0x00, 0x01, 0x00, 0x00, 0x00
        /*0020*/ 	.byte	0x00, 0x00, 0x00, 0x00


//--------------------- .nv.info._Z17simulation_kernelPfiiiPii --------------------------
	.section	.nv.info._Z17simulation_kernelPfiiiPii,"",@"SHT_CUDA_INFO"
	.sectionflags	@""
	.align	4


	//----- nvinfo : EIATTR_CUDA_API_VERSION
	.align		4
        /*0000*/ 	.byte	0x04, 0x37
        /*0002*/ 	.short	(.L_22 - .L_21)
.L_21:
        /*0004*/ 	.word	0x00000082


	//----- nvinfo : EIATTR_KPARAM_INFO
	.align		4
.L_22:
        /*0008*/ 	.byte	0x04, 0x17
        /*000a*/ 	.short	(.L_24 - .L_23)
.L_23:
        /*000c*/ 	.word	0x00000000
        /*0010*/ 	.short	0x0005
        /*0012*/ 	.short	0x0020
        /*0014*/ 	.byte	0x00, 0xf0, 0x11, 0x00


	//----- nvinfo : EIATTR_KPARAM_INFO
	.align		4
.L_24:
        /*0018*/ 	.byte	0x04, 0x17
        /*001a*/ 	.short	(.L_26 - .L_25)
.L_25:
        /*001c*/ 	.word	0x00000000
        /*0020*/ 	.short	0x0004
        /*0022*/ 	.short	0x0018
        /*0024*/ 	.byte	0x00, 0xf5, 0x21, 0x00


	//----- nvinfo : EIATTR_KPARAM_INFO
	.align		4
.L_26:
        /*0028*/ 	.byte	0x04, 0x17
        /*002a*/ 	.short	(.L_28 - .L_27)
.L_27:
        /*002c*/ 	.word	0x00000000
        /*0030*/ 	.short	0x0003
        /*0032*/ 	.short	0x0010
        /*0034*/ 	.byte	0x00, 0xf0, 0x11, 0x00


	//----- nvinfo : EIATTR_KPARAM_INFO
	.align		4
.L_28:
        /*0038*/ 	.byte	0x04, 0x17
        /*003a*/ 	.short	(.L_30 - .L_29)
.L_29:
        /*003c*/ 	.word	0x00000000
        /*0040*/ 	.short	0x0002
        /*0042*/ 	.short	0x000c
        /*0044*/ 	.byte	0x00, 0xf0, 0x11, 0x00


	//----- nvinfo : EIATTR_KPARAM_INFO
	.align		4
.L_30:
        /*0048*/ 	.byte	0x04, 0x17
        /*004a*/ 	.short	(.L_32 - .L_31)
.L_31:
        /*004c*/ 	.word	0x00000000
        /*0050*/ 	.short	0x0001
        /*0052*/ 	.short	0x0008
        /*0054*/ 	.byte	0x00, 0xf0, 0x11, 0x00


	//----- nvinfo : EIATTR_KPARAM_INFO
	.align		4
.L_32:
        /*0058*/ 	.byte	0x04, 0x17
        /*005a*/ 	.short	(.L_34 - .L_33)
.L_33:
        /*005c*/ 	.word	0x00000000
        /*0060*/ 	.short	0x0000
        /*0062*/ 	.short	0x0000
        /*0064*/ 	.byte	0x00, 0xf5, 0x21, 0x00


	//----- nvinfo : EIATTR_SPARSE_MMA_MASK
	.align		4
.L_34:
        /*0068*/ 	.byte	0x03, 0x50
        /*006a*/ 	.short	0x0000


	//----- nvinfo : EIATTR_MAXREG_COUNT
	.align		4
        /*006c*/ 	.byte	0x03, 0x1b
        /*006e*/ 	.short	0x00ff


	//----- nvinfo : EIATTR_MERCURY_ISA_VERSION
	.align		4
        /*0070*/ 	.byte	0x03, 0x5f
        /*0072*/ 	.short	0x0101


	//----- nvinfo : EIATTR_INT_WARP_WIDE_INSTR_OFFSETS
	.align		4
        /*0074*/ 	.byte	0x04, 0x31
        /*0076*/ 	.short	(.L_36 - .L_35)


	//   ....[0]....
.L_35:
        /*0078*/ 	.word	0x0000baf0


	//----- nvinfo : EIATTR_VRC_CTA_INIT_COUNT
	.align		4
.L_36:
        /*007c*/ 	.byte	0x02, 0x4a
	.zero		1
	.zero		1


	//----- nvinfo : EIATTR_EXIT_INSTR_OFFSETS
	.align		4
        /*0080*/ 	.byte	0x04, 0x1c
        /*0082*/ 	.short	(.L_38 - .L_37)


	//   ....[0]....
.L_37:
        /*0084*/ 	.word	0x00000080


	//   ....[1]....
        /*0088*/ 	.word	0x0000bac0


	//   ....[2]....
        /*008c*/ 	.word	0x0000bb40


	//----- nvinfo : EIATTR_CRS_STACK_SIZE
	.align		4
.L_38:
        /*0090*/ 	.byte	0x04, 0x1e
        /*0092*/ 	.short	(.L_40 - .L_39)
.L_39:
        /*0094*/ 	.word	0x00000000


	//----- nvinfo : EIATTR_CBANK_PARAM_SIZE
	.align		4
.L_40:
        /*0098*/ 	.byte	0x03, 0x19
        /*009a*/ 	.short	0x0024


	//----- nvinfo : EIATTR_PARAM_CBANK
	.align		4
        /*009c*/ 	.byte	0x04, 0x0a
        /*009e*/ 	.short	(.L_42 - .L_41)
	.align		4
.L_41:
        /*00a0*/ 	.word	index@(.nv.constant0._Z17simulation_kernelPfiiiPii)
        /*00a4*/ 	.short	0x0380
        /*00a6*/ 	.short	0x0024


	//----- nvinfo : EIATTR_SW_WAR
	.align		4
.L_42:
        /*00a8*/ 	.byte	0x04, 0x36
        /*00aa*/ 	.short	(.L_44 - .L_43)
.L_43:
        /*00ac*/ 	.word	0x00000008
.L_44:


//--------------------- .nv.callgraph             --------------------------
	.section	.nv.callgraph,"",@"SHT_CUDA_CALLGRAPH"
	.align	4
	.sectionentsize	8
	.align		4
        /*0000*/ 	.word	0x00000000
	.align		4
        /*0004*/ 	.word	0xffffffff
	.align		4
        /*0008*/ 	.word	0x00000000
	.align		4
        /*000c*/ 	.word	0xfffffffe
	.align		4
        /*0010*/ 	.word	0x00000000
	.align		4
        /*0014*/ 	.word	0xfffffffd
	.align		4
        /*0018*/ 	.word	0x00000000
	.align		4
        /*001c*/ 	.word	0xfffffffc


//--------------------- .nv.constant4             --------------------------
	.section	.nv.constant4,"a",@progbits
	.align	8
	.align		8
.nv.constant4:
        /*0000*/ 	.dword	precalc_xorwow_matrix
	.align		8
        /*0008*/ 	.dword	precalc_xorwow_offset_matrix
	.align		8
        /*0010*/ 	.dword	mrg32k3aM1
	.align		8
        /*0018*/ 	.dword	mrg32k3aM2
	.align		8
        /*0020*/ 	.dword	mrg32k3aM1SubSeq
	.align		8
        /*0028*/ 	.dword	mrg32k3aM2SubSeq
	.align		8
        /*0030*/ 	.dword	mrg32k3aM1Seq
	.align		8
        /*0038*/ 	.dword	mrg32k3aM2Seq


//--------------------- .nv.constant3             --------------------------
	.section	.nv.constant3,"a",@progbits
	.align	8
.nv.constant3:
	.type		__cr_lgamma_table,@object
	.size		__cr_lgamma_table,(.L_8 - __cr_lgamma_table)
__cr_lgamma_table:
        /*0000*/ 	.byte	0x00, 0x00, 0x00, 0x00, 0x00, 0x00, 0x00, 0x00, 0x00, 0x00, 0x00, 0x00, 0x00, 0x00, 0x00, 0x00
        /*0010*/ 	.byte	0xef, 0x39, 0xfa, 0xfe, 0x42, 0x2e, 0xe6, 0x3f, 0x02, 0x20, 0x2a, 0xfa, 0x0b, 0xab, 0xfc, 0x3f
        /*0020*/ 	.byte	0xf9, 0x2c, 0x92, 0x7c, 0xa7, 0x6c, 0x09, 0x40, 0xc9, 0x79, 0x44, 0x3c, 0x64, 0x26, 0x13, 0x40
        /*0030*/ 	.byte	0xca, 0x01, 0xcf, 0x3a, 0x27, 0x51, 0x1a, 0x40, 0x30, 0xcc, 0x2d, 0xf3, 0xe1, 0x0c, 0x21, 0x40
        /*0040*/ 	.byte	0x0d, 0xb7, 0xfc, 0x82, 0x8e, 0x35, 0x25, 0x40
.L_8:


//--------------------- .text._Z17simulation_kernelPfiiiPii --------------------------
	.section	.text._Z17simulation_kernelPfiiiPii,"ax",@progbits
	.align	128
        .global         _Z17simulation_kernelPfiiiPii
        .type           _Z17simulation_kernelPfiiiPii,@function
        .size           _Z17simulation_kernelPfiiiPii,(.L_x_164 - _Z17simulation_kernelPfiiiPii)
        .other          _Z17simulation_kernelPfiiiPii,@"STO_CUDA_ENTRY STV_DEFAULT"
_Z17simulation_kernelPfiiiPii:
.text._Z17simulation_kernelPfiiiPii:
[----:B------:R-:W0:Y:S01]  /*0000*/  LDC R1, c[0x0][0x37c] ;  /* 0x0000df00ff017b82 */ /* 0x000e220000000800 */
[----:B------:R-:W1:Y:S07]  /*0010*/  S2R R0, SR_TID.X ;  /* 0x0000000000007919 */ /* 0x000e6e0000002100 */
[----:B------:R-:W1:Y:S01]  /*0020*/  S2UR UR4, SR_CTAID.X ;  /* 0x00000000000479c3 */ /* 0x000e620000002500 */
[----:B------:R-:W2:Y:S01]  /*0030*/  LDCU UR5, c[0x0][0x3a0] ;  /* 0x00007400ff0577ac */ /* 0x000ea20008000800 */
[----:B0-----:R-:W-:-:S06]  /*0040*/  IADD3 R1, PT, PT, R1, -0xc8, RZ ;  /* 0xffffff3801017810 */ /* 0x001fcc0007ffe0ff */
[----:B------:R-:W1:Y:S02]  /*0050*/  LDC R29, c[0x0][0x360] ;  /* 0x0000d800ff1d7b82 */ /* 0x000e640000000800 */
[----:B-1----:R-:W-:-:S05]  /*0060*/  IMAD R29, R29, UR4, R0 ;  /* 0x000000041d1d7c24 */ /* 0x002fca000f8e0200 */
[----:B--2---:R-:W-:-:S13]  /*0070*/  ISETP.GE.AND P0, PT, R29, UR5, PT ;  /* 0x000000051d007c0c */ /* 0x004fda000bf06270 */
[----:B------:R-:W-:Y:S05]  /*0080*/  @P0 EXIT ;  /* 0x000000000000094d */ /* 0x000fea0003800000 */
[----:B------:R-:W0:Y:S01]  /*0090*/  LDCU UR4, c[0x0][0x390] ;  /* 0x00007200ff0477ac */ /* 0x000e220008000800 */
[C---:B------:R-:W-:Y:S01]  /*00a0*/  IADD3 R3, PT, PT, R1.reuse, 0x50, RZ ;  /* 0x0000005001037810 */ /* 0x040fe20007ffe0ff */
[----:B------:R-:W-:Y:S02]  /*00b0*/  VIADD R0, R1, 0x78 ;  /* 0x0000007801007836 */ /* 0x000fe40000000000 */
[----:B0-----:R-:W-:-:S05]  /*00c0*/  IMAD.U32 R2, RZ, RZ, UR4 ;  /* 0x00000004ff027e24 */ /* 0x001fca000f8e00ff */
[----:B------:R-:W-:-:S13]  /*00d0*/  ISETP.GE.AND P0, PT, R2, 0x1, PT ;  /* 0x000000010200780c */ /* 0x000fda0003f06270 */
[----:B------:R-:W-:Y:S05]  /*00e0*/  @!P0 BRA `(.L_x_0) ;  /* 0x00000004002c8947 */ /* 0x000fea0003800000 */
[C---:B------:R-:W-:Y:S02]  /*00f0*/  IADD3 R4, PT, PT, R2.reuse, -0x1, RZ ;  /* 0xffffffff02047810 */ /* 0x040fe40007ffe0ff */
[----:B------:R-:W-:Y:S02]  /*0100*/  LOP3.LUT R7, R2, 0xf, RZ, 0xc0, !PT ;  /* 0x0000000f02077812 */ /* 0x000fe400078ec0ff */
[----:B------:R-:W-:Y:S01]  /*0110*/  ISETP.GE.U32.AND P0, PT, R4, 0xf, PT ;  /* 0x0000000f0400780c */ /* 0x000fe20003f06070 */
[----:B------:R-:W-:Y:S01]  /*0120*/  IMAD.MOV.U32 R4, RZ, RZ, RZ ;  /* 0x000000ffff047224 */ /* 0x000fe200078e00ff */
[----:B------:R-:W-:-:S11]  /*0130*/  ISETP.NE.AND P1, PT, R7, RZ, PT ;  /* 0x000000ff0700720c */ /* 0x000fd60003f25270 */
[----:B------:R-:W-:Y:S05]  /*0140*/  @!P0 BRA `(.L_x_1) ;  /* 0x0000000000588947 */ /* 0x000fea0003800000 */
[----:B------:R-:W-:Y:S01]  /*0150*/  HFMA2 R5, -RZ, RZ, 0, 0 ;  /* 0x00000000ff057431 */ /* 0x000fe200000001ff */
[----:B------:R-:W-:-:S07]  /*0160*/  LOP3.LUT R4, R2, 0x7ffffff0, RZ, 0xc0, !PT ;  /* 0x7ffffff002047812 */ /* 0x000fce00078ec0ff */
.L_x_2:
[C---:B0-----:R-:W-:Y:S01]  /*0170*/  IMAD R6, R5.reuse, 0x4, R1 ;  /* 0x0000000405067824 */ /* 0x041fe200078e0201 */
[----:B------:R-:W-:-:S04]  /*0180*/  IADD3 R5, PT, PT, R5, 0x10, RZ ;  /* 0x0000001005057810 */ /* 0x000fc80007ffe0ff */
[----:B------:R0:W-:Y:S01]  /*0190*/  STL.64 [R6+0x78], RZ ;  /* 0x000078ff06007387 */ /* 0x0001e20000100a00 */
[----:B------:R-:W-:-:S03]  /*01a0*/  ISETP.NE.AND P0, PT, R5, R4, PT ;  /* 0x000000040500720c */ /* 0x000fc60003f05270 */
[----:B------:R0:W-:Y:S04]  /*01b0*/  STL.64 [R6+0x80], RZ ;  /* 0x000080ff06007387 */ /* 0x0001e80000100a00 */
        /* <DEDUP_REMOVED lines=13> */
[----:B------:R0:W-:Y:S01]  /*0290*/  STL.64 [R6+0x88], RZ ;  /* 0x000088ff06007387 */ /* 0x0001e20000100a00 */
[----:B------:R-:W-:Y:S05]  /*02a0*/  @P0 BRA `(.L_x_2) ;  /* 0xfffffffc00b00947 */ /* 0x000fea000383ffff */
.L_x_1:
[----:B------:R-:W-:Y:S05]  /*02b0*/  @!P1 BRA `(.L_x_0) ;  /* 0x0000000000b89947 */ /* 0x000fea0003800000 */
[----:B------:R-:W-:Y:S02]  /*02c0*/  ISETP.GE.U32.AND P0, PT, R7, 0x8, PT ;  /* 0x000000080700780c */ /* 0x000fe40003f06070 */
[----:B0-----:R-:W-:-:S04]  /*02d0*/  LOP3.LUT R6, R2, 0x7, RZ, 0xc0, !PT ;  /* 0x0000000702067812 */ /* 0x001fc800078ec0ff */
[----:B------:R-:W-:-:S07]  /*02e0*/  ISETP.NE.AND P1, PT, R6, RZ, PT ;  /* 0x000000ff0600720c */ /* 0x000fce0003f25270 */
[----:B------:R-:W-:Y:S06]  /*02f0*/  @!P0 BRA `(.L_x_3) ;  /* 0x0000000000488947 */ /* 0x000fec0003800000 */
[C---:B------:R-:W-:Y:S01]  /*0300*/  IMAD R5, R4.reuse, 0x4, R1 ;  /* 0x0000000404057824 */ /* 0x040fe200078e0201 */
[----:B------:R-:W-:-:S04]  /*0310*/  IADD3 R4, PT, PT, R4, 0x8, RZ ;  /* 0x0000000804047810 */ /* 0x000fc80007ffe0ff */
[----:B------:R0:W-:Y:S04]  /*0320*/  STL [R5+0x50], RZ ;  /* 0x000050ff05007387 */ /* 0x0001e80000100800 */
        /* <DEDUP_REMOVED lines=14> */
[----:B------:R0:W-:Y:S02]  /*0410*/  STL [R5+0x94], RZ ;  /* 0x000094ff05007387 */ /* 0x0001e40000100800 */
.L_x_3:
[----:B------:R-:W-:Y:S05]  /*0420*/  @!P1 BRA `(.L_x_0) ;  /* 0x00000000005c9947 */ /* 0x000fea0003800000 */
[----:B------:R-:W-:Y:S02]  /*0430*/  ISETP.GE.U32.AND P0, PT, R6, 0x4, PT ;  /* 0x000000040600780c */ /* 0x000fe40003f06070 */
[----:B------:R-:W-:-:S04]  /*0440*/  LOP3.LUT R7, R2, 0x3, RZ, 0xc0, !PT ;  /* 0x0000000302077812 */ /* 0x000fc800078ec0ff */
[----:B------:R-:W-:-:S07]  /*0450*/  ISETP.NE.AND P1, PT, R7, RZ, PT ;  /* 0x000000ff0700720c */ /* 0x000fce0003f25270 */
[----:B------:R-:W-:Y:S06]  /*0460*/  @!P0 BRA `(.L_x_4) ;  /* 0x0000000000288947 */ /* 0x000fec0003800000 */
[C---:B0-----:R-:W-:Y:S01]  /*0470*/  IMAD R5, R4.reuse, 0x4, R1 ;  /* 0x0000000404057824 */ /* 0x041fe200078e0201 */
        /* <DEDUP_REMOVED lines=9> */
.L_x_4:
[----:B------:R-:W-:Y:S05]  /*0510*/  @!P1 BRA `(.L_x_0) ;  /* 0x0000000000209947 */ /* 0x000fea0003800000 */
[----:B------:R-:W-:-:S05]  /*0520*/  UMOV UR4, URZ ;  /* 0x000000ff00047c82 */ /* 0x000fca0008000000 */
.L_x_5:
[C---:B01----:R-:W-:Y:S01]  /*0530*/  IMAD R5, R4.reuse, 0x4, R1 ;  /* 0x0000000404057824 */ /* 0x043fe200078e0201 */
[----:B------:R-:W-:Y:S01]  /*0540*/  UIADD3 UR4, UPT, UPT, UR4, 0x1, URZ ;  /* 0x0000000104047890 */ /* 0x000fe2000fffe0ff */
[----:B------:R-:W-:-:S03]  /*0550*/  IADD3 R4, PT, PT, R4, 0x1, RZ ;  /* 0x0000000104047810 */ /* 0x000fc60007ffe0ff */
[----:B------:R2:W-:Y:S02]  /*0560*/  STL [R5+0x50], RZ ;  /* 0x000050ff05007387 */ /* 0x0005e40000100800 */
[----:B------:R-:W-:Y:S02]  /*0570*/  ISETP.NE.AND P0, PT, R7, UR4, PT ;  /* 0x0000000407007c0c */ /* 0x000fe4000bf05270 */
[----:B------:R2:W-:Y:S11]  /*0580*/  STL [R5+0x78], RZ ;  /* 0x000078ff05007387 */ /* 0x0005f60000100800 */
[----:B--2---:R-:W-:Y:S05]  /*0590*/  @P0 BRA `(.L_x_5) ;  /* 0xfffffffc00e40947 */ /* 0x004fea000383ffff */
.L_x_0:
[----:B------:R-:W0:Y:S01]  /*05a0*/  LDCU UR4, c[0x0][0x388] ;  /* 0x00007100ff0477ac */ /* 0x000e220008000800 */
[----:B------:R-:W-:Y:S01]  /*05b0*/  LOP3.LUT R4, R29, 0xaad26b49, RZ, 0x3c, !PT ;  /* 0xaad26b491d047812 */ /* 0x000fe200078e3cff */
[----:B------:R-:W2:Y:S04]  /*05c0*/  LDCU.64 UR8, c[0x0][0x358] ;  /* 0x00006b00ff0877ac */ /* 0x000ea80008000a00 */
[----:B------:R-:W-:-:S04]  /*05d0*/  IMAD R4, R4, 0x4182bed5, RZ ;  /* 0x4182bed504047824 */ /* 0x000fc800078e02ff */
[C---:B------:R-:W-:Y:S01]  /*05e0*/  VIADD R28, R4.reuse, 0xd9f6dc18 ;  /* 0xd9f6dc18041c7836 */ /* 0x040fe20000000000 */
[C---:B------:R-:W-:Y:S01]  /*05f0*/  IADD3 R27, PT, PT, R4.reuse, 0x75bcd15, RZ ;  /* 0x075bcd15041b7810 */ /* 0x040fe20007ffe0ff */
[C---:B------:R-:W-:Y:S01]  /*0600*/  VIADD R25, R4.reuse, 0x583f19 ;  /* 0x00583f1904197836 */ /* 0x040fe20000000000 */
[----:B------:R-:W-:Y:S02]  /*0610*/  LOP3.LUT R26, R4, 0x159a55e5, RZ, 0x3c, !PT ;  /* 0x159a55e5041a7812 */ /* 0x000fe400078e3cff */
[----:B01----:R-:W-:-:S04]  /*0620*/  VIMNMX R5, PT, PT, R2, UR4, PT ;  /* 0x0000000402057c48 */ /* 0x003fc8000bfe0100 */
[----:B------:R-:W-:-:S13]  /*0630*/  ISETP.GE.AND P0, PT, R5, 0x1, PT ;  /* 0x000000010500780c */ /* 0x000fda0003f06270 */
[----:B--2---:R-:W-:Y:S05]  /*0640*/  @!P0 BRA `(.L_x_6) ;  /* 0x0000000c000c8947 */ /* 0x004fea0003800000 */
[C---:B------:R-:W-:Y:S01]  /*0650*/  LOP3.LUT R5, R2.reuse, 0x7, RZ, 0xc0, !PT ;  /* 0x0000000702057812 */ /* 0x040fe200078ec0ff */
[----:B------:R-:W-:Y:S01]  /*0660*/  HFMA2 R24, -RZ, RZ, -310, -36736 ;  /* 0xdcd8f87cff187431 */ /* 0x000fe200000001ff */
[C---:B------:R-:W-:Y:S01]  /*0670*/  LOP3.LUT R4, R2.reuse, 0xf, RZ, 0xc0, !PT ;  /* 0x0000000f02047812 */ /* 0x040fe200078ec0ff */
[----:B------:R-:W-:Y:S01]  /*0680*/  IMAD.MOV.U32 R23, RZ, RZ, -0x75bd8fc ;  /* 0xf8a42704ff177424 */ /* 0x000fe200078e00ff */
[----:B------:R-:W-:Y:S01]  /*0690*/  LOP3.LUT R6, R2, 0x7ffffff0, RZ, 0xc0, !PT ;  /* 0x7ffffff002067812 */ /* 0x000fe200078ec0ff */
[----:B------:R-:W-:Y:S01]  /*06a0*/  VIADD R8, R5, 0xffffffff ;  /* 0xffffffff05087836 */ /* 0x000fe20000000000 */
[----:B------:R-:W-:Y:S01]  /*06b0*/  IADD3 R7, PT, PT, R4, -0x1, RZ ;  /* 0xffffffff04077810 */ /* 0x000fe20007ffe0ff */
[----:B------:R-:W-:Y:S01]  /*06c0*/  IMAD.MOV.U32 R9, RZ, RZ, R25 ;  /* 0x000000ffff097224 */ /* 0x000fe200078e0019 */
[----:B------:R-:W-:Y:S01]  /*06d0*/  MOV R10, R26 ;  /* 0x0000001a000a7202 */ /* 0x000fe20000000f00 */
[----:B------:R-:W-:Y:S01]  /*06e0*/  IMAD.MOV.U32 R11, RZ, RZ, R27 ;  /* 0x000000ffff0b7224 */ /* 0x000fe200078e001b */
[----:B------:R-:W-:Y:S01]  /*06f0*/  ISETP.GE.U32.AND P0, PT, R7, 0x7, PT ;  /* 0x000000070700780c */ /* 0x000fe20003f06070 */
[----:B------:R-:W-:Y:S01]  /*0700*/  UMOV UR4, URZ ;  /* 0x000000ff00047c82 */ /* 0x000fe20008000000 */
[----:B------:R-:W-:-:S02]  /*0710*/  ISETP.GE.U32.AND P1, PT, R8, 0x3, PT ;  /* 0x000000030800780c */ /* 0x000fc40003f26070 */
[----:B------:R-:W-:Y:S02]  /*0720*/  LOP3.LUT R7, R2, 0x3, RZ, 0xc0, !PT ;  /* 0x0000000302077812 */ /* 0x000fe400078ec0ff */
[----:B------:R-:W-:-:S09]  /*0730*/  MOV R8, R28 ;  /* 0x0000001c00087202 */ /* 0x000fd20000000f00 */
.L_x_12:
[----:B0-----:R-:W0:Y:S01]  /*0740*/  LDCU.64 UR6, c[0x0][0x388] ;  /* 0x00007100ff0677ac */ /* 0x001e220008000a00 */
[----:B------:R-:W-:Y:S02]  /*0750*/  SHF.R.U32.HI R2, RZ, 0x2, R11 ;  /* 0x00000002ff027819 */ /* 0x000fe4000001160b */
[----:B---34-:R-:W-:Y:S01]  /*0760*/  SHF.L.U32 R12, R9, 0x4, RZ ;  /* 0x00000004090c7819 */ /* 0x018fe200000006ff */
[----:B------:R-:W-:Y:S01]  /*0770*/  UIADD3 UR4, UPT, UPT, UR4, 0x1, URZ ;  /* 0x0000000104047890 */ /* 0x000fe2000fffe0ff */
[----:B------:R-:W-:Y:S02]  /*0780*/  LOP3.LUT R2, R2, R11, RZ, 0x3c, !PT ;  /* 0x0000000b02027212 */ /* 0x000fe400078e3cff */
[----:B------:R-:W-:-:S03]  /*0790*/  IADD3 R8, PT, PT, R8, 0x587c5, RZ ;  /* 0x000587c508087810 */ /* 0x000fc60007ffe0ff */
[----:B------:R-:W-:-:S05]  /*07a0*/  IMAD.SHL.U32 R11, R2, 0x2, RZ ;  /* 0x00000002020b7824 */ /* 0x000fca00078e00ff */
[----:B------:R-:W-:Y:S01]  /*07b0*/  LOP3.LUT R11, R9, R12, R11, 0x96, !PT ;  /* 0x0000000c090b7212 */ /* 0x000fe200078e960b */
[----:B------:R-:W-:Y:S01]  /*07c0*/  IMAD.MOV.U32 R12, RZ, RZ, RZ ;  /* 0x000000ffff0c7224 */ /* 0x000fe200078e00ff */
[----:B0-----:R-:W0:Y:S02]  /*07d0*/  I2F.U32.RP R14, UR7 ;  /* 0x00000007000e7d06 */ /* 0x001e240008209000 */
[----:B-1----:R-:W-:Y:S01]  /*07e0*/  LOP3.LUT R15, R11, R2, RZ, 0x3c, !PT ;  /* 0x000000020b0f7212 */ /* 0x002fe200078e3cff */
[----:B------:R-:W-:Y:S01]  /*07f0*/  IMAD.MOV.U32 R11, RZ, RZ, R10 ;  /* 0x000000ffff0b7224 */ /* 0x000fe200078e000a */
[----:B------:R-:W1:Y:S01]  /*0800*/  LDC R2, c[0x0][0x390] ;  /* 0x0000e400ff027b82 */ /* 0x000e620000000800 */
[----:B------:R-:W-:Y:S01]  /*0810*/  UISETP.NE.AND UP0, UPT, UR4, UR6, UPT ;  /* 0x000000060400728c */ /* 0x000fe2000bf05270 */
[----:B------:R-:W-:Y:S01]  /*0820*/  MOV R10, R23 ;  /* 0x00000017000a7202 */ /* 0x000fe20000000f00 */
[----:B------:R-:W-:Y:S01]  /*0830*/  IMAD.MOV.U32 R23, RZ, RZ, R24 ;  /* 0x000000ffff177224 */ /* 0x000fe200078e0018 */
[----:B------:R-:W-:Y:S01]  /*0840*/  MOV R24, R9 ;  /* 0x0000000900187202 */ /* 0x000fe20000000f00 */
[----:B------:R-:W-:Y:S01]  /*0850*/  IMAD.MOV.U32 R9, RZ, RZ, R15 ;  /* 0x000000ffff097224 */ /* 0x000fe200078e000f */
[----:B0-----:R-:W0:Y:S02]  /*0860*/  MUFU.RCP R14, R14 ;  /* 0x0000000e000e7308 */ /* 0x001e240000001000 */
[----:B0-----:R-:W-:-:S06]  /*0870*/  IADD3 R13, PT, PT, R14, 0xffffffe, RZ ;  /* 0x0ffffffe0e0d7810 */ /* 0x001fcc0007ffe0ff */
[----:B------:R-:W0:Y:S02]  /*0880*/  F2I.FTZ.U32.TRUNC.NTZ R13, R13 ;  /* 0x0000000d000d7305 */ /* 0x000e24000021f000 */
[----:B0-2---:R-:W-:-:S04]  /*0890*/  IMAD.MOV R17, RZ, RZ, -R13 ;  /* 0x000000ffff117224 */ /* 0x005fc800078e0a0d */
[----:B------:R-:W-:-:S04]  /*08a0*/  IMAD R17, R17, UR7, RZ ;  /* 0x0000000711117c24 */ /* 0x000fc8000f8e02ff */
[----:B------:R-:W-:Y:S01]  /*08b0*/  IMAD.HI.U32 R13, R13, R17, R12 ;  /* 0x000000110d0d7227 */ /* 0x000fe200078e000c */
[----:B------:R-:W-:-:S05]  /*08c0*/  IADD3 R12, PT, PT, R15, R8, RZ ;  /* 0x000000080f0c7210 */ /* 0x000fca0007ffe0ff */
[----:B------:R-:W-:-:S04]  /*08d0*/  IMAD.HI.U32 R13, R13, R12, RZ ;  /* 0x0000000c0d0d7227 */ /* 0x000fc800078e00ff */
[----:B------:R-:W-:-:S04]  /*08e0*/  IMAD.MOV R13, RZ, RZ, -R13 ;  /* 0x000000ffff0d7224 */ /* 0x000fc800078e0a0d */
[----:B------:R-:W-:Y:S01]  /*08f0*/  IMAD R12, R13, UR7, R12 ;  /* 0x000000070d0c7c24 */ /* 0x000fe2000f8e020c */
[----:B------:R-:W-:-:S04]  /*0900*/  MOV R13, RZ ;  /* 0x000000ff000d7202 */ /* 0x000fc80000000f00 */
[----:B------:R-:W-:-:S13]  /*0910*/  ISETP.GE.U32.AND P2, PT, R12, UR7, PT ;  /* 0x000000070c007c0c */ /* 0x000fda000bf46070 */
[----:B------:R-:W-:Y:S02]  /*0920*/  @P2 IADD3 R12, PT, PT, R12, -UR7, RZ ;  /* 0x800000070c0c2c10 */ /* 0x000fe4000fffe0ff */
[----:B------:R-:W-:Y:S02]  /*0930*/  ISETP.NE.U32.AND P2, PT, RZ, UR7, PT ;  /* 0x00000007ff007c0c */ /* 0x000fe4000bf45070 */
[----:B------:R-:W-:-:S13]  /*0940*/  ISETP.GE.U32.AND P3, PT, R12, UR7, PT ;  /* 0x000000070c007c0c */ /* 0x000fda000bf66070 */
[----:B------:R-:W-:Y:S01]  /*0950*/  @P3 VIADD R12, R12, -UR7 ;  /* 0x800000070c0c3c36 */ /* 0x000fe20008000000 */
[----:B-1----:R-:W-:Y:S02]  /*0960*/  ISETP.GE.U32.AND P3, PT, R2, 0x10, PT ;  /* 0x000000100200780c */ /* 0x002fe40003f66070 */
[----:B------:R-:W-:-:S11]  /*0970*/  @!P2 LOP3.LUT R12, RZ, UR7, RZ, 0x33, !PT ;  /* 0x00000007ff0cac12 */ /* 0x000fd6000f8e33ff */
[----:B------:R-:W-:Y:S05]  /*0980*/  @!P3 BRA `(.L_x_7) ;  /* 0x0000000000e4b947 */ /* 0x000fea0003800000 */
[----:B------:R-:W-:-:S07]  /*0990*/  HFMA2 R13, -RZ, RZ, 0, 0 ;  /* 0x00000000ff0d7431 */ /* 0x000fce00000001ff */
.L_x_8:
[----:B0-----:R-:W0:Y:S01]  /*09a0*/  LDC.64 R34, c[0x0][0x380] ;  /* 0x0000e000ff227b82 */ /* 0x001e220000000a00 */
[----:B------:R-:W-:Y:S02]  /*09b0*/  IMAD R15, R12, R2, R13 ;  /* 0x000000020c0f7224 */ /* 0x000fe400078e020d */
[----:B------:R-:W-:-:S05]  /*09c0*/  IMAD R22, R13, 0x4, R3 ;  /* 0x000000040d167824 */ /* 0x000fca00078e0203 */
[----:B------:R-:W2:Y:S04]  /*09d0*/  LDL.64 R16, [R22+0x8] ;  /* 0x0000080016107983 */ /* 0x000ea80000100a00 */
[----:B------:R-:W3:Y:S01]  /*09e0*/  LDL.64 R20, [R22+0x10] ;  /* 0x0000100016147983 */ /* 0x000ee20000100a00 */
[----:B0-----:R-:W-:-:S03]  /*09f0*/  IMAD.WIDE R34, R15, 0x4, R34 ;  /* 0x000000040f227825 */ /* 0x001fc600078e0222 */
[----:B------:R-:W4:Y:S04]  /*0a00*/  LDL.64 R14, [R22] ;  /* 0x00000000160e7983 */ /* 0x000f280000100a00 */
[----:B------:R-:W4:Y:S04]  /*0a10*/  LDG.E R19, desc[UR8][R34.64] ;  /* 0x0000000822137981 */ /* 0x000f28000c1e1900 */
[----:B------:R-:W5:Y:S04]  /*0a20*/  LDG.E R18, desc[UR8][R34.64+0x4] ;  /* 0x0000040822127981 */ /* 0x000f68000c1e1900 */
[----:B------:R-:W2:Y:S04]  /*0a30*/  LDG.E R33, desc[UR8][R34.64+0x8] ;  /* 0x0000080822217981 */ /* 0x000ea8000c1e1900 */
[----:B------:R-:W3:Y:S04]  /*0a40*/  LDG.E R30, desc[UR8][R34.64+0xc] ;  /* 0x00000c08221e7981 */ /* 0x000ee8000c1e1900 */
[----:B------:R-:W3:Y:S04]  /*0a50*/  LDG.E R31, desc[UR8][R34.64+0x14] ;  /* 0x00001408221f7981 */ /* 0x000ee8000c1e1900 */
[----:B------:R-:W3:Y:S01]  /*0a60*/  LDG.E R32, desc[UR8][R34.64+0x18] ;  /* 0x0000180822207981 */ /* 0x000ee2000c1e1900 */
[----:B----4-:R-:W-:-:S03]  /*0a70*/  FADD R14, R19, R14 ;  /* 0x0000000e130e7221 */ /* 0x010fc60000000000 */
[----:B------:R-:W4:Y:S01]  /*0a80*/  LDG.E R19, desc[UR8][R34.64+0x10] ;  /* 0x0000100822137981 */ /* 0x000f22000c1e1900 */
[----:B-----5:R-:W-:Y:S01]  /*0a90*/  FADD R15, R15, R18 ;  /* 0x000000120f0f7221 */ /* 0x020fe20000000000 */
[----:B--2---:R-:W-:Y:S01]  /*0aa0*/  FADD R16, R33, R16 ;  /* 0x0000001021107221 */ /* 0x004fe20000000000 */
[----:B---3--:R-:W-:Y:S01]  /*0ab0*/  FADD R17, R17, R30 ;  /* 0x0000001e11117221 */ /* 0x008fe20000000000 */
[----:B------:R-:W-:Y:S01]  /*0ac0*/  FADD R21, R21, R31 ;  /* 0x0000001f15157221 */ /* 0x000fe20000000000 */
[----:B------:R-:W2:Y:S04]  /*0ad0*/  LDG.E R30, desc[UR8][R34.64+0x1c] ;  /* 0x00001c08221e7981 */ /* 0x000ea8000c1e1900 */
[----:B------:R-:W-:Y:S04]  /*0ae0*/  STL.64 [R22], R14 ;  /* 0x0000000e16007387 */ /* 0x000fe80000100a00 */
[----:B------:R0:W-:Y:S04]  /*0af0*/  STL.64 [R22+0x8], R16 ;  /* 0x0000081016007387 */ /* 0x0001e80000100a00 */
[----:B------:R-:W3:Y:S04]  /*0b00*/  LDG.E R33, desc[UR8][R34.64+0x20] ;  /* 0x0000200822217981 */ /* 0x000ee8000c1e1900 */
[----:B------:R-:W5:Y:S04]  /*0b10*/  LDG.E R31, desc[UR8][R34.64+0x24] ;  /* 0x00002408221f7981 */ /* 0x000f68000c1e1900 */
[----:B0-----:R-:W3:Y:S04]  /*0b20*/  LDL.64 R16, [R22+0x20] ;  /* 0x0000200016107983 */ /* 0x001ee80000100a00 */
[----:B------:R-:W2:Y:S01]  /*0b30*/  LDL.64 R14, [R22+0x28] ;  /* 0x00002800160e7983 */ /* 0x000ea20000100a00 */
[----:B----4-:R-:W-:-:S03]  /*0b40*/  FADD R20, R19, R20 ;  /* 0x0000001413147221 */ /* 0x010fc60000000000 */
[----:B------:R-:W4:Y:S04]  /*0b50*/  LDL.64 R18, [R22+0x18] ;  /* 0x0000180016127983 */ /* 0x000f280000100a00 */
[----:B------:R0:W-:Y:S04]  /*0b60*/  STL.64 [R22+0x10], R20 ;  /* 0x0000101416007387 */ /* 0x0001e80000100a00 */
[----:B0-----:R-:W2:Y:S04]  /*0b70*/  LDG.E R21, desc[UR8][R34.64+0x28] ;  /* 0x0000280822157981 */ /* 0x001ea8000c1e1900 */
[----:B------:R-:W2:Y:S01]  /*0b80*/  LDG.E R20, desc[UR8][R34.64+0x2c] ;  /* 0x00002c0822147981 */ /* 0x000ea2000c1e1900 */
[----:B---3--:R-:W-:Y:S01]  /*0b90*/  FADD R16, R33, R16 ;  /* 0x0000001021107221 */ /* 0x008fe20000000000 */
[----:B-----5:R-:W-:-:S02]  /*0ba0*/  FADD R17, R17, R31 ;  /* 0x0000001f11117221 */ /* 0x020fc40000000000 */
[----:B------:R-:W3:Y:S04]  /*0bb0*/  LDG.E R33, desc[UR8][R34.64+0x30] ;  /* 0x0000300822217981 */ /* 0x000ee8000c1e1900 */
[----:B------:R-:W5:Y:S01]  /*0bc0*/  LDG.E R31, desc[UR8][R34.64+0x38] ;  /* 0x00003808221f7981 */ /* 0x000f62000c1e1900 */
[----:B----4-:R-:W-:Y:S01]  /*0bd0*/  FADD R18, R32, R18 ;  /* 0x0000001220127221 */ /* 0x010fe20000000000 */
[----:B--2---:R-:W-:Y:S02]  /*0be0*/  FADD R19, R19, R30 ;  /* 0x0000001e13137221 */ /* 0x004fe40000000000 */
[----:B------:R-:W2:Y:S04]  /*0bf0*/  LDG.E R32, desc[UR8][R34.64+0x34] ;  /* 0x0000340822207981 */ /* 0x000ea8000c1e1900 */
[----:B------:R0:W-:Y:S04]  /*0c00*/  STL.64 [R22+0x18], R18 ;  /* 0x0000181216007387 */ /* 0x0001e80000100a00 */
[----:B------:R-:W4:Y:S01]  /*0c10*/  LDG.E R30, desc[UR8][R34.64+0x3c] ;  /* 0x00003c08221e7981 */ /* 0x000f22000c1e1900 */
[----:B------:R-:W-:-:S03]  /*0c20*/  FADD R14, R21, R14 ;  /* 0x0000000e150e7221 */ /* 0x000fc60000000000 */
[----:B0-----:R-:W5:Y:S01]  /*0c30*/  LDL.64 R18, [R22+0x38] ;  /* 0x0000380016127983 */ /* 0x001f620000100a00 */
[----:B------:R-:W-:-:S03]  /*0c40*/  FADD R15, R15, R20 ;  /* 0x000000140f0f7221 */ /* 0x000fc60000000000 */
[----:B------:R-:W3:Y:S01]  /*0c50*/  LDL.64 R20, [R22+0x30] ;  /* 0x0000300016147983 */ /* 0x000ee20000100a00 */
[----:B------:R-:W-:-:S03]  /*0c60*/  IADD3 R13, PT, PT, R13, 0x10, RZ ;  /* 0x000000100d0d7810 */ /* 0x000fc60007ffe0ff */
[----:B------:R0:W-:Y:S04]  /*0c70*/  STL.64 [R22+0x20], R16 ;  /* 0x0000201016007387 */ /* 0x0001e80000100a00 */
[----:B------:R0:W-:Y:S01]  /*0c80*/  STL.64 [R22+0x28], R14 ;  /* 0x0000280e16007387 */ /* 0x0001e20000100a00 */
[----:B------:R-:W-:Y:S01]  /*0c90*/  ISETP.NE.AND P2, PT, R13, R6, PT ;  /* 0x000000060d00720c */ /* 0x000fe20003f45270 */
[----:B-----5:R-:W-:Y:S01]  /*0ca0*/  FADD R18, R31, R18 ;  /* 0x000000121f127221 */ /* 0x020fe20000000000 */
[----:B----4-:R-:W-:Y:S01]  /*0cb0*/  FADD R19, R19, R30 ;  /* 0x0000001e13137221 */ /* 0x010fe20000000000 */
[----:B---3--:R-:W-:Y:S01]  /*0cc0*/  FADD R20, R33, R20 ;  /* 0x0000001421147221 */ /* 0x008fe20000000000 */
[----:B--2---:R-:W-:-:S03]  /*0cd0*/  FADD R21, R21, R32 ;  /* 0x0000002015157221 */ /* 0x004fc60000000000 */
[----:B------:R0:W-:Y:S04]  /*0ce0*/  STL.64 [R22+0x38], R18 ;  /* 0x0000381216007387 */ /* 0x0001e80000100a00 */
[----:B------:R0:W-:Y:S02]  /*0cf0*/  STL.64 [R22+0x30], R20 ;  /* 0x0000301416007387 */ /* 0x0001e40000100a00 */
[----:B------:R-:W-:Y:S05]  /*0d00*/  @P2 BRA `(.L_x_8) ;  /* 0xfffffffc00242947 */ /* 0x000fea000383ffff */
[----:B------:R-:W-:-:S07]  /*0d10*/  IMAD.MOV.U32 R13, RZ, RZ, R6 ;  /* 0x000000ffff0d7224 */ /* 0x000fce00078e0006 */
.L_x_7:
[----:B------:R-:W-:-:S13]  /*0d20*/  ISETP.NE.AND P2, PT, R4, RZ, PT ;  /* 0x000000ff0400720c */ /* 0x000fda0003f45270 */
[----:B------:R-:W-:Y:S05]  /*0d30*/  @!P2 BRA `(.L_x_9) ;  /* 0x00000004004ca947 */ /* 0x000fea0003800000 */
[----:B------:R-:W-:Y:S01]  /*0d40*/  ISETP.NE.AND P2, PT, R5, RZ, PT ;  /* 0x000000ff0500720c */ /* 0x000fe20003f45270 */
[----:B------:R-:W-:-:S12]  /*0d50*/  @!P0 BRA `(.L_x_10) ;  /* 0x0000000000948947 */ /* 0x000fd80003800000 */
[----:B0-----:R-:W0:Y:S01]  /*0d60*/  LDC.64 R14, c[0x0][0x380] ;  /* 0x0000e000ff0e7b82 */ /* 0x001e220000000a00 */
[----:B------:R-:W-:Y:S01]  /*0d70*/  IMAD R17, R12, R2, R13 ;  /* 0x000000020c117224 */ /* 0x000fe200078e020d */
[----:B------:R-:W-:-:S05]  /*0d80*/  LEA R16, R13, R3, 0x2 ;  /* 0x000000030d107211 */ /* 0x000fca00078e10ff */
[----:B------:R-:W2:Y:S04]  /*0d90*/  LDL R18, [R16] ;  /* 0x0000000010127983 */ /* 0x000ea80000100800 */
[----:B------:R-:W3:Y:S04]  /*0da0*/  LDL R35, [R16+0x4] ;  /* 0x0000040010237983 */ /* 0x000ee80000100800 */
[----:B------:R-:W4:Y:S04]  /*0db0*/  LDL R31, [R16+0x8] ;  /* 0x00000800101f7983 */ /* 0x000f280000100800 */
[----:B------:R-:W5:Y:S04]  /*0dc0*/  LDL R32, [R16+0xc] ;  /* 0x00000c0010207983 */ /* 0x000f680000100800 */
[----:B------:R-:W5:Y:S01]  /*0dd0*/  LDL R34, [R16+0x14] ;  /* 0x0000140010227983 */ /* 0x000f620000100800 */
[----:B0-----:R-:W-:-:S05]  /*0de0*/  IMAD.WIDE R14, R17, 0x4, R14 ;  /* 0x00000004110e7825 */ /* 0x001fca00078e020e */
[----:B------:R-:W2:Y:S04]  /*0df0*/  LDG.E R17, desc[UR8][R14.64] ;  /* 0x000000080e117981 */ /* 0x000ea8000c1e1900 */
[----:B------:R-:W3:Y:S04]  /*0e00*/  LDG.E R22, desc[UR8][R14.64+0x4] ;  /* 0x000004080e167981 */ /* 0x000ee8000c1e1900 */
[----:B------:R-:W4:Y:S04]  /*0e10*/  LDG.E R30, desc[UR8][R14.64+0x8] ;  /* 0x000008080e1e7981 */ /* 0x000f28000c1e1900 */
[----:B------:R-:W5:Y:S04]  /*0e20*/  LDG.E R21, desc[UR8][R14.64+0xc] ;  /* 0x00000c080e157981 */ /* 0x000f68000c1e1900 */
[----:B------:R-:W5:Y:S04]  /*0e30*/  LDG.E R19, desc[UR8][R14.64+0x10] ;  /* 0x000010080e137981 */ /* 0x000f68000c1e1900 */
[----:B------:R-:W5:Y:S01]  /*0e40*/  LDG.E R20, desc[UR8][R14.64+0x1c] ;  /* 0x00001c080e147981 */ /* 0x000f62000c1e1900 */
[----:B--2---:R-:W-:-:S03]  /*0e50*/  FADD R33, R17, R18 ;  /* 0x0000001211217221 */ /* 0x004fc60000000000 */
[----:B------:R-:W2:Y:S01]  /*0e60*/  LDG.E R18, desc[UR8][R14.64+0x14] ;  /* 0x000014080e127981 */ /* 0x000ea2000c1e1900 */
[----:B---3--:R-:W-:-:S03]  /*0e70*/  FADD R35, R22, R35 ;  /* 0x0000002316237221 */ /* 0x008fc60000000000 */
[----:B------:R2:W3:Y:S01]  /*0e80*/  LDG.E R17, desc[UR8][R14.64+0x18] ;  /* 0x000018080e117981 */ /* 0x0004e2000c1e1900 */
[----:B----4-:R-:W-:-:S03]  /*0e90*/  FADD R37, R30, R31 ;  /* 0x0000001f1e257221 */ /* 0x010fc60000000000 */
[----:B------:R-:W4:Y:S04]  /*0ea0*/  LDL R22, [R16+0x10] ;  /* 0x0000100010167983 */ /* 0x000f280000100800 */
[----:B------:R-:W3:Y:S04]  /*0eb0*/  LDL R30, [R16+0x18] ;  /* 0x00001800101e7983 */ /* 0x000ee80000100800 */
[----:B------:R-:W3:Y:S01]  /*0ec0*/  LDL R31, [R16+0x1c] ;  /* 0x00001c00101f7983 */ /* 0x000ee20000100800 */
[----:B-----5:R-:W-:-:S03]  /*0ed0*/  FADD R21, R21, R32 ;  /* 0x0000002015157221 */ /* 0x020fc60000000000 */
[----:B------:R1:W-:Y:S04]  /*0ee0*/  STL [R16], R33 ;  /* 0x0000002110007387 */ /* 0x0003e80000100800 */
[----:B------:R1:W-:Y:S04]  /*0ef0*/  STL [R16+0x4], R35 ;  /* 0x0000042310007387 */ /* 0x0003e80000100800 */
[----:B------:R1:W-:Y:S04]  /*0f00*/  STL [R16+0x8], R37 ;  /* 0x0000082510007387 */ /* 0x0003e80000100800 */
[----:B------:R1:W-:Y:S01]  /*0f10*/  STL [R16+0xc], R21 ;  /* 0x00000c1510007387 */ /* 0x0003e20000100800 */
[----:B------:R-:W-:-:S02]  /*0f20*/  VIADD R13, R13, 0x8 ;  /* 0x000000080d0d7836 */ /* 0x000fc40000000000 */
[----:B--2---:R-:W-:Y:S01]  /*0f30*/  FADD R15, R18, R34 ;  /* 0x00000022120f7221 */ /* 0x004fe20000000000 */
[----:B----4-:R-:W-:Y:S01]  /*0f40*/  FADD R19, R19, R22 ;  /* 0x0000001613137221 */ /* 0x010fe20000000000 */
[----:B---3--:R-:W-:Y:S01]  /*0f50*/  FADD R17, R17, R30 ;  /* 0x0000001e11117221 */ /* 0x008fe20000000000 */
[----:B------:R-:W-:-:S03]  /*0f60*/  FADD R31, R20, R31 ;  /* 0x0000001f141f7221 */ /* 0x000fc60000000000 */
[----:B------:R1:W-:Y:S04]  /*0f70*/  STL [R16+0x10], R19 ;  /* 0x0000101310007387 */ /* 0x0003e80000100800 */
[----:B------:R1:W-:Y:S04]  /*0f80*/  STL [R16+0x14], R15 ;  /* 0x0000140f10007387 */ /* 0x0003e80000100800 */
[----:B------:R1:W-:Y:S04]  /*0f90*/  STL [R16+0x18], R17 ;  /* 0x0000181110007387 */ /* 0x0003e80000100800 */
[----:B------:R1:W-:Y:S02]  /*0fa0*/  STL [R16+0x1c], R31 ;  /* 0x00001c1f10007387 */ /* 0x0003e40000100800 */
.L_x_10:
[----:B------:R-:W-:Y:S05]  /*0fb0*/  @!P2 BRA `(.L_x_9) ;  /* 0x0000000000aca947 */ /* 0x000fea0003800000 */
[----:B------:R-:W-:Y:S01]  /*0fc0*/  ISETP.NE.AND P2, PT, R7, RZ, PT ;  /* 0x000000ff0700720c */ /* 0x000fe20003f45270 */
[----:B------:R-:W-:-:S12]  /*0fd0*/  @!P1 BRA `(.L_x_11) ;  /* 0x0000000000549947 */ /* 0x000fd80003800000 */
[----:B01----:R-:W0:Y:S01]  /*0fe0*/  LDC.64 R14, c[0x0][0x380] ;  /* 0x0000e000ff0e7b82 */ /* 0x003e220000000a00 */
[----:B------:R-:W-:Y:S01]  /*0ff0*/  IMAD R17, R12, R2, R13 ;  /* 0x000000020c117224 */ /* 0x000fe200078e020d */
[----:B------:R-:W-:-:S05]  /*1000*/  LEA R20, R13, R3, 0x2 ;  /* 0x000000030d147211 */ /* 0x000fca00078e10ff */
[----:B------:R-:W2:Y:S04]  /*1010*/  LDL R16, [R20] ;  /* 0x0000000014107983 */ /* 0x000ea80000100800 */
[----:B------:R-:W3:Y:S04]  /*1020*/  LDL R18, [R20+0x8] ;  /* 0x0000080014127983 */ /* 0x000ee80000100800 */
[----:B------:R-:W4:Y:S01]  /*1030*/  LDL R19, [R20+0xc] ;  /* 0x00000c0014137983 */ /* 0x000f220000100800 */
[----:B0-----:R-:W-:-:S03]  /*1040*/  IMAD.WIDE R14, R17, 0x4, R14 ;  /* 0x00000004110e7825 */ /* 0x001fc600078e020e */
[----:B------:R-:W5:Y:S04]  /*1050*/  LDL R17, [R20+0x4] ;  /* 0x0000040014117983 */ /* 0x000f680000100800 */
[----:B------:R-:W2:Y:S04]  /*1060*/  LDG.E R21, desc[UR8][R14.64] ;  /* 0x000000080e157981 */ /* 0x000ea8000c1e1900 */
[----:B------:R-:W5:Y:S04]  /*1070*/  LDG.E R22, desc[UR8][R14.64+0x4] ;  /* 0x000004080e167981 */ /* 0x000f68000c1e1900 */
[----:B------:R-:W3:Y:S04]  /*1080*/  LDG.E R31, desc[UR8][R14.64+0x8] ;  /* 0x000008080e1f7981 */ /* 0x000ee8000c1e1900 */
[----:B------:R-:W4:Y:S01]  /*1090*/  LDG.E R30, desc[UR8][R14.64+0xc] ;  /* 0x00000c080e1e7981 */ /* 0x000f22000c1e1900 */
[----:B------:R-:W-:-:S02]  /*10a0*/  VIADD R13, R13, 0x4 ;  /* 0x000000040d0d7836 */ /* 0x000fc40000000000 */
[----:B--2---:R-:W-:Y:S01]  /*10b0*/  FADD R16, R21, R16 ;  /* 0x0000001015107221 */ /* 0x004fe20000000000 */
[----:B-----5:R-:W-:Y:S01]  /*10c0*/  FADD R17, R22, R17 ;  /* 0x0000001116117221 */ /* 0x020fe20000000000 */
[----:B---3--:R-:W-:Y:S01]  /*10d0*/  FADD R18, R31, R18 ;  /* 0x000000121f127221 */ /* 0x008fe20000000000 */
[----:B----4-:R-:W-:Y:S02]  /*10e0*/  FADD R19, R30, R19 ;  /* 0x000000131e137221 */ /* 0x010fe40000000000 */
[----:B------:R2:W-:Y:S04]  /*10f0*/  STL [R20], R16 ;  /* 0x0000001014007387 */ /* 0x0005e80000100800 */
[----:B------:R2:W-:Y:S04]  /*1100*/  STL [R20+0x4], R17 ;  /* 0x0000041114007387 */ /* 0x0005e80000100800 */
[----:B------:R2:W-:Y:S04]  /*1110*/  STL [R20+0x8], R18 ;  /* 0x0000081214007387 */ /* 0x0005e80000100800 */
[----:B------:R2:W-:Y:S02]  /*1120*/  STL [R20+0xc], R19 ;  /* 0x00000c1314007387 */ /* 0x0005e40000100800 */
.L_x_11:
[----:B------:R-:W-:Y:S05]  /*1130*/  @!P2 BRA `(.L_x_9) ;  /* 0x00000000004ca947 */ /* 0x000fea0003800000 */
[----:B01----:R-:W0:Y:S01]  /*1140*/  LDC.64 R14, c[0x0][0x380] ;  /* 0x0000e000ff0e7b82 */ /* 0x003e220000000a00 */
[----:B--2---:R-:W-:Y:S01]  /*1150*/  IMAD R17, R12, R2, R13 ;  /* 0x000000020c117224 */ /* 0x004fe200078e020d */
[----:B------:R-:W-:-:S03]  /*1160*/  LEA R13, R13, R3, 0x2 ;  /* 0x000000030d0d7211 */ /* 0x000fc600078e10ff */
[----:B0-----:R-:W-:Y:S02]  /*1170*/  IMAD.WIDE R14, R17, 0x4, R14 ;  /* 0x00000004110e7825 */ /* 0x001fe400078e020e */
[----:B------:R-:W2:Y:S04]  /*1180*/  LDL R17, [R13] ;  /* 0x000000000d117983 */ /* 0x000ea80000100800 */
[----:B------:R-:W2:Y:S01]  /*1190*/  LDG.E R12, desc[UR8][R14.64] ;  /* 0x000000080e0c7981 */ /* 0x000ea2000c1e1900 */
[----:B------:R-:W-:Y:S01]  /*11a0*/  ISETP.NE.AND P2, PT, R7, 0x1, PT ;  /* 0x000000010700780c */ /* 0x000fe20003f45270 */
[----:B--2---:R-:W-:-:S05]  /*11b0*/  FADD R12, R12, R17 ;  /* 0x000000110c0c7221 */ /* 0x004fca0000000000 */
[----:B------:R3:W-:Y:S07]  /*11c0*/  STL [R13], R12 ;  /* 0x0000000c0d007387 */ /* 0x0007ee0000100800 */
[----:B------:R-:W-:Y:S05]  /*11d0*/  @!P2 BRA `(.L_x_9) ;  /* 0x000000000024a947 */ /* 0x000fea0003800000 */
[----:B------:R-:W-:Y:S01]  /*11e0*/  ISETP.NE.AND P2, PT, R7, 0x2, PT ;  /* 0x000000020700780c */ /* 0x000fe20003f45270 */
[----:B---3--:R-:W2:Y:S04]  /*11f0*/  LDG.E R12, desc[UR8][R14.64+0x4] ;  /* 0x000004080e0c7981 */ /* 0x008ea8000c1e1900 */
[----:B------:R-:W2:Y:S08]  /*1200*/  LDL R19, [R13+0x4] ;  /* 0x000004000d137983 */ /* 0x000eb00000100800 */
[----:B------:R-:W3:Y:S04]  /*1210*/  @P2 LDG.E R16, desc[UR8][R14.64+0x8] ;  /* 0x000008080e102981 */ /* 0x000ee8000c1e1900 */
[----:B------:R-:W3:Y:S01]  /*1220*/  @P2 LDL R17, [R13+0x8] ;  /* 0x000008000d112983 */ /* 0x000ee20000100800 */
[----:B--2---:R-:W-:-:S05]  /*1230*/  FADD R12, R12, R19 ;  /* 0x000000130c0c7221 */ /* 0x004fca0000000000 */
[----:B------:R4:W-:Y:S01]  /*1240*/  STL [R13+0x4], R12 ;  /* 0x0000040c0d007387 */ /* 0x0009e20000100800 */
[----:B---3--:R-:W-:-:S05]  /*1250*/  @P2 FADD R16, R16, R17 ;  /* 0x0000001110102221 */ /* 0x008fca0000000000 */
[----:B------:R4:W-:Y:S02]  /*1260*/  @P2 STL [R13+0x8], R16 ;  /* 0x000008100d002387 */ /* 0x0009e40000100800 */
.L_x_9:
[----:B------:R-:W-:Y:S05]  /*1270*/  BRA.U UP0, `(.L_x_12) ;  /* 0xfffffff500307547 */ /* 0x000fea000b83ffff */
.L_x_6:
[----:B------:R-:W-:-:S13]  /*1280*/  ISETP.GE.AND P0, PT, R2, 0x1, PT ;  /* 0x000000010200780c */ /* 0x000fda0003f06270 */
[----:B------:R-:W-:Y:S05]  /*1290*/  @!P0 BRA `(.L_x_13) ;  /* 0x0000000c00a48947 */ /* 0x000fea0003800000 */
[C---:B------:R-:W-:Y:S01]  /*12a0*/  VIADD R4, R2.reuse, 0xffffffff ;  /* 0xffffffff02047836 */ /* 0x040fe20000000000 */
[----:B------:R-:W-:-:S04]  /*12b0*/  LOP3.LUT R23, R2, 0xf, RZ, 0xc0, !PT ;  /* 0x0000000f02177812 */ /* 0x000fc800078ec0ff */
[----:B------:R-:W-:Y:S02]  /*12c0*/  ISETP.GE.U32.AND P0, PT, R4, 0xf, PT ;  /* 0x0000000f0400780c */ /* 0x000fe40003f06070 */
[----:B------:R-:W-:Y:S02]  /*12d0*/  ISETP.NE.AND P1, PT, R23, RZ, PT ;  /* 0x000000ff1700720c */ /* 0x000fe40003f25270 */
[----:B------:R-:W-:-:S09]  /*12e0*/  MOV R4, RZ ;  /* 0x000000ff00047202 */ /* 0x000fd20000000f00 */
[----:B------:R-:W-:Y:S05]  /*12f0*/  @!P0 BRA `(.L_x_14) ;  /* 0x0000000000588947 */ /* 0x000fea0003800000 */
[----:B------:R-:W-:Y:S01]  /*1300*/  LOP3.LUT R4, R2, 0x7ffffff0, RZ, 0xc0, !PT ;  /* 0x7ffffff002047812 */ /* 0x000fe200078ec0ff */
[----:B------:R-:W-:-:S07]  /*1310*/  IMAD.MOV.U32 R5, RZ, RZ, RZ ;  /* 0x000000ffff057224 */ /* 0x000fce00078e00ff */
.L_x_15:
[----:B0-----:R-:W-:-:S05]  /*1320*/  LEA R22, R5, R1, 0x2 ;  /* 0x0000000105167211 */ /* 0x001fca00078e10ff */
[----:B------:R-:W5:Y:S04]  /*1330*/  LDL.64 R6, [R22+0x50] ;  /* 0x0000500016067983 */ /* 0x000f680000100a00 */
[----:B------:R-:W2:Y:S04]  /*1340*/  LDL.64 R8, [R22+0x58] ;  /* 0x0000580016087983 */ /* 0x000ea80000100a00 */
[----:B------:R-:W2:Y:S04]  /*1350*/  LDL.64 R10, [R22+0x60] ;  /* 0x00006000160a7983 */ /* 0x000ea80000100a00 */
[----:B---34-:R-:W3:Y:S04]  /*1360*/  LDL.64 R12, [R22+0x68] ;  /* 0x00006800160c7983 */ /* 0x018ee80000100a00 */
[----:B-1----:R-:W4:Y:S04]  /*1370*/  LDL.64 R14, [R22+0x70] ;  /* 0x00007000160e7983 */ /* 0x002f280000100a00 */
[----:B-----5:R0:W-:Y:S04]  /*1380*/  STL.64 [R22+0x78], R6 ;  /* 0x0000780616007387 */ /* 0x0201e80000100a00 */
[----:B--2---:R0:W-:Y:S04]  /*1390*/  STL.64 [R22+0x80], R8 ;  /* 0x0000800816007387 */ /* 0x0041e80000100a00 */
[----:B------:R0:W-:Y:S04]  /*13a0*/  STL.64 [R22+0x88], R10 ;  /* 0x0000880a16007387 */ /* 0x0001e80000100a00 */
[----:B------:R-:W2:Y:S04]  /*13b0*/  LDL.64 R16, [R22+0x78] ;  /* 0x0000780016107983 */ /* 0x000ea80000100a00 */
[----:B------:R-:W5:Y:S04]  /*13c0*/  LDL.64 R18, [R22+0x80] ;  /* 0x0000800016127983 */ /* 0x000f680000100a00 */
[----:B------:R-:W5:Y:S01]  /*13d0*/  LDL.64 R20, [R22+0x88] ;  /* 0x0000880016147983 */ /* 0x000f620000100a00 */
[----:B------:R-:W-:-:S03]  /*13e0*/  VIADD R5, R5, 0x10 ;  /* 0x0000001005057836 */ /* 0x000fc60000000000 */
[----:B---3--:R0:W-:Y:S04]  /*13f0*/  STL.64 [R22+0x90], R12 ;  /* 0x0000900c16007387 */ /* 0x0081e80000100a00 */
[----:B----4-:R0:W-:Y:S01]  /*1400*/  STL.64 [R22+0x98], R14 ;  /* 0x0000980e16007387 */ /* 0x0101e20000100a00 */
[----:B------:R-:W-:-:S03]  /*1410*/  ISETP.NE.AND P0, PT, R5, R4, PT ;  /* 0x000000040500720c */ /* 0x000fc60003f05270 */
[----:B--2---:R0:W-:Y:S04]  /*1420*/  STL.64 [R22+0xa0], R16 ;  /* 0x0000a01016007387 */ /* 0x0041e80000100a00 */
[----:B-----5:R0:W-:Y:S04]  /*1430*/  STL.64 [R22+0xa8], R18 ;  /* 0x0000a81216007387 */ /* 0x0201e80000100a00 */
[----:B------:R0:W-:Y:S02]  /*1440*/  STL.64 [R22+0xb0], R20 ;  /* 0x0000b01416007387 */ /* 0x0001e40000100a00 */
[----:B------:R-:W-:Y:S05]  /*1450*/  @P0 BRA `(.L_x_15) ;  /* 0xfffffffc00b00947 */ /* 0x000fea000383ffff */
.L_x_14:
[----:B------:R-:W-:Y:S05]  /*1460*/  @!P1 BRA `(.L_x_16) ;  /* 0x0000000000b89947 */ /* 0x000fea0003800000 */
[----:B------:R-:W-:Y:S02]  /*1470*/  ISETP.GE.U32.AND P0, PT, R23, 0x8, PT ;  /* 0x000000081700780c */ /* 0x000fe40003f06070 */
[----:B0-----:R-:W-:-:S04]  /*1480*/  LOP3.LUT R14, R2, 0x7, RZ, 0xc0, !PT ;  /* 0x00000007020e7812 */ /* 0x001fc800078ec0ff */
[----:B------:R-:W-:-:S07]  /*1490*/  ISETP.NE.AND P1, PT, R14, RZ, PT ;  /* 0x000000ff0e00720c */ /* 0x000fce0003f25270 */
[----:B------:R-:W-:Y:S06]  /*14a0*/  @!P0 BRA `(.L_x_17) ;  /* 0x0000000000488947 */ /* 0x000fec0003800000 */
[----:B---34-:R-:W-:-:S05]  /*14b0*/  LEA R13, R4, R1, 0x2 ;  /* 0x00000001040d7211 */ /* 0x018fca00078e10ff */
[----:B------:R-:W3:Y:S04]  /*14c0*/  LDL R5, [R13+0x50] ;  /* 0x000050000d057983 */ /* 0x000ee80000100800 */
[----:B------:R-:W4:Y:S04]  /*14d0*/  LDL R6, [R13+0x54] ;  /* 0x000054000d067983 */ /* 0x000f280000100800 */
[----:B------:R-:W5:Y:S04]  /*14e0*/  LDL R7, [R13+0x58] ;  /* 0x000058000d077983 */ /* 0x000f680000100800 */
[----:B------:R-:W2:Y:S04]  /*14f0*/  LDL R8, [R13+0x5c] ;  /* 0x00005c000d087983 */ /* 0x000ea80000100800 */
[----:B------:R-:W2:Y:S04]  /*1500*/  LDL R9, [R13+0x60] ;  /* 0x000060000d097983 */ /* 0x000ea80000100800 */
[----:B------:R-:W2:Y:S04]  /*1510*/  LDL R10, [R13+0x64] ;  /* 0x000064000d0a7983 */ /* 0x000ea80000100800 */
[----:B------:R-:W2:Y:S04]  /*1520*/  LDL R11, [R13+0x68] ;  /* 0x000068000d0b7983 */ /* 0x000ea80000100800 */
[----:B------:R-:W2:Y:S01]  /*1530*/  LDL R12, [R13+0x6c] ;  /* 0x00006c000d0c7983 */ /* 0x000ea20000100800 */
[----:B------:R-:W-:-:S03]  /*1540*/  VIADD R4, R4, 0x8 ;  /* 0x0000000804047836 */ /* 0x000fc60000000000 */
[----:B---3--:R0:W-:Y:S04]  /*1550*/  STL [R13+0x78], R5 ;  /* 0x000078050d007387 */ /* 0x0081e80000100800 */
[----:B----4-:R0:W-:Y:S04]  /*1560*/  STL [R13+0x7c], R6 ;  /* 0x00007c060d007387 */ /* 0x0101e80000100800 */
[----:B-----5:R0:W-:Y:S04]  /*1570*/  STL [R13+0x80], R7 ;  /* 0x000080070d007387 */ /* 0x0201e80000100800 */
[----:B--2---:R0:W-:Y:S04]  /*1580*/  STL [R13+0x84], R8 ;  /* 0x000084080d007387 */ /* 0x0041e80000100800 */
[----:B------:R0:W-:Y:S04]  /*1590*/  STL [R13+0x88], R9 ;  /* 0x000088090d007387 */ /* 0x0001e80000100800 */
[----:B------:R0:W-:Y:S04]  /*15a0*/  STL [R13+0x8c], R10 ;  /* 0x00008c0a0d007387 */ /* 0x0001e80000100800 */
[----:B------:R0:W-:Y:S04]  /*15b0*/  STL [R13+0x90], R11 ;  /* 0x0000900b0d007387 */ /* 0x0001e80000100800 */
[----:B------:R0:W-:Y:S02]  /*15c0*/  STL [R13+0x94], R12 ;  /* 0x0000940c0d007387 */ /* 0x0001e40000100800 */
.L_x_17:
[----:B------:R-:W-:Y:S05]  /*15d0*/  @!P1 BRA `(.L_x_16) ;  /* 0x00000000005c9947 */ /* 0x000fea0003800000 */
[----:B------:R-:W-:Y:S02]  /*15e0*/  ISETP.GE.U32.AND P0, PT, R14, 0x4, PT ;  /* 0x000000040e00780c */ /* 0x000fe40003f06070 */
[----:B0-----:R-:W-:-:S04]  /*15f0*/  LOP3.LUT R10, R2, 0x3, RZ, 0xc0, !PT ;  /* 0x00000003020a7812 */ /* 0x001fc800078ec0ff */
[----:B------:R-:W-:-:S07]  /*1600*/  ISETP.NE.AND P1, PT, R10, RZ, PT ;  /* 0x000000ff0a00720c */ /* 0x000fce0003f25270 */
[----:B------:R-:W-:Y:S06]  /*1610*/  @!P0 BRA `(.L_x_18) ;  /* 0x0000000000288947 */ /* 0x000fec0003800000 */
[----:B------:R-:W-:-:S05]  /*1620*/  LEA R9, R4, R1, 0x2 ;  /* 0x0000000104097211 */ /* 0x000fca00078e10ff */
[----:B------:R-:W5:Y:S04]  /*1630*/  LDL R5, [R9+0x50] ;  /* 0x0000500009057983 */ /* 0x000f680000100800 */
[----:B------:R-:W2:Y:S04]  /*1640*/  LDL R6, [R9+0x54] ;  /* 0x0000540009067983 */ /* 0x000ea80000100800 */
[----:B------:R-:W3:Y:S04]  /*1650*/  LDL R7, [R9+0x58] ;  /* 0x0000580009077983 */ /* 0x000ee80000100800 */
[----:B------:R-:W4:Y:S01]  /*1660*/  LDL R8, [R9+0x5c] ;  /* 0x00005c0009087983 */ /* 0x000f220000100800 */
[----:B------:R-:W-:-:S03]  /*1670*/  VIADD R4, R4, 0x4 ;  /* 0x0000000404047836 */ /* 0x000fc60000000000 */
[----:B-----5:R0:W-:Y:S04]  /*1680*/  STL [R9+0x78], R5 ;  /* 0x0000780509007387 */ /* 0x0201e80000100800 */
[----:B--2---:R0:W-:Y:S04]  /*1690*/  STL [R9+0x7c], R6 ;  /* 0x00007c0609007387 */ /* 0x0041e80000100800 */
[----:B---3--:R0:W-:Y:S04]  /*16a0*/  STL [R9+0x80], R7 ;  /* 0x0000800709007387 */ /* 0x0081e80000100800 */
[----:B----4-:R0:W-:Y:S02]  /*16b0*/  STL [R9+0x84], R8 ;  /* 0x0000840809007387 */ /* 0x0101e40000100800 */
.L_x_18:
[----:B------:R-:W-:Y:S05]  /*16c0*/  @!P1 BRA `(.L_x_16) ;  /* 0x0000000000209947 */ /* 0x000fea0003800000 */
[----:B------:R-:W-:-:S05]  /*16d0*/  UMOV UR4, URZ ;  /* 0x000000ff00047c82 */ /* 0x000fca0008000000 */
.L_x_19:
[----:B0-----:R-:W-:-:S05]  /*16e0*/  LEA R6, R4, R1, 0x2 ;  /* 0x0000000104067211 */ /* 0x001fca00078e10ff */
[----:B------:R-:W5:Y:S01]  /*16f0*/  LDL R5, [R6+0x50] ;  /* 0x0000500006057983 */ /* 0x000f620000100800 */
[----:B------:R-:W-:Y:S01]  /*1700*/  UIADD3 UR4, UPT, UPT, UR4, 0x1, URZ ;  /* 0x0000000104047890 */ /* 0x000fe2000fffe0ff */
[----:B------:R-:W-:-:S05]  /*1710*/  VIADD R4, R4, 0x1 ;  /* 0x0000000104047836 */ /* 0x000fca0000000000 */
[----:B------:R-:W-:Y:S01]  /*1720*/  ISETP.NE.AND P0, PT, R10, UR4, PT ;  /* 0x000000040a007c0c */ /* 0x000fe2000bf05270 */
[----:B-----5:R0:W-:-:S12]  /*1730*/  STL [R6+0x78], R5 ;  /* 0x0000780506007387 */ /* 0x0201d80000100800 */
[----:B------:R-:W-:Y:S05]  /*1740*/  @P0 BRA `(.L_x_19) ;  /* 0xfffffffc00e40947 */ /* 0x000fea000383ffff */
.L_x_16:
[----:B------:R-:W-:Y:S01]  /*1750*/  ISETP.NE.AND P0, PT, R2, 0x1, PT ;  /* 0x000000010200780c */ /* 0x000fe20003f05270 */
[----:B------:R-:W-:-:S12]  /*1760*/  HFMA2 R4, -RZ, RZ, 0, 0 ;  /* 0x00000000ff047431 */ /* 0x000fd800000001ff */
[----:B------:R-:W-:Y:S05]  /*1770*/  @!P0 BRA `(.L_x_20) ;  /* 0x0000000400508947 */ /* 0x000fea0003800000 */
[----:B------:R-:W-:Y:S01]  /*1780*/  LOP3.LUT R4, R2, 0x7ffffffe, RZ, 0xc0, !PT ;  /* 0x7ffffffe02047812 */ /* 0x000fe200078ec0ff */
[----:B0-----:R-:W-:Y:S01]  /*1790*/  IMAD.MOV.U32 R5, RZ, RZ, -0x23270784 ;  /* 0xdcd8f87cff057424 */ /* 0x001fe200078e00ff */
[----:B------:R-:W-:Y:S01]  /*17a0*/  MOV R6, 0xf8a42704 ;  /* 0xf8a4270400067802 */ /* 0x000fe20000000f00 */
[----:B------:R-:W-:-:S07]  /*17b0*/  IMAD.MOV.U32 R2, RZ, RZ, RZ ;  /* 0x000000ffff027224 */ /* 0x000fce00078e00ff */
.L_x_24:
[----:B0-----:R-:W-:Y:S01]  /*17c0*/  SHF.R.U32.HI R8, RZ, 0x2, R27 ;  /* 0x00000002ff087819 */ /* 0x001fe2000001161b */
[----:B------:R-:W-:Y:S01]  /*17d0*/  HFMA2 R11, -RZ, RZ, 1.5048828125, 33.21875 ;  /* 0x3e055027ff0b7431 */ /* 0x000fe200000001ff */
[----:B------:R-:W-:Y:S01]  /*17e0*/  SHF.L.U32 R10, R25, 0x4, RZ ;  /* 0x00000004190a7819 */ /* 0x000fe200000006ff */
[----:B-1----:R-:W-:Y:S01]  /*17f0*/  IMAD.MOV.U32 R15, RZ, RZ, 0x7f800000 ;  /* 0x7f800000ff0f7424 */ /* 0x002fe200078e00ff */
[----:B------:R-:W-:Y:S01]  /*1800*/  LOP3.LUT R8, R8, R27, RZ, 0x3c, !PT ;  /* 0x0000001b08087212 */ /* 0x000fe200078e3cff */
[----:B------:R-:W-:Y:S01]  /*1810*/  BSSY.RECONVERGENT B0, `(.L_x_21) ;  /* 0x000003b000007945 */ /* 0x000fe20003800200 */
[----:B------:R-:W-:Y:S02]  /*1820*/  MOV R27, R6 ;  /* 0x00000006001b7202 */ /* 0x000fe40000000f00 */
[----:B------:R-:W-:Y:S01]  /*1830*/  MOV R6, R25 ;  /* 0x0000001900067202 */ /* 0x000fe20000000f00 */
[----:B------:R-:W-:-:S05]  /*1840*/  IMAD.SHL.U32 R7, R8, 0x2, RZ ;  /* 0x0000000208077824 */ /* 0x000fca00078e00ff */
[----:B------:R-:W-:Y:S02]  /*1850*/  LOP3.LUT R9, R25, R10, R7, 0x96, !PT ;  /* 0x0000000a19097212 */ /* 0x000fe400078e9607 */
[----:B------:R-:W-:Y:S02]  /*1860*/  MOV R7, R5 ;  /* 0x0000000500077202 */ /* 0x000fe40000000f00 */
[----:B------:R-:W-:Y:S01]  /*1870*/  LOP3.LUT R5, R9, R8, RZ, 0x3c, !PT ;  /* 0x0000000809057212 */ /* 0x000fe200078e3cff */
[----:B------:R-:W-:-:S03]  /*1880*/  IMAD.MOV.U32 R9, RZ, RZ, 0x2f800000 ;  /* 0x2f800000ff097424 */ /* 0x000fc600078e00ff */
[C---:B------:R-:W-:Y:S02]  /*1890*/  IADD3 R8, PT, PT, R28.reuse, 0x587c5, R5 ;  /* 0x000587c51c087810 */ /* 0x040fe40007ffe005 */
[----:B------:R-:W-:Y:S02]  /*18a0*/  IADD3 R28, PT, PT, R28, 0xb0f8a, RZ ;  /* 0x000b0f8a1c1c7810 */ /* 0x000fe40007ffe0ff */
[----:B------:R-:W-:-:S05]  /*18b0*/  I2FP.F32.U32 R8, R8 ;  /* 0x0000000800087245 */ /* 0x000fca0000201000 */
[----:B------:R-:W-:-:S05]  /*18c0*/  FFMA R8, R8, R9, 1.1641532182693481445e-10 ;  /* 0x2f00000008087423 */ /* 0x000fca0000000009 */
[----:B------:R-:W-:-:S13]  /*18d0*/  FSETP.GEU.AND P0, PT, R8, 1.175494350822287508e-38, PT ;  /* 0x008000000800780b */ /* 0x000fda0003f0e000 */
[----:B------:R-:W-:-:S05]  /*18e0*/  @!P0 FMUL R8, R8, 8388608 ;  /* 0x4b00000008088820 */ /* 0x000fca0000400000 */
[----:B------:R-:W-:-:S04]  /*18f0*/  IADD3 R9, PT, PT, R8, -0x3f2aaaab, RZ ;  /* 0xc0d5555508097810 */ /* 0x000fc80007ffe0ff */
[----:B------:R-:W-:-:S05]  /*1900*/  LOP3.LUT R9, R9, 0xff800000, RZ, 0xc0, !PT ;  /* 0xff80000009097812 */ /* 0x000fca00078ec0ff */
[----:B------:R-:W-:-:S04]  /*1910*/  IMAD.IADD R10, R8, 0x1, -R9 ;  /* 0x00000001080a7824 */ /* 0x000fc800078e0a09 */
[----:B---34-:R-:W-:Y:S01]  /*1920*/  FADD R12, R10, -1 ;  /* 0xbf8000000a0c7421 */ /* 0x018fe20000000000 */
[----:B------:R-:W-:Y:S02]  /*1930*/  FSEL R10, RZ, -23, P0 ;  /* 0xc1b80000ff0a7808 */ /* 0x000fe40000000000 */
[----:B------:R-:W-:Y:S01]  /*1940*/  ISETP.GT.U32.AND P0, PT, R8, 0x7f7fffff, PT ;  /* 0x7f7fffff0800780c */ /* 0x000fe20003f04070 */
[----:B------:R-:W-:-:S04]  /*1950*/  FFMA R11, R12, -R11, 0.14084610342979431152 ;  /* 0x3e1039f60c0b7423 */ /* 0x000fc8000000080b */
[----:B------:R-:W-:-:S04]  /*1960*/  FFMA R11, R12, R11, -0.12148627638816833496 ;  /* 0xbdf8cdcc0c0b7423 */ /* 0x000fc8000000000b */
[----:B------:R-:W-:-:S04]  /*1970*/  FFMA R11, R12, R11, 0.13980610668659210205 ;  /* 0x3e0f29550c0b7423 */ /* 0x000fc8000000000b */
[----:B------:R-:W-:-:S04]  /*1980*/  FFMA R11, R12, R11, -0.16684235632419586182 ;  /* 0xbe2ad8b90c0b7423 */ /* 0x000fc8000000000b */
[----:B------:R-:W-:-:S04]  /*1990*/  FFMA R11, R12, R11, 0.20012299716472625732 ;  /* 0x3e4ced0b0c0b7423 */ /* 0x000fc8000000000b */
[----:B------:R-:W-:-:S04]  /*19a0*/  FFMA R11, R12, R11, -0.24999669194221496582 ;  /* 0xbe7fff220c0b7423 */ /* 0x000fc8000000000b */
[----:B------:R-:W-:-:S04]  /*19b0*/  FFMA R11, R12, R11, 0.33333182334899902344 ;  /* 0x3eaaaa780c0b7423 */ /* 0x000fc8000000000b */
[C---:B------:R-:W-:Y:S01]  /*19c0*/  FFMA R13, R12.reuse, R11, -0.5 ;  /* 0xbf0000000c0d7423 */ /* 0x040fe2000000000b */
[----:B------:R-:W-:Y:S02]  /*19d0*/  I2FP.F32.S32 R11, R9 ;  /* 0x00000009000b7245 */ /* 0x000fe40000201400 */
[----:B------:R-:W-:Y:S01]  /*19e0*/  SHF.R.U32.HI R9, RZ, 0x2, R26 ;  /* 0x00000002ff097819 */ /* 0x000fe2000001161a */
[C---:B------:R-:W-:Y:S02]  /*19f0*/  FMUL R13, R12.reuse, R13 ;  /* 0x0000000d0c0d7220 */ /* 0x040fe40000400000 */
[----:B------:R-:W-:Y:S01]  /*1a00*/  FFMA R10, R11, 1.1920928955078125e-07, R10 ;  /* 0x340000000b0a7823 */ /* 0x000fe2000000000a */
[----:B------:R-:W-:Y:S01]  /*1a10*/  LOP3.LUT R9, R9, R26, RZ, 0x3c, !PT ;  /* 0x0000001a09097212 */ /* 0x000fe200078e3cff */
[----:B------:R-:W-:-:S03]  /*1a20*/  FFMA R13, R12, R13, R12 ;  /* 0x0000000d0c0d7223 */ /* 0x000fc6000000000c */
[----:B------:R-:W-:Y:S01]  /*1a30*/  SHF.L.U32 R11, R9, 0x1, RZ ;  /* 0x00000001090b7819 */ /* 0x000fe200000006ff */
[----:B------:R-:W-:Y:S01]  /*1a40*/  FFMA R13, R10, 0.69314718246459960938, R13 ;  /* 0x3f3172180a0d7823 */ /* 0x000fe2000000000d */
[C---:B------:R-:W-:Y:S01]  /*1a50*/  @P0 FFMA R13, R8.reuse, R15, +INF ;  /* 0x7f800000080d0423 */ /* 0x040fe2000000000f */
[----:B------:R-:W-:Y:S01]  /*1a60*/  FSETP.NEU.AND P0, PT, R8, RZ, PT ;  /* 0x000000ff0800720b */ /* 0x000fe20003f0d000 */
[----:B------:R-:W-:Y:S02]  /*1a70*/  IMAD.SHL.U32 R10, R5, 0x10, RZ ;  /* 0x00000010050a7824 */ /* 0x000fe400078e00ff */
[----:B------:R-:W-:-:S03]  /*1a80*/  FMUL R13, R13, -2 ;  /* 0xc00000000d0d7820 */ /* 0x000fc60000400000 */
[----:B------:R-:W-:Y:S01]  /*1a90*/  LOP3.LUT R10, R9, R11, R10, 0x96, !PT ;  /* 0x0000000b090a7212 */ /* 0x000fe200078e960a */
[----:B------:R-:W-:Y:S01]  /*1aa0*/  IMAD.MOV.U32 R11, RZ, RZ, 0x30c90fdb ;  /* 0x30c90fdbff0b7424 */ /* 0x000fe200078e00ff */
[----:B------:R-:W-:Y:S02]  /*1ab0*/  FSEL R13, R13, +INF , P0 ;  /* 0x7f8000000d0d7808 */ /* 0x000fe40000000000 */
[----:B------:R-:W-:Y:S02]  /*1ac0*/  LOP3.LUT R9, R10, R5, RZ, 0x3c, !PT ;  /* 0x000000050a097212 */ /* 0x000fe400078e3cff */
[----:B------:R-:W-:Y:S01]  /*1ad0*/  IADD3 R12, PT, PT, R13, -0xd000000, RZ ;  /* 0xf30000000d0c7810 */ /* 0x000fe20007ffe0ff */
[----:B------:R0:W1:Y:S02]  /*1ae0*/  MUFU.RSQ R10, R13 ;  /* 0x0000000d000a7308 */ /* 0x0000640000001400 */
[----:B------:R-:W-:Y:S01]  /*1af0*/  IMAD.IADD R8, R9, 0x1, R28 ;  /* 0x0000000109087824 */ /* 0x000fe200078e021c */
[----:B------:R-:W-:Y:S01]  /*1b00*/  ISETP.GT.U32.AND P0, PT, R12, 0x727fffff, PT ;  /* 0x727fffff0c00780c */ /* 0x000fe20003f04070 */
[----:B------:R-:W-:-:S03]  /*1b10*/  IMAD.MOV.U32 R25, RZ, RZ, R9 ;  /* 0x000000ffff197224 */ /* 0x000fc600078e0009 */
[----:B------:R-:W-:-:S05]  /*1b20*/  I2FP.F32.U32 R8, R8 ;  /* 0x0000000800087245 */ /* 0x000fca0000201000 */
[----:B------:R-:W-:-:S04]  /*1b30*/  FFMA R11, R8, R11, 7.314590599882819788e-10 ;  /* 0x30490fdb080b7423 */ /* 0x000fc8000000000b */
[----:B0-----:R-:W-:Y:S05]  /*1b40*/  @!P0 BRA `(.L_x_22) ;  /* 0x00000000000c8947 */ /* 0x001fea0003800000 */
[----:B------:R-:W-:-:S07]  /*1b50*/  MOV R12, 0x1b70 ;  /* 0x00001b70000c7802 */ /* 0x000fce0000000f00 */
[----:B-12---:R-:W-:Y:S05]  /*1b60*/  CALL.REL.NOINC `($__internal_1_$__cuda_sm20_sqrt_rn_f32_slowpath) ;  /* 0x000000a4006c7944 */ /* 0x006fea0003c00000 */
[----:B------:R-:W-:Y:S05]  /*1b70*/  BRA `(.L_x_23) ;  /* 0x0000000000107947 */ /* 0x000fea0003800000 */
.L_x_22:
[----:B-12---:R-:W-:Y:S01]  /*1b80*/  FMUL.FTZ R17, R13, R10 ;  /* 0x0000000a0d117220 */ /* 0x006fe20000410000 */
[----:B------:R-:W-:-:S03]  /*1b90*/  FMUL.FTZ R9, R10, 0.5 ;  /* 0x3f0000000a097820 */ /* 0x000fc60000410000 */
[----:B------:R-:W-:-:S04]  /*1ba0*/  FFMA R8, -R17, R17, R13 ;  /* 0x0000001111087223 */ /* 0x000fc8000000010d */
[----:B------:R-:W-:-:S07]  /*1bb0*/  FFMA R17, R8, R9, R17 ;  /* 0x0000000908117223 */ /* 0x000fce0000000011 */
.L_x_23:
[----:B------:R-:W-:Y:S05]  /*1bc0*/  BSYNC.RECONVERGENT B0 ;  /* 0x0000000000007941 */ /* 0x000fea0003800200 */
.L_x_21:
[----:B------:R-:W-:-:S05]  /*1bd0*/  LEA R13, R2, R3, 0x2 ;  /* 0x00000003020d7211 */ /* 0x000fca00078e10ff */
[----:B------:R-:W2:Y:S01]  /*1be0*/  LDL.64 R8, [R13] ;  /* 0x000000000d087983 */ /* 0x000ea20000100a00 */
[----:B------:R-:W-:Y:S01]  /*1bf0*/  FMUL.RZ R14, R11, 0.15915493667125701904 ;  /* 0x3e22f9830b0e7820 */ /* 0x000fe2000040c000 */
[----:B------:R-:W-:Y:S01]  /*1c00*/  IADD3 R2, PT, PT, R2, 0x2, RZ ;  /* 0x0000000202027810 */ /* 0x000fe20007ffe0ff */
[----:B------:R-:W-:Y:S02]  /*1c10*/  IMAD.MOV.U32 R26, RZ, RZ, R7 ;  /* 0x000000ffff1a7224 */ /* 0x000fe400078e0007 */
[----:B------:R-:W0:Y:S01]  /*1c20*/  MUFU.SIN R10, R14 ;  /* 0x0000000e000a7308 */ /* 0x000e220000000400 */
[----:B------:R-:W-:-:S07]  /*1c30*/  ISETP.NE.AND P0, PT, R2, R4, PT ;  /* 0x000000040200720c */ /* 0x000fce0003f05270 */
[----:B------:R-:W1:Y:S01]  /*1c40*/  MUFU.COS R12, R14 ;  /* 0x0000000e000c7308 */ /* 0x000e620000000000 */
[-C--:B0-----:R-:W-:Y:S01]  /*1c50*/  FMUL R11, R10, R17.reuse ;  /* 0x000000110a0b7220 */ /* 0x081fe20000400000 */
[----:B-1----:R-:W-:-:S03]  /*1c60*/  FMUL R12, R12, R17 ;  /* 0x000000110c0c7220 */ /* 0x002fc60000400000 */
[----:B--2---:R-:W-:Y:S01]  /*1c70*/  FFMA R8, R11, 0.0099999997764825820923, R8 ;  /* 0x3c23d70a0b087823 */ /* 0x004fe20000000008 */
[----:B------:R-:W-:-:S05]  /*1c80*/  FFMA R9, R12, 0.0099999997764825820923, R9 ;  /* 0x3c23d70a0c097823 */ /* 0x000fca0000000009 */
[----:B------:R0:W-:Y:S01]  /*1c90*/  STL.64 [R13], R8 ;  /* 0x000000080d007387 */ /* 0x0001e20000100a00 */
[----:B------:R-:W-:Y:S05]  /*1ca0*/  @P0 BRA `(.L_x_24) ;  /* 0xfffffff800c40947 */ /* 0x000fea000383ffff */
[----:B------:R-:W-:-:S07]  /*1cb0*/  MOV R26, R7 ;  /* 0x00000007001a7202 */ /* 0x000fce0000000f00 */
.L_x_20:
[----:B------:R-:W5:Y:S02]  /*1cc0*/  LDCU UR4, c[0x0][0x390] ;  /* 0x00007200ff0477ac */ /* 0x000f640008000800 */
[----:B-----5:R-:W-:-:S04]  /*1cd0*/  ULOP3.LUT UR4, UR4, 0x1, URZ, 0xc0, !UPT ;  /* 0x0000000104047892 */ /* 0x020fc8000f8ec0ff */
[----:B------:R-:W-:-:S09]  /*1ce0*/  UISETP.NE.U32.AND UP0, UPT, UR4, 0x1, UPT ;  /* 0x000000010400788c */ /* 0x000fd2000bf05070 */
[----:B------:R-:W-:Y:S05]  /*1cf0*/  BRA.U UP0, `(.L_x_13) ;  /* 0x00000005000c7547 */ /* 0x000fea000b800000 */
[----:B------:R-:W-:Y:S01]  /*1d00*/  SHF.R.U32.HI R2, RZ, 0x2, R27 ;  /* 0x00000002ff027819 */ /* 0x000fe2000001161b */
[----:B0-----:R-:W-:Y:S01]  /*1d10*/  HFMA2 R7, -RZ, RZ, 0.1171875, 0 ;  /* 0x2f800000ff077431 */ /* 0x001fe200000001ff */
[----:B------:R-:W-:Y:S01]  /*1d20*/  SHF.L.U32 R6, R25, 0x4, RZ ;  /* 0x0000000419067819 */ /* 0x000fe200000006ff */
[----:B------:R-:W-:Y:S01]  /*1d30*/  BSSY.RECONVERGENT B0, `(.L_x_25) ;  /* 0x0000038000007945 */ /* 0x000fe20003800200 */
[----:B------:R-:W-:Y:S02]  /*1d40*/  LOP3.LUT R2, R2, R27, RZ, 0x3c, !PT ;  /* 0x0000001b02027212 */ /* 0x000fe400078e3cff */
[----:B------:R-:W-:-:S03]  /*1d50*/  MOV R5, 0x3e055027 ;  /* 0x3e05502700057802 */ /* 0x000fc60000000f00 */
[----:B------:R-:W-:-:S05]  /*1d60*/  IMAD.SHL.U32 R3, R2, 0x2, RZ ;  /* 0x0000000202037824 */ /* 0x000fca00078e00ff */
[----:B------:R-:W-:-:S04]  /*1d70*/  LOP3.LUT R3, R25, R6, R3, 0x96, !PT ;  /* 0x0000000619037212 */ /* 0x000fc800078e9603 */
[----:B------:R-:W-:-:S04]  /*1d80*/  LOP3.LUT R3, R3, R2, RZ, 0x3c, !PT ;  /* 0x0000000203037212 */ /* 0x000fc800078e3cff */
[----:B------:R-:W-:-:S04]  /*1d90*/  IADD3 R2, PT, PT, R28, 0x587c5, R3 ;  /* 0x000587c51c027810 */ /* 0x000fc80007ffe003 */
[----:B------:R-:W-:-:S05]  /*1da0*/  I2FP.F32.U32 R2, R2 ;  /* 0x0000000200027245 */ /* 0x000fca0000201000 */
[----:B------:R-:W-:-:S05]  /*1db0*/  FFMA R7, R2, R7, 1.1641532182693481445e-10 ;  /* 0x2f00000002077423 */ /* 0x000fca0000000007 */
[----:B------:R-:W-:-:S13]  /*1dc0*/  FSETP.GEU.AND P0, PT, R7, 1.175494350822287508e-38, PT ;  /* 0x008000000700780b */ /* 0x000fda0003f0e000 */
[----:B------:R-:W-:-:S05]  /*1dd0*/  @!P0 FMUL R7, R7, 8388608 ;  /* 0x4b00000007078820 */ /* 0x000fca0000400000 */
[----:B------:R-:W-:-:S04]  /*1de0*/  IADD3 R2, PT, PT, R7, -0x3f2aaaab, RZ ;  /* 0xc0d5555507027810 */ /* 0x000fc80007ffe0ff */
[----:B------:R-:W-:-:S05]  /*1df0*/  LOP3.LUT R6, R2, 0xff800000, RZ, 0xc0, !PT ;  /* 0xff80000002067812 */ /* 0x000fca00078ec0ff */
[----:B------:R-:W-:-:S04]  /*1e00*/  IMAD.IADD R2, R7, 0x1, -R6 ;  /* 0x0000000107027824 */ /* 0x000fc800078e0a06 */
[----:B------:R-:W-:Y:S01]  /*1e10*/  FADD R8, R2, -1 ;  /* 0xbf80000002087421 */ /* 0x000fe20000000000 */
        /* <DEDUP_REMOVED lines=11> */
[----:B------:R-:W-:Y:S01]  /*1ed0*/  MOV R6, 0x7f800000 ;  /* 0x7f80000000067802 */ /* 0x000fe20000000f00 */
[C---:B------:R-:W-:Y:S02]  /*1ee0*/  FMUL R9, R8.reuse, R9 ;  /* 0x0000000908097220 */ /* 0x040fe40000400000 */
[----:B------:R-:W-:Y:S01]  /*1ef0*/  FFMA R2, R5, 1.1920928955078125e-07, R2 ;  /* 0x3400000005027823 */ /* 0x000fe20000000002 */
[----:B------:R-:W-:Y:S01]  /*1f00*/  SHF.R.U32.HI R5, RZ, 0x2, R26 ;  /* 0x00000002ff057819 */ /* 0x000fe2000001161a */
[----:B------:R-:W-:-:S03]  /*1f10*/  FFMA R9, R8, R9, R8 ;  /* 0x0000000908097223 */ /* 0x000fc60000000008 */
[----:B------:R-:W-:Y:S01]  /*1f20*/  LOP3.LUT R5, R5, R26, RZ, 0x3c, !PT ;  /* 0x0000001a05057212 */ /* 0x000fe200078e3cff */
[----:B------:R-:W-:Y:S01]  /*1f30*/  FFMA R9, R2, 0.69314718246459960938, R9 ;  /* 0x3f31721802097823 */ /* 0x000fe20000000009 */
[C---:B------:R-:W-:Y:S01]  /*1f40*/  @P0 FFMA R9, R7.reuse, R6, +INF ;  /* 0x7f80000007090423 */ /* 0x040fe20000000006 */
[----:B------:R-:W-:Y:S02]  /*1f50*/  FSETP.NEU.AND P0, PT, R7, RZ, PT ;  /* 0x000000ff0700720b */ /* 0x000fe40003f0d000 */
[----:B------:R-:W-:Y:S02]  /*1f60*/  IMAD.SHL.U32 R6, R5, 0x2, RZ ;  /* 0x0000000205067824 */ /* 0x000fe400078e00ff */
[----:B------:R-:W-:Y:S01]  /*1f70*/  FMUL R9, R9, -2 ;  /* 0xc000000009097820 */ /* 0x000fe20000400000 */
[----:B------:R-:W-:-:S04]  /*1f80*/  SHF.L.U32 R2, R3, 0x4, RZ ;  /* 0x0000000403027819 */ /* 0x000fc800000006ff */
[----:B---34-:R-:W-:Y:S02]  /*1f90*/  FSEL R13, R9, +INF , P0 ;  /* 0x7f800000090d7808 */ /* 0x018fe40000000000 */
[----:B------:R-:W-:Y:S01]  /*1fa0*/  LOP3.LUT R2, R5, R6, R2, 0x96, !PT ;  /* 0x0000000605027212 */ /* 0x000fe200078e9602 */
[----:B------:R-:W-:Y:S01]  /*1fb0*/  IMAD.MOV.U32 R6, RZ, RZ, 0x30c90fdb ;  /* 0x30c90fdbff067424 */ /* 0x000fe200078e00ff */
[----:B------:R-:W-:Y:S02]  /*1fc0*/  IADD3 R5, PT, PT, R13, -0xd000000, RZ ;  /* 0xf30000000d057810 */ /* 0x000fe40007ffe0ff */
[----:B------:R-:W-:Y:S02]  /*1fd0*/  LOP3.LUT R3, R2, R3, RZ, 0x3c, !PT ;  /* 0x0000000302037212 */ /* 0x000fe400078e3cff */
[----:B------:R-:W-:Y:S01]  /*1fe0*/  ISETP.GT.U32.AND P0, PT, R5, 0x727fffff, PT ;  /* 0x727fffff0500780c */ /* 0x000fe20003f04070 */
[----:B------:R0:W3:Y:S01]  /*1ff0*/  MUFU.RSQ R2, R13 ;  /* 0x0000000d00027308 */ /* 0x0000e20000001400 */
[----:B------:R-:W-:-:S04]  /*2000*/  IADD3 R3, PT, PT, R28, 0xb0f8a, R3 ;  /* 0x000b0f8a1c037810 */ /* 0x000fc80007ffe003 */
[----:B------:R-:W-:-:S05]  /*2010*/  I2FP.F32.U32 R3, R3 ;  /* 0x0000000300037245 */ /* 0x000fca0000201000 */
[----:B------:R-:W-:Y:S02]  /*2020*/  FFMA R6, R3, R6, 7.314590599882819788e-10 ;  /* 0x30490fdb03067423 */ /* 0x000fe40000000006 */
[----:B0-----:R-:W-:Y:S05]  /*2030*/  @!P0 BRA `(.L_x_26) ;  /* 0x00000000000c8947 */ /* 0x001fea0003800000 */
[----:B------:R-:W-:-:S07]  /*2040*/  MOV R12, 0x2060 ;  /* 0x00002060000c7802 */ /* 0x000fce0000000f00 */
[----:B-123--:R-:W-:Y:S05]  /*2050*/  CALL.REL.NOINC `($__internal_1_$__cuda_sm20_sqrt_rn_f32_slowpath) ;  /* 0x000000a000307944 */ /* 0x00efea0003c00000 */
[----:B------:R-:W-:Y:S05]  /*2060*/  BRA `(.L_x_27) ;  /* 0x0000000000107947 */ /* 0x000fea0003800000 */
.L_x_26:
[----:B-123--:R-:W-:Y:S01]  /*2070*/  FMUL.FTZ R17, R13, R2 ;  /* 0x000000020d117220 */ /* 0x00efe20000410000 */
[----:B------:R-:W-:-:S03]  /*2080*/  FMUL.FTZ R3, R2, 0.5 ;  /* 0x3f00000002037820 */ /* 0x000fc60000410000 */
[----:B------:R-:W-:-:S04]  /*2090*/  FFMA R2, -R17, R17, R13 ;  /* 0x0000001111027223 */ /* 0x000fc8000000010d */
[----:B------:R-:W-:-:S07]  /*20a0*/  FFMA R17, R2, R3, R17 ;  /* 0x0000000302117223 */ /* 0x000fce0000000011 */
.L_x_27:
[----:B------:R-:W-:Y:S05]  /*20b0*/  BSYNC.RECONVERGENT B0 ;  /* 0x0000000000007941 */ /* 0x000fea0003800200 */
.L_x_25:
[----:B------:R-:W-:-:S05]  /*20c0*/  LEA R5, R4, R1, 0x2 ;  /* 0x0000000104057211 */ /* 0x000fca00078e10ff */
[----:B------:R-:W2:Y:S01]  /*20d0*/  LDL R3, [R5+0x50] ;  /* 0x0000500005037983 */ /* 0x000ea20000100800 */
[----:B------:R-:W-:-:S04]  /*20e0*/  FMUL.RZ R4, R6, 0.15915493667125701904 ;  /* 0x3e22f98306047820 */ /* 0x000fc8000040c000 */
[----:B------:R-:W0:Y:S02]  /*20f0*/  MUFU.SIN R2, R4 ;  /* 0x0000000400027308 */ /* 0x000e240000000400 */
[----:B0-----:R-:W-:-:S04]  /*2100*/  FMUL R2, R2, R17 ;  /* 0x0000001102027220 */ /* 0x001fc80000400000 */
[----:B--2---:R-:W-:-:S05]  /*2110*/  FFMA R2, R2, 0.0099999997764825820923, R3 ;  /* 0x3c23d70a02027823 */ /* 0x004fca0000000003 */
[----:B------:R0:W-:Y:S02]  /*2120*/  STL [R5+0x50], R2 ;  /* 0x0000500205007387 */ /* 0x0001e40000100800 */
.L_x_13:
[----:B------:R-:W0:Y:S01]  /*2130*/  LDCU UR4, c[0x0][0x388] ;  /* 0x00007100ff0477ac */ /* 0x000e220008000800 */
[----:B------:R-:W-:-:S04]  /*2140*/  IADD3 R29, PT, PT, R29, 0xd431, RZ ;  /* 0x0000d4311d1d7810 */ /* 0x000fc80007ffe0ff */
[----:B------:R-:W-:-:S05]  /*2150*/  LOP3.LUT R29, R29, 0xaad26b49, RZ, 0x3c, !PT ;  /* 0xaad26b491d1d7812 */ /* 0x000fca00078e3cff */
[----:B------:R-:W-:-:S04]  /*2160*/  IMAD R29, R29, 0x4182bed5, RZ ;  /* 0x4182bed51d1d7824 */ /* 0x000fc800078e02ff */
[C---:B------:R-:W-:Y:S01]  /*2170*/  VIADD R27, R29.reuse, 0xd9f6dc18 ;  /* 0xd9f6dc181d1b7836 */ /* 0x040fe20000000000 */
[C---:B------:R-:W-:Y:S02]  /*2180*/  IADD3 R24, PT, PT, R29.reuse, 0x75bcd15, RZ ;  /* 0x075bcd151d187810 */ /* 0x040fe40007ffe0ff */
[----:B------:R-:W-:Y:S02]  /*2190*/  IADD3 R30, PT, PT, R29, 0x583f19, RZ ;  /* 0x00583f191d1e7810 */ /* 0x000fe40007ffe0ff */
[----:B0-----:R-:W-:Y:S01]  /*21a0*/  I2FP.F32.S32 R5, UR4 ;  /* 0x0000000400057c45 */ /* 0x001fe20008201400 */
[----:B------:R-:W-:-:S03]  /*21b0*/  UIADD3 UR4, UPT, UPT, UR4, -0x1, URZ ;  /* 0xffffffff04047890 */ /* 0x000fc6000fffe0ff */
[----:B------:R-:W0:Y:S03]  /*21c0*/  MUFU.RCP R2, R5 ;  /* 0x0000000500027308 */ /* 0x000e260000001000 */
[----:B------:R-:W-:-:S05]  /*21d0*/  I2FP.F32.S32 R4, UR4 ;  /* 0x0000000400047c45 */ /* 0x000fca0008201400 */
[----:B------:R-:W5:Y:S01]  /*21e0*/  FCHK P0, R4, R5 ;  /* 0x0000000504007302 */ /* 0x000f620000000000 */
[----:B0-----:R-:W-:-:S04]  /*21f0*/  FFMA R3, -R5, R2, 1 ;  /* 0x3f80000005037423 */ /* 0x001fc80000000102 */
[----:B------:R-:W-:-:S04]  /*2200*/  FFMA R3, R2, R3, R2 ;  /* 0x0000000302037223 */ /* 0x000fc80000000002 */
[----:B------:R-:W-:-:S04]  /*2210*/  FFMA R2, R4, R3, RZ ;  /* 0x0000000304027223 */ /* 0x000fc800000000ff */
[----:B------:R-:W-:-:S04]  /*2220*/  FFMA R6, -R5, R2, R4 ;  /* 0x0000000205067223 */ /* 0x000fc80000000104 */
[----:B------:R-:W-:Y:S01]  /*2230*/  FFMA R2, R3, R6, R2 ;  /* 0x0000000603027223 */ /* 0x000fe20000000002 */
[----:B------:R-:W-:Y:S01]  /*2240*/  LOP3.LUT R3, R29, 0x159a55e5, RZ, 0x3c, !PT ;  /* 0x159a55e51d037812 */ /* 0x000fe200078e3cff */
[----:B-----5:R-:W-:Y:S06]  /*2250*/  @!P0 BRA `(.L_x_28) ;  /* 0x00000000000c8947 */ /* 0x020fec0003800000 */
[----:B------:R-:W-:-:S07]  /*2260*/  MOV R6, 0x2280 ;  /* 0x0000228000067802 */ /* 0x000fce0000000f00 */
[----:B-1234-:R-:W-:Y:S05]  /*2270*/  CALL.REL.NOINC `($__internal_2_$__cuda_sm3x_div_rn_noftz_f32_slowpath) ;  /* 0x0000009c00fc7944 */ /* 0x01efea0003c00000 */
[----:B------:R-:W-:-:S07]  /*2280*/  IMAD.MOV.U32 R2, RZ, RZ, R5 ;  /* 0x000000ffff027224 */ /* 0x000fce00078e0005 */
.L_x_28:
[----:B------:R-:W0:Y:S01]  /*2290*/  LDC R11, c[0x0][0x390] ;  /* 0x0000e400ff0b7b82 */ /* 0x000e220000000800 */
[----:B------:R-:W-:Y:S01]  /*22a0*/  HFMA2 R29, -RZ, RZ, -38016, 0.02740478515625 ;  /* 0xf8a42704ff1d7431 */ /* 0x000fe200000001ff */
[C---:B------:R-:W-:Y:S01]  /*22b0*/  IADD3 R4, PT, PT, R1.reuse, 0x20, RZ ;  /* 0x0000002001047810 */ /* 0x040fe20007ffe0ff */
[----:B------:R-:W-:Y:S01]  /*22c0*/  IMAD.MOV.U32 R28, RZ, RZ, -0x23270784 ;  /* 0xdcd8f87cff1c7424 */ /* 0x000fe200078e00ff */
[----:B------:R-:W-:Y:S01]  /*22d0*/  MOV R5, 0x4e6e6b28 ;  /* 0x4e6e6b2800057802 */ /* 0x000fe20000000f00 */
[----:B------:R-:W-:Y:S01]  /*22e0*/  UMOV UR4, URZ ;  /* 0x000000ff00047c82 */ /* 0x000fe20008000000 */
[----:B------:R-:W-:Y:S02]  /*22f0*/  IADD3 R6, PT, PT, R1, 0x28, RZ ;  /* 0x0000002801067810 */ /* 0x000fe40007ffe0ff */
[C---:B0-----:R-:W-:Y:S01]  /*2300*/  LOP3.LUT R8, R11.reuse, 0xf, RZ, 0xc0, !PT ;  /* 0x0000000f0b087812 */ /* 0x041fe200078ec0ff */
[C---:B------:R-:W-:Y:S01]  /*2310*/  VIADD R7, R11.reuse, 0xffffffff ;  /* 0xffffffff0b077836 */ /* 0x040fe20000000000 */
[----:B------:R-:W-:-:S02]  /*2320*/  LOP3.LUT R9, R11, 0x7, RZ, 0xc0, !PT ;  /* 0x000000070b097812 */ /* 0x000fc400078ec0ff */
[C---:B------:R-:W-:Y:S02]  /*2330*/  LOP3.LUT R10, R11.reuse, 0x7ffffff0, RZ, 0xc0, !PT ;  /* 0x7ffffff00b0a7812 */ /* 0x040fe400078ec0ff */
[----:B------:R-:W-:Y:S02]  /*2340*/  LOP3.LUT R11, R11, 0x3, RZ, 0xc0, !PT ;  /* 0x000000030b0b7812 */ /* 0x000fe400078ec0ff */
[----:B------:R-:W-:-:S07]  /*2350*/  IADD3 R26, PT, PT, R8, -0x1, RZ ;  /* 0xffffffff081a7810 */ /* 0x000fce0007ffe0ff */
.L_x_131:
[----:B01234-:R-:W0:Y:S01]  /*2360*/  LDC R13, c[0x0][0x390] ;  /* 0x0000e400ff0d7b82 */ /* 0x01fe220000000800 */
[----:B------:R-:W-:Y:S01]  /*2370*/  UIADD3 UR4, UPT, UPT, UR4, 0x1, URZ ;  /* 0x0000000104047890 */ /* 0x000fe2000fffe0ff */
[----:B------:R-:W-:-:S03]  /*2380*/  IADD3 R22, PT, PT, R9, -0x1, RZ ;  /* 0xffffffff09167810 */ /* 0x000fc60007ffe0ff */
[----:B------:R-:W-:Y:S01]  /*2390*/  UISETP.NE.AND UP0, UPT, UR4, 0x5, UPT ;  /* 0x000000050400788c */ /* 0x000fe2000bf05270 */
[----:B0-----:R-:W-:-:S13]  /*23a0*/  ISETP.GE.AND P0, PT, R13, 0x1, PT ;  /* 0x000000010d00780c */ /* 0x001fda0003f06270 */
[----:B------:R-:W-:Y:S05]  /*23b0*/  @!P0 BRA `(.L_x_29) ;  /* 0x0000000000b08947 */ /* 0x000fea0003800000 */
[----:B------:R-:W-:Y:S01]  /*23c0*/  ISETP.GE.U32.AND P1, PT, R7, 0xf, PT ;  /* 0x0000000f0700780c */ /* 0x000fe20003f26070 */
[----:B------:R-:W-:-:S12]  /*23d0*/  IMAD.MOV.U32 R12, RZ, RZ, RZ ;  /* 0x000000ffff0c7224 */ /* 0x000fd800078e00ff */
[----:B------:R-:W-:Y:S05]  /*23e0*/  @!P1 BRA `(.L_x_30) ;  /* 0x0000000000409947 */ /* 0x000fea0003800000 */
[----:B------:R-:W-:Y:S02]  /*23f0*/  LOP3.LUT R10, R13, 0x7ffffff0, RZ, 0xc0, !PT ;  /* 0x7ffffff00d0a7812 */ /* 0x000fe400078ec0ff */
[----:B------:R-:W-:Y:S02]  /*2400*/  MOV R13, R4 ;  /* 0x00000004000d7202 */ /* 0x000fe40000000f00 */
[----:B------:R-:W-:-:S07]  /*2410*/  IADD3 R12, PT, PT, -R10, RZ, RZ ;  /* 0x000000ff0a0c7210 */ /* 0x000fce0007ffe1ff */
.L_x_31:
[----:B------:R-:W-:Y:S01]  /*2420*/  VIADD R12, R12, 0x10 ;  /* 0x000000100c0c7836 */ /* 0x000fe20000000000 */
[----:B------:R-:W-:Y:S04]  /*2430*/  STL.64 [R13+-0x20], RZ ;  /* 0xffffe0ff0d007387 */ /* 0x000fe80000100a00 */
[----:B------:R-:W-:Y:S01]  /*2440*/  ISETP.NE.AND P1, PT, R12, RZ, PT ;  /* 0x000000ff0c00720c */ /* 0x000fe20003f25270 */
[----:B------:R-:W-:Y:S04]  /*2450*/  STL.64 [R13+-0x18], RZ ;  /* 0xffffe8ff0d007387 */ /* 0x000fe80000100a00 */
[----:B------:R-:W-:Y:S04]  /*2460*/  STL.64 [R13+-0x10], RZ ;  /* 0xfffff0ff0d007387 */ /* 0x000fe80000100a00 */
[----:B------:R-:W-:Y:S04]  /*2470*/  STL.64 [R13+-0x8], RZ ;  /* 0xfffff8ff0d007387 */ /* 0x000fe80000100a00 */
[----:B------:R-:W-:Y:S04]  /*2480*/  STL.64 [R13], RZ ;  /* 0x000000ff0d007387 */ /* 0x000fe80000100a00 */
[----:B------:R-:W-:Y:S04]  /*2490*/  STL.64 [R13+0x8], RZ ;  /* 0x000008ff0d007387 */ /* 0x000fe80000100a00 */
[----:B------:R-:W-:Y:S04]  /*24a0*/  STL.64 [R13+0x10], RZ ;  /* 0x000010ff0d007387 */ /* 0x000fe80000100a00 */
[----:B------:R0:W-:Y:S02]  /*24b0*/  STL.64 [R13+0x18], RZ ;  /* 0x000018ff0d007387 */ /* 0x0001e40000100a00 */
[----:B0-----:R-:W-:Y:S01]  /*24c0*/  IADD3 R13, PT, PT, R13, 0x40, RZ ;  /* 0x000000400d0d7810 */ /* 0x001fe20007ffe0ff */
[----:B------:R-:W-:Y:S06]  /*24d0*/  @P1 BRA `(.L_x_31) ;  /* 0xfffffffc00d01947 */ /* 0x000fec000383ffff */
[----:B------:R-:W-:-:S07]  /*24e0*/  MOV R12, R10 ;  /* 0x0000000a000c7202 */ /* 0x000fce0000000f00 */
.L_x_30:
[----:B------:R-:W-:-:S13]  /*24f0*/  ISETP.NE.AND P1, PT, R8, RZ, PT ;  /* 0x000000ff0800720c */ /* 0x000fda0003f25270 */
[----:B------:R-:W-:Y:S05]  /*2500*/  @!P1 BRA `(.L_x_29) ;  /* 0x00000000005c9947 */ /* 0x000fea0003800000 */
[----:B------:R-:W-:Y:S02]  /*2510*/  ISETP.GE.U32.AND P1, PT, R26, 0x7, PT ;  /* 0x000000071a00780c */ /* 0x000fe40003f26070 */
[----:B------:R-:W-:-:S11]  /*2520*/  ISETP.NE.AND P2, PT, R9, RZ, PT ;  /* 0x000000ff0900720c */ /* 0x000fd60003f45270 */
[C---:B------:R-:W-:Y:S01]  /*2530*/  @P1 IMAD R13, R12.reuse, 0x4, R1 ;  /* 0x000000040c0d1824 */ /* 0x040fe200078e0201 */
[----:B------:R-:W-:-:S04]  /*2540*/  @P1 IADD3 R12, PT, PT, R12, 0x8, RZ ;  /* 0x000000080c0c1810 */ /* 0x000fc80007ffe0ff */
[----:B------:R0:W-:Y:S04]  /*2550*/  @P1 STL.64 [R13], RZ ;  /* 0x000000ff0d001387 */ /* 0x0001e80000100a00 */
[----:B------:R0:W-:Y:S04]  /*2560*/  @P1 STL.64 [R13+0x8], RZ ;  /* 0x000008ff0d001387 */ /* 0x0001e80000100a00 */
[----:B------:R0:W-:Y:S04]  /*2570*/  @P1 STL.64 [R13+0x10], RZ ;  /* 0x000010ff0d001387 */ /* 0x0001e80000100a00 */
[----:B------:R0:W-:Y:S01]  /*2580*/  @P1 STL.64 [R13+0x18], RZ ;  /* 0x000018ff0d001387 */ /* 0x0001e20000100a00 */
[----:B------:R-:W-:Y:S05]  /*2590*/  @!P2 BRA `(.L_x_29) ;  /* 0x000000000038a947 */ /* 0x000fea0003800000 */
[----:B------:R-:W-:Y:S02]  /*25a0*/  ISETP.GE.U32.AND P1, PT, R22, 0x3, PT ;  /* 0x000000031600780c */ /* 0x000fe40003f26070 */
[----:B------:R-:W-:-:S11]  /*25b0*/  ISETP.NE.AND P2, PT, R11, RZ, PT ;  /* 0x000000ff0b00720c */ /* 0x000fd60003f45270 */
[C---:B0-----:R-:W-:Y:S01]  /*25c0*/  @P1 LEA R13, R12.reuse, R1, 0x2 ;  /* 0x000000010c0d1211 */ /* 0x041fe200078e10ff */
[----:B------:R-:W-:-:S04]  /*25d0*/  @P1 VIADD R12, R12, 0x4 ;  /* 0x000000040c0c1836 */ /* 0x000fc80000000000 */
[----:B------:R3:W-:Y:S04]  /*25e0*/  @P1 STL.64 [R13], RZ ;  /* 0x000000ff0d001387 */ /* 0x0007e80000100a00 */
[----:B------:R3:W-:Y:S01]  /*25f0*/  @P1 STL.64 [R13+0x8], RZ ;  /* 0x000008ff0d001387 */ /* 0x0007e20000100a00 */
[----:B------:R-:W-:Y:S05]  /*2600*/  @!P2 BRA `(.L_x_29) ;  /* 0x00000000001ca947 */ /* 0x000fea0003800000 */
[----:B------:R-:W-:Y:S02]  /*2610*/  LEA R12, R12, R1, 0x2 ;  /* 0x000000010c0c7211 */ /* 0x000fe400078e10ff */
[----:B------:R-:W-:-:S03]  /*2620*/  ISETP.NE.AND P1, PT, R11, 0x1, PT ;  /* 0x000000010b00780c */ /* 0x000fc60003f25270 */
[----:B------:R4:W-:Y:S10]  /*2630*/  STL [R12], RZ ;  /* 0x000000ff0c007387 */ /* 0x0009f40000100800 */
[----:B----4-:R-:W-:Y:S05]  /*2640*/  @!P1 BRA `(.L_x_29) ;  /* 0x00000000000c9947 */ /* 0x010fea0003800000 */
[----:B------:R-:W-:Y:S01]  /*2650*/  ISETP.NE.AND P1, PT, R11, 0x2, PT ;  /* 0x000000020b00780c */ /* 0x000fe20003f25270 */
[----:B------:R4:W-:-:S12]  /*2660*/  STL [R12+0x4], RZ ;  /* 0x000004ff0c007387 */ /* 0x0009d80000100800 */
[----:B------:R4:W-:Y:S02]  /*2670*/  @P1 STL [R12+0x8], RZ ;  /* 0x000008ff0c001387 */ /* 0x0009e40000100800 */
.L_x_29:
[----:B------:R-:W5:Y:S02]  /*2680*/  LDCU UR5, c[0x0][0x388] ;  /* 0x00007100ff0577ac */ /* 0x000f640008000800 */
[----:B-----5:R-:W-:-:S09]  /*2690*/  UISETP.GE.AND UP1, UPT, UR5, 0x1, UPT ;  /* 0x000000010500788c */ /* 0x020fd2000bf26270 */
[----:B------:R-:W-:Y:S05]  /*26a0*/  BRA.U !UP1, `(.L_x_32) ;  /* 0x0000004509487547 */ /* 0x000fea000b800000 */
[----:B------:R-:W5:Y:S02]  /*26b0*/  LDCU UR5, c[0x0][0x38c] ;  /* 0x00007180ff0577ac */ /* 0x000f640008000800 */
[----:B-----5:R-:W-:-:S09]  /*26c0*/  UISETP.GE.AND UP1, UPT, UR5, 0x1, UPT ;  /* 0x000000010500788c */ /* 0x020fd2000bf26270 */
[----:B------:R-:W-:Y:S05]  /*26d0*/  BRA.U !UP1, `(.L_x_33) ;  /* 0x0000003909e87547 */ /* 0x000fea000b800000 */
[----:B------:R-:W-:-:S05]  /*26e0*/  UMOV UR5, URZ ;  /* 0x000000ff00057c82 */ /* 0x000fca0008000000 */
.L_x_82:
[----:B------:R-:W5:Y:S01]  /*26f0*/  LDCU UR6, c[0x0][0x390] ;  /* 0x00007200ff0677ac */ /* 0x000f620008000800 */
[----:B------:R-:W-:Y:S01]  /*2700*/  HFMA2 R25, -RZ, RZ, 0, 0 ;  /* 0x00000000ff197431 */ /* 0x000fe200000001ff */
[----:B-----5:R-:W-:-:S09]  /*2710*/  UISETP.GE.AND UP1, UPT, UR6, 0x1, UPT ;  /* 0x000000010600788c */ /* 0x020fd2000bf26270 */
[----:B0-2---:R-:W-:Y:S05]  /*2720*/  BRA.U !UP1, `(.L_x_34) ;  /* 0x0000000509f47547 */ /* 0x005fea000b800000 */
[----:B------:R-:W-:Y:S01]  /*2730*/  ISETP.GE.U32.AND P0, PT, R7, 0xf, PT ;  /* 0x0000000f0700780c */ /* 0x000fe20003f06070 */
[----:B------:R-:W-:Y:S01]  /*2740*/  IMAD.MOV.U32 R25, RZ, RZ, RZ ;  /* 0x000000ffff197224 */ /* 0x000fe200078e00ff */
[----:B-1----:R-:W-:-:S11]  /*2750*/  MOV R31, RZ ;  /* 0x000000ff001f7202 */ /* 0x002fd60000000f00 */
[----:B------:R-:W-:Y:S05]  /*2760*/  @!P0 BRA `(.L_x_35) ;  /* 0x0000000000dc8947 */ /* 0x000fea0003800000 */
[----:B------:R-:W-:Y:S01]  /*2770*/  MOV R25, RZ ;  /* 0x000000ff00197202 */ /* 0x000fe20000000f00 */
[----:B------:R-:W-:-:S07]  /*2780*/  IMAD.MOV.U32 R31, RZ, RZ, RZ ;  /* 0x000000ffff1f7224 */ /* 0x000fce00078e00ff */
.L_x_36:
[----:B------:R-:W-:-:S05]  /*2790*/  LEA R32, R31, R1, 0x2 ;  /* 0x000000011f207211 */ /* 0x000fca00078e10ff */
[----:B0--34-:R-:W3:Y:S04]  /*27a0*/  LDL.64 R12, [R32+0x50] ;  /* 0x00005000200c7983 */ /* 0x019ee80000100a00 */
[----:B------:R-:W3:Y:S04]  /*27b0*/  LDL.64 R14, [R32] ;  /* 0x00000000200e7983 */ /* 0x000ee80000100a00 */
[----:B--2---:R-:W2:Y:S04]  /*27c0*/  LDL.64 R16, [R32+0x58] ;  /* 0x0000580020107983 */ /* 0x004ea80000100a00 */
[----:B------:R-:W2:Y:S04]  /*27d0*/  LDL.64 R18, [R32+0x8] ;  /* 0x0000080020127983 */ /* 0x000ea80000100a00 */
[----:B------:R-:W4:Y:S04]  /*27e0*/  LDL.64 R20, [R32+0x60] ;  /* 0x0000600020147983 */ /* 0x000f280000100a00 */
[----:B------:R-:W4:Y:S01]  /*27f0*/  LDL.64 R22, [R32+0x10] ;  /* 0x0000100020167983 */ /* 0x000f220000100a00 */
[----:B---3--:R-:W-:Y:S01]  /*2800*/  FADD R12, R12, -R14 ;  /* 0x8000000e0c0c7221 */ /* 0x008fe20000000000 */
[----:B------:R-:W-:-:S02]  /*2810*/  FADD R34, R13, -R15 ;  /* 0x8000000f0d227221 */ /* 0x000fc40000000000 */
[----:B------:R-:W3:Y:S01]  /*2820*/  LDL.64 R14, [R32+0x18] ;  /* 0x00001800200e7983 */ /* 0x000ee20000100a00 */
[----:B------:R-:W-:-:S03]  /*2830*/  FFMA R25, R12, R12, R25 ;  /* 0x0000000c0c197223 */ /* 0x000fc60000000019 */
[----:B------:R-:W3:Y:S01]  /*2840*/  LDL.64 R12, [R32+0x68] ;  /* 0x00006800200c7983 */ /* 0x000ee20000100a00 */
[----:B--2---:R-:W-:Y:S01]  /*2850*/  FADD R16, R16, -R18 ;  /* 0x8000001210107221 */ /* 0x004fe20000000000 */
[----:B------:R-:W-:Y:S01]  /*2860*/  FFMA R25, R34, R34, R25 ;  /* 0x0000002222197223 */ /* 0x000fe20000000019 */
[----:B------:R-:W-:Y:S02]  /*2870*/  FADD R34, R17, -R19 ;  /* 0x8000001311227221 */ /* 0x000fe40000000000 */
[----:B------:R-:W2:Y:S01]  /*2880*/  LDL.64 R18, [R32+0x70] ;  /* 0x0000700020127983 */ /* 0x000ea20000100a00 */
[----:B------:R-:W-:-:S03]  /*2890*/  FFMA R25, R16, R16, R25 ;  /* 0x0000001010197223 */ /* 0x000fc60000000019 */
[----:B------:R-:W2:Y:S01]  /*28a0*/  LDL.64 R16, [R32+0x20] ;  /* 0x0000200020107983 */ /* 0x000ea20000100a00 */
[----:B------:R-:W-:Y:S01]  /*28b0*/  FFMA R25, R34, R34, R25 ;  /* 0x0000002222197223 */ /* 0x000fe20000000019 */
[----:B----4-:R-:W-:Y:S01]  /*28c0*/  FADD R20, R20, -R22 ;  /* 0x8000001614147221 */ /* 0x010fe20000000000 */
[----:B------:R-:W-:-:S03]  /*28d0*/  FADD R22, R21, -R23 ;  /* 0x8000001715167221 */ /* 0x000fc60000000000 */
[----:B------:R-:W-:Y:S02]  /*28e0*/  FFMA R25, R20, R20, R25 ;  /* 0x0000001414197223 */ /* 0x000fe40000000019 */
[----:B------:R-:W4:Y:S02]  /*28f0*/  LDL.64 R20, [R32+0x78] ;  /* 0x0000780020147983 */ /* 0x000f240000100a00 */
[----:B------:R-:W-:Y:S02]  /*2900*/  FFMA R25, R22, R22, R25 ;  /* 0x0000001616197223 */ /* 0x000fe40000000019 */
[----:B------:R-:W4:Y:S01]  /*2910*/  LDL.64 R22, [R32+0x28] ;  /* 0x0000280020167983 */ /* 0x000f220000100a00 */
[----:B---3--:R-:W-:Y:S01]  /*2920*/  FADD R12, R12, -R14 ;  /* 0x8000000e0c0c7221 */ /* 0x008fe20000000000 */
[----:B------:R-:W-:-:S03]  /*2930*/  FADD R14, R13, -R15 ;  /* 0x8000000f0d0e7221 */ /* 0x000fc60000000000 */
[----:B------:R-:W-:Y:S02]  /*2940*/  FFMA R25, R12, R12, R25 ;  /* 0x0000000c0c197223 */ /* 0x000fe40000000019 */
[----:B------:R-:W3:Y:S02]  /*2950*/  LDL.64 R12, [R32+0x30] ;  /* 0x00003000200c7983 */ /* 0x000ee40000100a00 */
[----:B------:R-:W-:Y:S02]  /*2960*/  FFMA R25, R14, R14, R25 ;  /* 0x0000000e0e197223 */ /* 0x000fe40000000019 */
[----:B------:R-:W3:Y:S01]  /*2970*/  LDL.64 R14, [R32+0x80] ;  /* 0x00008000200e7983 */ /* 0x000ee20000100a00 */
[----:B--2---:R-:W-:Y:S01]  /*2980*/  FADD R34, R18, -R16 ;  /* 0x8000001012227221 */ /* 0x004fe20000000000 */
[----:B------:R-:W-:Y:S02]  /*2990*/  FADD R36, R19, -R17 ;  /* 0x8000001113247221 */ /* 0x000fe40000000000 */
[----:B------:R-:W2:Y:S04]  /*29a0*/  LDL.64 R16, [R32+0x88] ;  /* 0x0000880020107983 */ /* 0x000ea80000100a00 */
[----:B------:R-:W2:Y:S01]  /*29b0*/  LDL.64 R18, [R32+0x38] ;  /* 0x0000380020127983 */ /* 0x000ea20000100a00 */
[----:B------:R-:W-:Y:S01]  /*29c0*/  FFMA R25, R34, R34, R25 ;  /* 0x0000002222197223 */ /* 0x000fe20000000019 */
[----:B----4-:R-:W-:-:S03]  /*29d0*/  FADD R20, R20, -R22 ;  /* 0x8000001614147221 */ /* 0x010fc60000000000 */
[----:B------:R-:W-:Y:S01]  /*29e0*/  FFMA R25, R36, R36, R25 ;  /* 0x0000002424197223 */ /* 0x000fe20000000019 */
[----:B------:R-:W-:Y:S01]  /*29f0*/  FADD R22, R21, -R23 ;  /* 0x8000001715167221 */ /* 0x000fe20000000000 */
[----:B------:R-:W-:Y:S02]  /*2a00*/  IADD3 R31, PT, PT, R31, 0x10, RZ ;  /* 0x000000101f1f7810 */ /* 0x000fe40007ffe0ff */
[----:B------:R-:W-:Y:S02]  /*2a10*/  FFMA R25, R20, R20, R25 ;  /* 0x0000001414197223 */ /* 0x000fe40000000019 */
[----:B------:R-:W-:Y:S02]  /*2a20*/  ISETP.NE.AND P0, PT, R31, R10, PT ;  /* 0x0000000a1f00720c */ /* 0x000fe40003f05270 */
[----:B------:R-:W-:Y:S01]  /*2a30*/  FFMA R25, R22, R22, R25 ;  /* 0x0000001616197223 */ /* 0x000fe20000000019 */
[----:B---3--:R-:W-:Y:S01]  /*2a40*/  FADD R12, R14, -R12 ;  /* 0x8000000c0e0c7221 */ /* 0x008fe20000000000 */
[----:B------:R-:W-:-:S03]  /*2a50*/  FADD R14, R15, -R13 ;  /* 0x8000000d0f0e7221 */ /* 0x000fc60000000000 */
[----:B------:R-:W-:Y:S01]  /*2a60*/  FFMA R25, R12, R12, R25 ;  /* 0x0000000c0c197223 */ /* 0x000fe20000000019 */
[----:B--2---:R-:W-:-:S03]  /*2a70*/  FADD R16, R16, -R18 ;  /* 0x8000001210107221 */ /* 0x004fc60000000000 */
[----:B------:R-:W-:Y:S01]  /*2a80*/  FFMA R25, R14, R14, R25 ;  /* 0x0000000e0e197223 */ /* 0x000fe20000000019 */
[----:B------:R-:W-:-:S03]  /*2a90*/  FADD R12, R17, -R19 ;  /* 0x80000013110c7221 */ /* 0x000fc60000000000 */
[----:B------:R-:W-:-:S04]  /*2aa0*/  FFMA R25, R16, R16, R25 ;  /* 0x0000001010197223 */ /* 0x000fc80000000019 */
[----:B------:R-:W-:Y:S01]  /*2ab0*/  FFMA R25, R12, R12, R25 ;  /* 0x0000000c0c197223 */ /* 0x000fe20000000019 */
[----:B------:R-:W-:Y:S06]  /*2ac0*/  @P0 BRA `(.L_x_36) ;  /* 0xfffffffc00300947 */ /* 0x000fec000383ffff */
[----:B------:R-:W-:-:S07]  /*2ad0*/  IMAD.MOV.U32 R31, RZ, RZ, R10 ;  /* 0x000000ffff1f7224 */ /* 0x000fce00078e000a */
.L_x_35:
[----:B------:R-:W-:-:S13]  /*2ae0*/  ISETP.NE.AND P0, PT, R8, RZ, PT ;  /* 0x000000ff0800720c */ /* 0x000fda0003f05270 */
[----:B------:R-:W-:Y:S05]  /*2af0*/  @!P0 BRA `(.L_x_34) ;  /* 0x0000000400008947 */ /* 0x000fea0003800000 */
[----:B------:R-:W-:Y:S02]  /*2b00*/  ISETP.GE.U32.AND P0, PT, R26, 0x7, PT ;  /* 0x000000071a00780c */ /* 0x000fe40003f06070 */
[----:B------:R-:W-:-:S11]  /*2b10*/  ISETP.NE.AND P1, PT, R9, RZ, PT ;  /* 0x000000ff0900720c */ /* 0x000fd60003f25270 */
[----:B------:R-:W-:Y:S05]  /*2b20*/  @!P0 BRA `(.L_x_37) ;  /* 0x0000000000688947 */ /* 0x000fea0003800000 */
[----:B------:R-:W-:-:S05]  /*2b30*/  LEA R33, R31, R1, 0x2 ;  /* 0x000000011f217211 */ /* 0x000fca00078e10ff */
[----:B--2---:R-:W2:Y:S04]  /*2b40*/  LDL.64 R20, [R33+0x50] ;  /* 0x0000500021147983 */ /* 0x004ea80000100a00 */
[----:B------:R-:W2:Y:S04]  /*2b50*/  LDL.64 R22, [R33] ;  /* 0x0000000021167983 */ /* 0x000ea80000100a00 */
[----:B------:R-:W5:Y:S04]  /*2b60*/  LDL.64 R18, [R33+0x58] ;  /* 0x0000580021127983 */ /* 0x000f680000100a00 */
[----:B------:R-:W5:Y:S04]  /*2b70*/  LDL.64 R16, [R33+0x8] ;  /* 0x0000080021107983 */ /* 0x000f680000100a00 */
[----:B------:R-:W5:Y:S04]  /*2b80*/  LDL.64 R14, [R33+0x60] ;  /* 0x00006000210e7983 */ /* 0x000f680000100a00 */
[----:B0--34-:R-:W3:Y:S01]  /*2b90*/  LDL.64 R12, [R33+0x10] ;  /* 0x00001000210c7983 */ /* 0x019ee20000100a00 */
[----:B--2---:R-:W-:Y:S01]  /*2ba0*/  FADD R32, R20, -R22 ;  /* 0x8000001614207221 */ /* 0x004fe20000000000 */
[----:B------:R-:W-:-:S02]  /*2bb0*/  FADD R34, R21, -R23 ;  /* 0x8000001715227221 */ /* 0x000fc40000000000 */
[----:B------:R-:W2:Y:S04]  /*2bc0*/  LDL.64 R20, [R33+0x68] ;  /* 0x0000680021147983 */ /* 0x000ea80000100a00 */
[----:B------:R-:W2:Y:S01]  /*2bd0*/  LDL.64 R22, [R33+0x18] ;  /* 0x0000180021167983 */ /* 0x000ea20000100a00 */
[----:B------:R-:W-:Y:S01]  /*2be0*/  FFMA R25, R32, R32, R25 ;  /* 0x0000002020197223 */ /* 0x000fe20000000019 */
[----:B-----5:R-:W-:Y:S01]  /*2bf0*/  FADD R16, R18, -R16 ;  /* 0x8000001012107221 */ /* 0x020fe20000000000 */
[----:B------:R-:W-:Y:S01]  /*2c00*/  FADD R18, R19, -R17 ;  /* 0x8000001113127221 */ /* 0x000fe20000000000 */
[----:B------:R-:W-:Y:S01]  /*2c10*/  IADD3 R31, PT, PT, R31, 0x8, RZ ;  /* 0x000000081f1f7810 */ /* 0x000fe20007ffe0ff */
[----:B------:R-:W-:-:S04]  /*2c20*/  FFMA R25, R34, R34, R25 ;  /* 0x0000002222197223 */ /* 0x000fc80000000019 */
[----:B------:R-:W-:Y:S01]  /*2c30*/  FFMA R25, R16, R16, R25 ;  /* 0x0000001010197223 */ /* 0x000fe20000000019 */
[----:B---3--:R-:W-:Y:S01]  /*2c40*/  FADD R12, R14, -R12 ;  /* 0x8000000c0e0c7221 */ /* 0x008fe20000000000 */
[----:B------:R-:W-:Y:S02]  /*2c50*/  FADD R14, R15, -R13 ;  /* 0x8000000d0f0e7221 */ /* 0x000fe40000000000 */
[----:B------:R-:W-:-:S04]  /*2c60*/  FFMA R25, R18, R18, R25 ;  /* 0x0000001212197223 */ /* 0x000fc80000000019 */
[----:B------:R-:W-:-:S04]  /*2c70*/  FFMA R25, R12, R12, R25 ;  /* 0x0000000c0c197223 */ /* 0x000fc80000000019 */
[----:B------:R-:W-:Y:S01]  /*2c80*/  FFMA R25, R14, R14, R25 ;  /* 0x0000000e0e197223 */ /* 0x000fe20000000019 */
[----:B--2---:R-:W-:Y:S01]  /*2c90*/  FADD R20, R20, -R22 ;  /* 0x8000001614147221 */ /* 0x004fe20000000000 */
[----:B------:R-:W-:-:S03]  /*2ca0*/  FADD R12, R21, -R23 ;  /* 0x80000017150c7221 */ /* 0x000fc60000000000 */
[----:B------:R-:W-:-:S04]  /*2cb0*/  FFMA R25, R20, R20, R25 ;  /* 0x0000001414197223 */ /* 0x000fc80000000019 */
[----:B------:R-:W-:-:S07]  /*2cc0*/  FFMA R25, R12, R12, R25 ;  /* 0x0000000c0c197223 */ /* 0x000fce0000000019 */
.L_x_37:
[----:B------:R-:W-:Y:S05]  /*2cd0*/  @!P1 BRA `(.L_x_34) ;  /* 0x0000000000889947 */ /* 0x000fea0003800000 */
[----:B----4-:R-:W-:Y:S01]  /*2ce0*/  VIADD R12, R9, 0xffffffff ;  /* 0xffffffff090c7836 */ /* 0x010fe20000000000 */
[----:B------:R-:W-:-:S04]  /*2cf0*/  ISETP.NE.AND P1, PT, R11, RZ, PT ;  /* 0x000000ff0b00720c */ /* 0x000fc80003f25270 */
[----:B------:R-:W-:-:S13]  /*2d00*/  ISETP.GE.U32.AND P0, PT, R12, 0x3, PT ;  /* 0x000000030c00780c */ /* 0x000fda0003f06070 */
[----:B------:R-:W-:Y:S05]  /*2d10*/  @!P0 BRA `(.L_x_38) ;  /* 0x0000000000388947 */ /* 0x000fea0003800000 */
[----:B--2---:R-:W-:-:S05]  /*2d20*/  LEA R20, R31, R1, 0x2 ;  /* 0x000000011f147211 */ /* 0x004fca00078e10ff */
[----:B0--3--:R-:W2:Y:S04]  /*2d30*/  LDL.64 R12, [R20+0x50] ;  /* 0x00005000140c7983 */ /* 0x009ea80000100a00 */
[----:B------:R-:W2:Y:S04]  /*2d40*/  LDL.64 R14, [R20] ;  /* 0x00000000140e7983 */ /* 0x000ea80000100a00 */
[----:B------:R-:W3:Y:S04]  /*2d50*/  LDL.64 R16, [R20+0x58] ;  /* 0x0000580014107983 */ /* 0x000ee80000100a00 */
[----:B------:R-:W3:Y:S01]  /*2d60*/  LDL.64 R18, [R20+0x8] ;  /* 0x0000080014127983 */ /* 0x000ee20000100a00 */
[----:B------:R-:W-:Y:S01]  /*2d70*/  IADD3 R31, PT, PT, R31, 0x4, RZ ;  /* 0x000000041f1f7810 */ /* 0x000fe20007ffe0ff */
[----:B--2---:R-:W-:Y:S01]  /*2d80*/  FADD R12, R12, -R14 ;  /* 0x8000000e0c0c7221 */ /* 0x004fe20000000000 */
[----:B------:R-:W-:-:S03]  /*2d90*/  FADD R13, R13, -R15 ;  /* 0x8000000f0d0d7221 */ /* 0x000fc60000000000 */
[----:B------:R-:W-:Y:S01]  /*2da0*/  FFMA R12, R12, R12, R25 ;  /* 0x0000000c0c0c7223 */ /* 0x000fe20000000019 */
[----:B---3--:R-:W-:-:S03]  /*2db0*/  FADD R15, R16, -R18 ;  /* 0x80000012100f7221 */ /* 0x008fc60000000000 */
[----:B------:R-:W-:Y:S01]  /*2dc0*/  FFMA R12, R13, R13, R12 ;  /* 0x0000000d0d0c7223 */ /* 0x000fe2000000000c */
[----:B------:R-:W-:-:S03]  /*2dd0*/  FADD R17, R17, -R19 ;  /* 0x8000001311117221 */ /* 0x000fc60000000000 */
[----:B------:R-:W-:-:S04]  /*2de0*/  FFMA R12, R15, R15, R12 ;  /* 0x0000000f0f0c7223 */ /* 0x000fc8000000000c */
[----:B------:R-:W-:-:S07]  /*2df0*/  FFMA R25, R17, R17, R12 ;  /* 0x0000001111197223 */ /* 0x000fce000000000c */
.L_x_38:
[----:B------:R-:W-:Y:S05]  /*2e00*/  @!P1 BRA `(.L_x_34) ;  /* 0x00000000003c9947 */ /* 0x000fea0003800000 */
[----:B--2---:R-:W-:-:S05]  /*2e10*/  IMAD R16, R31, 0x4, R1 ;  /* 0x000000041f107824 */ /* 0x004fca00078e0201 */
[----:B0--3--:R-:W2:Y:S04]  /*2e20*/  LDL.64 R12, [R16+0x50] ;  /* 0x00005000100c7983 */ /* 0x009ea80000100a00 */
[----:B------:R-:W2:Y:S01]  /*2e30*/  LDL.64 R14, [R16] ;  /* 0x00000000100e7983 */ /* 0x000ea20000100a00 */
[----:B------:R-:W-:Y:S01]  /*2e40*/  ISETP.NE.AND P0, PT, R11, 0x1, PT ;  /* 0x000000010b00780c */ /* 0x000fe20003f05270 */
[----:B--2---:R-:W-:-:S04]  /*2e50*/  FADD R12, R12, -R14 ;  /* 0x8000000e0c0c7221 */ /* 0x004fc80000000000 */
[----:B------:R-:W-:-:S08]  /*2e60*/  FFMA R25, R12, R12, R25 ;  /* 0x0000000c0c197223 */ /* 0x000fd00000000019 */
[----:B------:R-:W-:Y:S05]  /*2e70*/  @!P0 BRA `(.L_x_34) ;  /* 0x0000000000208947 */ /* 0x000fea0003800000 */
[----:B------:R-:W-:Y:S01]  /*2e80*/  ISETP.NE.AND P0, PT, R11, 0x2, PT ;  /* 0x000000020b00780c */ /* 0x000fe20003f05270 */
[----:B------:R-:W-:-:S04]  /*2e90*/  FADD R12, R13, -R15 ;  /* 0x8000000f0d0c7221 */ /* 0x000fc80000000000 */
[----:B------:R-:W-:-:S08]  /*2ea0*/  FFMA R25, R12, R12, R25 ;  /* 0x0000000c0c197223 */ /* 0x000fd00000000019 */
[----:B------:R-:W-:Y:S05]  /*2eb0*/  @!P0 BRA `(.L_x_34) ;  /* 0x0000000000108947 */ /* 0x000fea0003800000 */
[----:B------:R-:W2:Y:S04]  /*2ec0*/  LDL R12, [R16+0x58] ;  /* 0x00005800100c7983 */ /* 0x000ea80000100800 */
[----:B------:R-:W2:Y:S02]  /*2ed0*/  LDL R13, [R16+0x8] ;  /* 0x00000800100d7983 */ /* 0x000ea40000100800 */
[----:B--2---:R-:W-:-:S04]  /*2ee0*/  FADD R12, R12, -R13 ;  /* 0x8000000d0c0c7221 */ /* 0x004fc80000000000 */
[----:B------:R-:W-:-:S07]  /*2ef0*/  FFMA R25, R12, R12, R25 ;  /* 0x0000000c0c197223 */ /* 0x000fce0000000019 */
.L_x_34:
[----:B----4-:R-:W-:Y:S01]  /*2f00*/  IADD3 R12, PT, PT, R25, -0xd000000, RZ ;  /* 0xf3000000190c7810 */ /* 0x010fe20007ffe0ff */
[----:B------:R4:W0:Y:S01]  /*2f10*/  MUFU.RSQ R14, R25 ;  /* 0x00000019000e7308 */ /* 0x0008220000001400 */
[----:B------:R-:W-:Y:S02]  /*2f20*/  BSSY.RECONVERGENT B0, `(.L_x_39) ;  /* 0x000000d000007945 */ /* 0x000fe40003800200 */
[----:B------:R-:W-:-:S13]  /*2f30*/  ISETP.GT.U32.AND P0, PT, R12, 0x727fffff, PT ;  /* 0x727fffff0c00780c */ /* 0x000fda0003f04070 */
[----:B----4-:R-:W-:Y:S05]  /*2f40*/  @!P0 BRA `(.L_x_40) ;  /* 0x0000000000188947 */ /* 0x010fea0003800000 */
[----:B------:R-:W-:Y:S01]  /*2f50*/  BSSY.RECONVERGENT B1, `(.L_x_41) ;  /* 0x0000004000017945 */ /* 0x000fe20003800200 */
[----:B0--3--:R-:W-:Y:S02]  /*2f60*/  MOV R13, R25 ;  /* 0x00000019000d7202 */ /* 0x009fe40000000f00 */
[----:B------:R-:W-:-:S07]  /*2f70*/  MOV R12, 0x2f90 ;  /* 0x00002f90000c7802 */ /* 0x000fce0000000f00 */
[----:B-12---:R-:W-:Y:S05]  /*2f80*/  CALL.REL.NOINC `($__internal_1_$__cuda_sm20_sqrt_rn_f32_slowpath) ;  /* 0x0000009000647944 */ /* 0x006fea0003c00000 */
[----:B------:R-:W-:Y:S05]  /*2f90*/  BSYNC.RECONVERGENT B1 ;  /* 0x0000000000017941 */ /* 0x000fea0003800200 */
.L_x_41:
[----:B------:R-:W-:Y:S05]  /*2fa0*/  BRA `(.L_x_42) ;  /* 0x0000000000107947 */ /* 0x000fea0003800000 */
.L_x_40:
[C---:B0-----:R-:W-:Y:S01]  /*2fb0*/  FMUL.FTZ R12, R14.reuse, R25 ;  /* 0x000000190e0c7220 */ /* 0x041fe20000410000 */
[----:B---3--:R-:W-:-:S03]  /*2fc0*/  FMUL.FTZ R13, R14, 0.5 ;  /* 0x3f0000000e0d7820 */ /* 0x008fc60000410000 */
[----:B-12---:R-:W-:-:S04]  /*2fd0*/  FFMA R17, -R12, R12, R25 ;  /* 0x0000000c0c117223 */ /* 0x006fc80000000119 */
[----:B------:R-:W-:-:S07]  /*2fe0*/  FFMA R17, R17, R13, R12 ;  /* 0x0000000d11117223 */ /* 0x000fce000000000c */
.L_x_42:
[----:B------:R-:W-:Y:S05]  /*2ff0*/  BSYNC.RECONVERGENT B0 ;  /* 0x0000000000007941 */ /* 0x000fea0003800200 */
.L_x_39:
[----:B------:R-:W-:Y:S01]  /*3000*/  IMAD.MOV.U32 R21, RZ, RZ, R17 ;  /* 0x000000ffff157224 */ /* 0x000fe200078e0011 */
[----:B------:R-:W-:Y:S06]  /*3010*/  BRA.U UP1, `(.L_x_43) ;  /* 0x0000001101807547 */ /* 0x000fec000b800000 */
[----:B------:R-:W0:Y:S01]  /*3020*/  LDCU UR6, c[0x0][0x38c] ;  /* 0x00007180ff0677ac */ /* 0x000e220008000800 */
[----:B------:R-:W-:Y:S01]  /*3030*/  HFMA2 R12, -RZ, RZ, -25.71875, 3664 ;  /* 0xce6e6b28ff0c7431 */ /* 0x000fe200000001ff */
[----:B------:R-:W-:Y:S01]  /*3040*/  MOV R13, RZ ;  /* 0x000000ff000d7202 */ /* 0x000fe20000000f00 */
[----:B------:R-:W-:Y:S01]  /*3050*/  IMAD.MOV.U32 R22, RZ, RZ, RZ ;  /* 0x000000ffff167224 */ /* 0x000fe200078e00ff */
[----:B0-----:R-:W-:-:S09]  /*3060*/  UISETP.GE.U32.AND UP1, UPT, UR6, 0x4, UPT ;  /* 0x000000040600788c */ /* 0x001fd2000bf26070 */
[----:B------:R-:W-:Y:S05]  /*3070*/  BRA.U !UP1, `(.L_x_44) ;  /* 0x0000000909687547 */ /* 0x000fea000b800000 */
[----:B------:R-:W-:Y:S01]  /*3080*/  MOV R14, R30 ;  /* 0x0000001e000e7202 */ /* 0x000fe20000000f00 */
[----:B------:R-:W-:Y:S01]  /*3090*/  IMAD.MOV.U32 R16, RZ, RZ, R29 ;  /* 0x000000ffff107224 */ /* 0x000fe200078e001d */
[----:B------:R-:W-:Y:S01]  /*30a0*/  MOV R15, R28 ;  /* 0x0000001c000f7202 */ /* 0x000fe20000000f00 */
[----:B------:R-:W-:Y:S01]  /*30b0*/  IMAD.MOV.U32 R13, RZ, RZ, RZ ;  /* 0x000000ffff0d7224 */ /* 0x000fe200078e00ff */
[----:B------:R-:W-:Y:S01]  /*30c0*/  MOV R17, R3 ;  /* 0x0000000300117202 */ /* 0x000fe20000000f00 */
[----:B------:R-:W-:Y:S01]  /*30d0*/  ULOP3.LUT UR6, UR6, 0x7ffffffc, URZ, 0xc0, !UPT ;  /* 0x7ffffffc06067892 */ /* 0x000fe2000f8ec0ff */
[----:B------:R-:W-:Y:S02]  /*30e0*/  MOV R12, 0xce6e6b28 ;  /* 0xce6e6b28000c7802 */ /* 0x000fe40000000f00 */
[----:B------:R-:W-:-:S09]  /*30f0*/  MOV R22, RZ ;  /* 0x000000ff00167202 */ /* 0x000fd20000000f00 */
.L_x_53:
[----:B------:R-:W-:Y:S01]  /*3100*/  SHF.R.U32.HI R3, RZ, 0x2, R24 ;  /* 0x00000002ff037819 */ /* 0x000fe20000011618 */
[----:B------:R-:W-:Y:S01]  /*3110*/  BSSY.RECONVERGENT B0, `(.L_x_45) ;  /* 0x000001e000007945 */ /* 0x000fe20003800200 */
[----:B------:R-:W-:Y:S02]  /*3120*/  SHF.L.U32 R18, R14, 0x4, RZ ;  /* 0x000000040e127819 */ /* 0x000fe400000006ff */
[----:B------:R-:W-:Y:S02]  /*3130*/  LOP3.LUT R3, R3, R24, RZ, 0x3c, !PT ;  /* 0x0000001803037212 */ /* 0x000fe400078e3cff */
[----:B------:R-:W-:-:S03]  /*3140*/  IADD3 R20, PT, PT, R27, 0x587c5, RZ ;  /* 0x000587c51b147810 */ /* 0x000fc60007ffe0ff */
[----:B------:R-:W-:-:S05]  /*3150*/  IMAD.SHL.U32 R19, R3, 0x2, RZ ;  /* 0x0000000203137824 */ /* 0x000fca00078e00ff */
[----:B------:R-:W-:Y:S01]  /*3160*/  LOP3.LUT R3, R3, R19, R18, 0x96, !PT ;  /* 0x0000001303037212 */ /* 0x000fe200078e9612 */
[----:B------:R-:W-:-:S03]  /*3170*/  IMAD.MOV.U32 R18, RZ, RZ, 0x2f800000 ;  /* 0x2f800000ff127424 */ /* 0x000fc600078e00ff */
[----:B------:R-:W-:-:S04]  /*3180*/  LOP3.LUT R3, R3, R14, RZ, 0x3c, !PT ;  /* 0x0000000e03037212 */ /* 0x000fc800078e3cff */
[----:B------:R-:W-:-:S04]  /*3190*/  IADD3 R19, PT, PT, R3, R20, RZ ;  /* 0x0000001403137210 */ /* 0x000fc80007ffe0ff */
[----:B------:R-:W-:-:S05]  /*31a0*/  I2FP.F32.U32 R19, R19 ;  /* 0x0000001300137245 */ /* 0x000fca0000201000 */
[----:B------:R-:W-:-:S05]  /*31b0*/  FFMA R19, R19, R18, 1.1641532182693481445e-10 ;  /* 0x2f00000013137423 */ /* 0x000fca0000000012 */
[----:B------:R-:W-:Y:S02]  /*31c0*/  FSETP.GEU.AND P0, PT, R19, 0.10000000149011611938, PT ;  /* 0x3dcccccd1300780b */ /* 0x000fe40003f0e000 */
[----:B------:R-:W-:-:S11]  /*31d0*/  MOV R19, R21 ;  /* 0x0000001500137202 */ /* 0x000fd60000000f00 */
[----:B------:R-:W-:Y:S05]  /*31e0*/  @P0 BRA `(.L_x_46) ;  /* 0x0000000000400947 */ /* 0x000fea0003800000 */
[----:B------:R-:W-:-:S04]  /*31f0*/  SHF.R.U32.HI R20, RZ, 0x2, R17 ;  /* 0x00000002ff147819 */ /* 0x000fc80000011611 */
[----:B------:R-:W-:Y:S02]  /*3200*/  LOP3.LUT R20, R20, R17, RZ, 0x3c, !PT ;  /* 0x0000001114147212 */ /* 0x000fe400078e3cff */
[----:B------:R-:W-:-:S03]  /*3210*/  SHF.L.U32 R17, R3, 0x4, RZ ;  /* 0x0000000403117819 */ /* 0x000fc600000006ff */
[----:B------:R-:W-:-:S05]  /*3220*/  IMAD.SHL.U32 R19, R20, 0x2, RZ ;  /* 0x0000000214137824 */ /* 0x000fca00078e00ff */
[----:B------:R-:W-:Y:S02]  /*3230*/  LOP3.LUT R24, R20, R19, R17, 0x96, !PT ;  /* 0x0000001314187212 */ /* 0x000fe400078e9611 */
[----:B------:R-:W-:Y:S02]  /*3240*/  IADD3 R20, PT, PT, R27, 0xb0f8a, RZ ;  /* 0x000b0f8a1b147810 */ /* 0x000fe40007ffe0ff */
[----:B------:R-:W-:-:S04]  /*3250*/  LOP3.LUT R19, R24, R3, RZ, 0x3c, !PT ;  /* 0x0000000318137212 */ /* 0x000fc800078e3cff */
[----:B------:R-:W-:-:S04]  /*3260*/  IADD3 R17, PT, PT, R19, R20, RZ ;  /* 0x0000001413117210 */ /* 0x000fc80007ffe0ff */
[----:B------:R-:W-:Y:S01]  /*3270*/  I2FP.F32.U32 R23, R17 ;  /* 0x0000001100177245 */ /* 0x000fe20000201000 */
[----:B------:R-:W-:Y:S01]  /*3280*/  IMAD.MOV.U32 R17, RZ, RZ, R16 ;  /* 0x000000ffff117224 */ /* 0x000fe200078e0010 */
[----:B------:R-:W-:Y:S02]  /*3290*/  MOV R16, R15 ;  /* 0x0000000f00107202 */ /* 0x000fe40000000f00 */
[----:B------:R-:W-:Y:S01]  /*32a0*/  MOV R15, R14 ;  /* 0x0000000e000f7202 */ /* 0x000fe20000000f00 */
[----:B------:R-:W-:Y:S01]  /*32b0*/  FFMA R24, R23, R18, 1.1641532182693481445e-10 ;  /* 0x2f00000017187423 */ /* 0x000fe20000000012 */
[----:B------:R-:W-:Y:S01]  /*32c0*/  IMAD.MOV.U32 R14, RZ, RZ, R3 ;  /* 0x000000ffff0e7224 */ /* 0x000fe200078e0003 */
[----:B------:R-:W-:Y:S02]  /*32d0*/  MOV R3, R19 ;  /* 0x0000001300037202 */ /* 0x000fe40000000f00 */
[----:B------:R-:W-:-:S07]  /*32e0*/  FFMA R19, R24, 0.10000000149011611938, R21 ;  /* 0x3dcccccd18137823 */ /* 0x000fce0000000015 */
.L_x_46:
[----:B------:R-:W-:Y:S05]  /*32f0*/  BSYNC.RECONVERGENT B0 ;  /* 0x0000000000007941 */ /* 0x000fea0003800200 */
.L_x_45:
[----:B------:R-:W-:Y:S01]  /*3300*/  SHF.R.U32.HI R24, RZ, 0x2, R17 ;  /* 0x00000002ff187819 */ /* 0x000fe20000011611 */
[----:B------:R-:W-:Y:S01]  /*3310*/  BSSY.RECONVERGENT B0, `(.L_x_47) ;  /* 0x000001d000007945 */ /* 0x000fe20003800200 */
[----:B------:R-:W-:Y:S02]  /*3320*/  SHF.L.U32 R28, R3, 0x4, RZ ;  /* 0x00000004031c7819 */ /* 0x000fe400000006ff */
[----:B------:R-:W-:-:S05]  /*3330*/  LOP3.LUT R24, R24, R17, RZ, 0x3c, !PT ;  /* 0x0000001118187212 */ /* 0x000fca00078e3cff */
[----:B------:R-:W-:-:S05]  /*3340*/  IMAD.SHL.U32 R17, R24, 0x2, RZ ;  /* 0x0000000218117824 */ /* 0x000fca00078e00ff */
[----:B------:R-:W-:Y:S02]  /*3350*/  LOP3.LUT R28, R24, R17, R28, 0x96, !PT ;  /* 0x00000011181c7212 */ /* 0x000fe400078e961c */
[----:B------:R-:W-:Y:S02]  /*3360*/  IADD3 R24, PT, PT, R20, 0x587c5, RZ ;  /* 0x000587c514187810 */ /* 0x000fe40007ffe0ff */
[----:B------:R-:W-:-:S04]  /*3370*/  LOP3.LUT R29, R28, R3, RZ, 0x3c, !PT ;  /* 0x000000031c1d7212 */ /* 0x000fc800078e3cff */
[----:B------:R-:W-:-:S04]  /*3380*/  IADD3 R17, PT, PT, R29, R24, RZ ;  /* 0x000000181d117210 */ /* 0x000fc80007ffe0ff */
[----:B------:R-:W-:-:S05]  /*3390*/  I2FP.F32.U32 R17, R17 ;  /* 0x0000001100117245 */ /* 0x000fca0000201000 */
[----:B------:R-:W-:-:S05]  /*33a0*/  FFMA R17, R17, R18, 1.1641532182693481445e-10 ;  /* 0x2f00000011117423 */ /* 0x000fca0000000012 */
[----:B------:R-:W-:Y:S01]  /*33b0*/  FSETP.GEU.AND P0, PT, R17, 0.10000000149011611938, PT ;  /* 0x3dcccccd1100780b */ /* 0x000fe20003f0e000 */
[----:B------:R-:W-:-:S12]  /*33c0*/  IMAD.MOV.U32 R17, RZ, RZ, R21 ;  /* 0x000000ffff117224 */ /* 0x000fd800078e0015 */
[----:B------:R-:W-:Y:S05]  /*33d0*/  @P0 BRA `(.L_x_48) ;  /* 0x0000000000400947 */ /* 0x000fea0003800000 */
[----:B------:R-:W-:Y:S01]  /*33e0*/  SHF.R.U32.HI R17, RZ, 0x2, R16 ;  /* 0x00000002ff117819 */ /* 0x000fe20000011610 */
[----:B------:R-:W-:-:S03]  /*33f0*/  VIADD R24, R20, 0xb0f8a ;  /* 0x000b0f8a14187836 */ /* 0x000fc60000000000 */
[----:B------:R-:W-:Y:S02]  /*3400*/  LOP3.LUT R17, R17, R16, RZ, 0x3c, !PT ;  /* 0x0000001011117212 */ /* 0x000fe400078e3cff */
[----:B------:R-:W-:Y:S02]  /*3410*/  SHF.L.U32 R16, R29, 0x4, RZ ;  /* 0x000000041d107819 */ /* 0x000fe400000006ff */
[----:B------:R-:W-:-:S04]  /*3420*/  SHF.L.U32 R23, R17, 0x1, RZ ;  /* 0x0000000111177819 */ /* 0x000fc800000006ff */
[----:B------:R-:W-:-:S04]  /*3430*/  LOP3.LUT R16, R17, R23, R16, 0x96, !PT ;  /* 0x0000001711107212 */ /* 0x000fc800078e9610 */
[----:B------:R-:W-:-:S04]  /*3440*/  LOP3.LUT R17, R16, R29, RZ, 0x3c, !PT ;  /* 0x0000001d10117212 */ /* 0x000fc800078e3cff */
[----:B------:R-:W-:-:S04]  /*3450*/  IADD3 R16, PT, PT, R17, R24, RZ ;  /* 0x0000001811107210 */ /* 0x000fc80007ffe0ff */
[----:B------:R-:W-:Y:S02]  /*3460*/  I2FP.F32.U32 R23, R16 ;  /* 0x0000001000177245 */ /* 0x000fe40000201000 */
[----:B------:R-:W-:Y:S01]  /*3470*/  MOV R16, R15 ;  /* 0x0000000f00107202 */ /* 0x000fe20000000f00 */
[----:B------:R-:W-:Y:S01]  /*3480*/  IMAD.MOV.U32 R15, RZ, RZ, R14 ;  /* 0x000000ffff0f7224 */ /* 0x000fe200078e000e */
[----:B------:R-:W-:Y:S01]  /*3490*/  MOV R14, R3 ;  /* 0x00000003000e7202 */ /* 0x000fe20000000f00 */
[----:B------:R-:W-:Y:S01]  /*34a0*/  FFMA R20, R23, R18, 1.1641532182693481445e-10 ;  /* 0x2f00000017147423 */ /* 0x000fe20000000012 */
[----:B------:R-:W-:Y:S01]  /*34b0*/  MOV R3, R29 ;  /* 0x0000001d00037202 */ /* 0x000fe20000000f00 */
[----:B------:R-:W-:Y:S02]  /*34c0*/  IMAD.MOV.U32 R29, RZ, RZ, R17 ;  /* 0x000000ffff1d7224 */ /* 0x000fe400078e0011 */
[----:B------:R-:W-:-:S07]  /*34d0*/  FFMA R17, R20, 0.10000000149011611938, R21 ;  /* 0x3dcccccd14117823 */ /* 0x000fce0000000015 */
.L_x_48:
[----:B------:R-:W-:Y:S05]  /*34e0*/  BSYNC.RECONVERGENT B0 ;  /* 0x0000000000007941 */ /* 0x000fea0003800200 */
.L_x_47:
[----:B------:R-:W-:Y:S01]  /*34f0*/  SHF.R.U32.HI R23, RZ, 0x2, R16 ;  /* 0x00000002ff177819 */ /* 0x000fe20000011610 */
[----:B------:R-:W-:Y:S01]  /*3500*/  BSSY.RECONVERGENT B0, `(.L_x_49) ;  /* 0x000001d000007945 */ /* 0x000fe20003800200 */
[----:B------:R-:W-:Y:S02]  /*3510*/  SHF.L.U32 R20, R29, 0x4, RZ ;  /* 0x000000041d147819 */ /* 0x000fe400000006ff */
[----:B------:R-:W-:-:S04]  /*3520*/  LOP3.LUT R23, R23, R16, RZ, 0x3c, !PT ;  /* 0x0000001017177212 */ /* 0x000fc800078e3cff */
[----:B------:R-:W-:-:S04]  /*3530*/  SHF.L.U32 R16, R23, 0x1, RZ ;  /* 0x0000000117107819 */ /* 0x000fc800000006ff */
[----:B------:R-:W-:Y:S01]  /*3540*/  LOP3.LUT R16, R23, R16, R20, 0x96, !PT ;  /* 0x0000001017107212 */ /* 0x000fe200078e9614 */
[----:B------:R-:W-:-:S03]  /*3550*/  VIADD R23, R24, 0x587c5 ;  /* 0x000587c518177836 */ /* 0x000fc60000000000 */
[----:B------:R-:W-:-:S04]  /*3560*/  LOP3.LUT R28, R16, R29, RZ, 0x3c, !PT ;  /* 0x0000001d101c7212 */ /* 0x000fc800078e3cff */
[----:B------:R-:W-:-:S04]  /*3570*/  IADD3 R16, PT, PT, R28, R23, RZ ;  /* 0x000000171c107210 */ /* 0x000fc80007ffe0ff */
[----:B------:R-:W-:Y:S02]  /*3580*/  I2FP.F32.U32 R25, R16 ;  /* 0x0000001000197245 */ /* 0x000fe40000201000 */
[----:B------:R-:W-:-:S03]  /*3590*/  MOV R16, R21 ;  /* 0x0000001500107202 */ /* 0x000fc60000000f00 */
[----:B------:R-:W-:-:S05]  /*35a0*/  FFMA R25, R25, R18, 1.1641532182693481445e-10 ;  /* 0x2f00000019197423 */ /* 0x000fca0000000012 */
[----:B------:R-:W-:-:S13]  /*35b0*/  FSETP.GEU.AND P0, PT, R25, 0.10000000149011611938, PT ;  /* 0x3dcccccd1900780b */ /* 0x000fda0003f0e000 */
[----:B------:R-:W-:Y:S05]  /*35c0*/  @P0 BRA `(.L_x_50) ;  /* 0x0000000000400947 */ /* 0x000fea0003800000 */
[----:B------:R-:W-:Y:S02]  /*35d0*/  SHF.R.U32.HI R16, RZ, 0x2, R15 ;  /* 0x00000002ff107819 */ /* 0x000fe4000001160f */
[----:B------:R-:W-:Y:S02]  /*35e0*/  IADD3 R23, PT, PT, R24, 0xb0f8a, RZ ;  /* 0x000b0f8a18177810 */ /* 0x000fe40007ffe0ff */
[----:B------:R-:W-:Y:S01]  /*35f0*/  LOP3.LUT R16, R16, R15, RZ, 0x3c, !PT ;  /* 0x0000000f10107212 */ /* 0x000fe200078e3cff */
[----:B------:R-:W-:-:S03]  /*3600*/  IMAD.SHL.U32 R15, R28, 0x10, RZ ;  /* 0x000000101c0f7824 */ /* 0x000fc600078e00ff */
[----:B------:R-:W-:-:S04]  /*3610*/  SHF.L.U32 R20, R16, 0x1, RZ ;  /* 0x0000000110147819 */ /* 0x000fc800000006ff */
[----:B------:R-:W-:-:S04]  /*3620*/  LOP3.LUT R15, R16, R20, R15, 0x96, !PT ;  /* 0x00000014100f7212 */ /* 0x000fc800078e960f */
[----:B------:R-:W-:-:S05]  /*3630*/  LOP3.LUT R16, R15, R28, RZ, 0x3c, !PT ;  /* 0x0000001c0f107212 */ /* 0x000fca00078e3cff */
[----:B------:R-:W-:-:S05]  /*3640*/  IMAD.IADD R15, R16, 0x1, R23 ;  /* 0x00000001100f7824 */ /* 0x000fca00078e0217 */
[----:B------:R-:W-:Y:S02]  /*3650*/  I2FP.F32.U32 R25, R15 ;  /* 0x0000000f00197245 */ /* 0x000fe40000201000 */
[----:B------:R-:W-:Y:S02]  /*3660*/  MOV R15, R14 ;  /* 0x0000000e000f7202 */ /* 0x000fe40000000f00 */
[----:B------:R-:W-:Y:S01]  /*3670*/  MOV R14, R3 ;  /* 0x00000003000e7202 */ /* 0x000fe20000000f00 */
[----:B------:R-:W-:Y:S01]  /*3680*/  FFMA R20, R25, R18, 1.1641532182693481445e-10 ;  /* 0x2f00000019147423 */ /* 0x000fe20000000012 */
[----:B------:R-:W-:Y:S01]  /*3690*/  IMAD.MOV.U32 R3, RZ, RZ, R29 ;  /* 0x000000ffff037224 */ /* 0x000fe200078e001d */
[----:B------:R-:W-:Y:S02]  /*36a0*/  MOV R29, R28 ;  /* 0x0000001c001d7202 */ /* 0x000fe40000000f00 */
[----:B------:R-:W-:Y:S01]  /*36b0*/  MOV R28, R16 ;  /* 0x00000010001c7202 */ /* 0x000fe20000000f00 */
[----:B------:R-:W-:-:S07]  /*36c0*/  FFMA R16, R20, 0.10000000149011611938, R21 ;  /* 0x3dcccccd14107823 */ /* 0x000fce0000000015 */
.L_x_50:
[----:B------:R-:W-:Y:S05]  /*36d0*/  BSYNC.RECONVERGENT B0 ;  /* 0x0000000000007941 */ /* 0x000fea0003800200 */
.L_x_49:
[----:B------:R-:W-:Y:S01]  /*36e0*/  SHF.R.U32.HI R20, RZ, 0x2, R15 ;  /* 0x00000002ff147819 */ /* 0x000fe2000001160f */
[----:B------:R-:W-:Y:S01]  /*36f0*/  IMAD.SHL.U32 R24, R28, 0x10, RZ ;  /* 0x000000101c187824 */ /* 0x000fe200078e00ff */
[CC--:B------:R-:W-:Y:S01]  /*3700*/  FSETP.GT.AND P0, PT, R19.reuse, R12.reuse, PT ;  /* 0x0000000c1300720b */ /* 0x0c0fe20003f04000 */
[----:B------:R-:W-:Y:S01]  /*3710*/  BSSY.RECONVERGENT B0, `(.L_x_51) ;  /* 0x0000024000007945 */ /* 0x000fe20003800200 */
[----:B------:R-:W-:Y:S02]  /*3720*/  LOP3.LUT R20, R20, R15, RZ, 0x3c, !PT ;  /* 0x0000000f14147212 */ /* 0x000fe400078e3cff */
[----:B------:R-:W-:Y:S02]  /*3730*/  FSEL R12, R19, R12, P0 ;  /* 0x0000000c130c7208 */ /* 0x000fe40000000000 */
[----:B------:R-:W-:Y:S02]  /*3740*/  SHF.L.U32 R15, R20, 0x1, RZ ;  /* 0x00000001140f7819 */ /* 0x000fe400000006ff */
[----:B------:R-:W-:-:S02]  /*3750*/  FSETP.GT.AND P1, PT, R17, R12, PT ;  /* 0x0000000c1100720b */ /* 0x000fc40003f24000 */
[----:B------:R-:W-:Y:S02]  /*3760*/  LOP3.LUT R15, R20, R15, R24, 0x96, !PT ;  /* 0x0000000f140f7212 */ /* 0x000fe400078e9618 */
[----:B------:R-:W-:Y:S02]  /*3770*/  IADD3 R27, PT, PT, R23, 0x587c5, RZ ;  /* 0x000587c5171b7810 */ /* 0x000fe40007ffe0ff */
[----:B------:R-:W-:Y:S02]  /*3780*/  LOP3.LUT R30, R15, R28, RZ, 0x3c, !PT ;  /* 0x0000001c0f1e7212 */ /* 0x000fe400078e3cff */
[----:B------:R-:W-:Y:S02]  /*3790*/  FSEL R17, R17, R12, P1 ;  /* 0x0000000c11117208 */ /* 0x000fe40000800000 */
[----:B------:R-:W-:Y:S01]  /*37a0*/  SEL R22, R13, R22, P0 ;  /* 0x000000160d167207 */ /* 0x000fe20000000000 */
[----:B------:R-:W-:Y:S01]  /*37b0*/  IMAD.IADD R12, R30, 0x1, R27 ;  /* 0x000000011e0c7824 */ /* 0x000fe200078e021b */
[----:B------:R-:W-:-:S02]  /*37c0*/  FSETP.GT.AND P0, PT, R16, R17, PT ;  /* 0x000000111000720b */ /* 0x000fc40003f04000 */
[----:B------:R-:W-:Y:S02]  /*37d0*/  @P1 IADD3 R22, PT, PT, R13, 0x1, RZ ;  /* 0x000000010d161810 */ /* 0x000fe40007ffe0ff */
[----:B------:R-:W-:Y:S01]  /*37e0*/  I2FP.F32.U32 R15, R12 ;  /* 0x0000000c000f7245 */ /* 0x000fe20000201000 */
[----:B------:R-:W-:Y:S01]  /*37f0*/  IMAD.MOV.U32 R12, RZ, RZ, R21 ;  /* 0x000000ffff0c7224 */ /* 0x000fe200078e0015 */
[----:B------:R-:W-:-:S03]  /*3800*/  FSEL R17, R16, R17, P0 ;  /* 0x0000001110117208 */ /* 0x000fc60000000000 */
[----:B------:R-:W-:-:S04]  /*3810*/  FFMA R15, R15, R18, 1.1641532182693481445e-10 ;  /* 0x2f0000000f0f7423 */ /* 0x000fc80000000012 */
[----:B------:R-:W-:Y:S02]  /*3820*/  @P0 IADD3 R22, PT, PT, R13, 0x2, RZ ;  /* 0x000000020d160810 */ /* 0x000fe40007ffe0ff */
[----:B------:R-:W-:-:S13]  /*3830*/  FSETP.GEU.AND P1, PT, R15, 0.10000000149011611938, PT ;  /* 0x3dcccccd0f00780b */ /* 0x000fda0003f2e000 */
[----:B------:R-:W-:Y:S05]  /*3840*/  @P1 BRA `(.L_x_52) ;  /* 0x0000000000401947 */ /* 0x000fea0003800000 */
[----:B------:R-:W-:Y:S01]  /*3850*/  SHF.R.U32.HI R15, RZ, 0x2, R14 ;  /* 0x00000002ff0f7819 */ /* 0x000fe2000001160e */
[----:B------:R-:W-:Y:S01]  /*3860*/  VIADD R27, R23, 0xb0f8a ;  /* 0x000b0f8a171b7836 */ /* 0x000fe20000000000 */
[----:B------:R-:W-:Y:S02]  /*3870*/  SHF.L.U32 R12, R30, 0x4, RZ ;  /* 0x000000041e0c7819 */ /* 0x000fe400000006ff */
[----:B------:R-:W-:-:S04]  /*3880*/  LOP3.LUT R15, R15, R14, RZ, 0x3c, !PT ;  /* 0x0000000e0f0f7212 */ /* 0x000fc800078e3cff */
        /* <DEDUP_REMOVED lines=12> */
.L_x_52:
[----:B------:R-:W-:Y:S05]  /*3950*/  BSYNC.RECONVERGENT B0 ;  /* 0x0000000000007941 */ /* 0x000fea0003800200 */
.L_x_51:
[CC--:B------:R-:W-:Y:S01]  /*3960*/  FSETP.GT.AND P0, PT, R12.reuse, R17.reuse, PT ;  /* 0x000000110c00720b */ /* 0x0c0fe20003f04000 */
[----:B------:R-:W-:Y:S01]  /*3970*/  IMAD.MOV.U32 R24, RZ, RZ, R14 ;  /* 0x000000ffff187224 */ /* 0x000fe200078e000e */
[----:B------:R-:W-:Y:S02]  /*3980*/  MOV R15, R28 ;  /* 0x0000001c000f7202 */ /* 0x000fe40000000f00 */
[----:B------:R-:W-:Y:S01]  /*3990*/  FSEL R12, R12, R17, P0 ;  /* 0x000000110c0c7208 */ /* 0x000fe20000000000 */
[----:B------:R-:W-:Y:S01]  /*39a0*/  IMAD.MOV.U32 R17, RZ, RZ, R3 ;  /* 0x000000ffff117224 */ /* 0x000fe200078e0003 */
[----:B------:R-:W-:Y:S02]  /*39b0*/  MOV R16, R29 ;  /* 0x0000001d00107202 */ /* 0x000fe40000000f00 */
[----:B------:R-:W-:-:S05]  /*39c0*/  MOV R14, R30 ;  /* 0x0000001e000e7202 */ /* 0x000fca0000000f00 */
[C---:B------:R-:W-:Y:S02]  /*39d0*/  @P0 IADD3 R22, PT, PT, R13.reuse, 0x3, RZ ;  /* 0x000000030d160810 */ /* 0x040fe40007ffe0ff */
[----:B------:R-:W-:-:S04]  /*39e0*/  IADD3 R13, PT, PT, R13, 0x4, RZ ;  /* 0x000000040d0d7810 */ /* 0x000fc80007ffe0ff */
[----:B------:R-:W-:-:S13]  /*39f0*/  ISETP.NE.AND P1, PT, R13, UR6, PT ;  /* 0x000000060d007c0c */ /* 0x000fda000bf25270 */
[----:B------:R-:W-:Y:S05]  /*3a00*/  @P1 BRA `(.L_x_53) ;  /* 0xfffffff400bc1947 */ /* 0x000fea000383ffff */
[----:B------:R-:W-:-:S07]  /*3a10*/  MOV R13, UR6 ;  /* 0x00000006000d7c02 */ /* 0x000fce0008000f00 */
.L_x_44:
[----:B------:R-:W0:Y:S02]  /*3a20*/  LDCU UR6, c[0x0][0x38c] ;  /* 0x00007180ff0677ac */ /* 0x000e240008000800 */
[----:B0-----:R-:W-:-:S09]  /*3a30*/  ULOP3.LUT UP1, UR6, UR6, 0x3, URZ, 0xc0, !UPT ;  /* 0x0000000306067892 */ /* 0x001fd2000f82c0ff */
[----:B------:R-:W-:Y:S05]  /*3a40*/  BRA.U !UP1, `(.L_x_54) ;  /* 0x0000001d099c7547 */ /* 0x000fea000b800000 */
[----:B------:R-:W-:Y:S01]  /*3a50*/  SHF.R.U32.HI R15, RZ, 0x2, R24 ;  /* 0x00000002ff0f7819 */ /* 0x000fe20000011618 */
[----:B------:R-:W-:Y:S01]  /*3a60*/  IMAD.SHL.U32 R16, R30, 0x10, RZ ;  /* 0x000000101e107824 */ /* 0x000fe200078e00ff */
[----:B------:R-:W-:Y:S01]  /*3a70*/  BSSY.RECONVERGENT B0, `(.L_x_55) ;  /* 0x0000021000007945 */ /* 0x000fe20003800200 */
[----:B------:R-:W-:Y:S01]  /*3a80*/  IMAD.MOV.U32 R19, RZ, RZ, R28 ;  /* 0x000000ffff137224 */ /* 0x000fe200078e001c */
[----:B------:R-:W-:Y:S01]  /*3a90*/  LOP3.LUT R15, R15, R24, RZ, 0x3c, !PT ;  /* 0x000000180f0f7212 */ /* 0x000fe200078e3cff */
[----:B------:R-:W-:Y:S01]  /*3aa0*/  IMAD.MOV.U32 R24, RZ, RZ, R3 ;  /* 0x000000ffff187224 */ /* 0x000fe200078e0003 */
[----:B------:R-:W-:Y:S02]  /*3ab0*/  MOV R18, R30 ;  /* 0x0000001e00127202 */ /* 0x000fe40000000f00 */
[----:B------:R-:W-:Y:S02]  /*3ac0*/  SHF.L.U32 R14, R15, 0x1, RZ ;  /* 0x000000010f0e7819 */ /* 0x000fe400000006ff */
[----:B------:R-:W-:-:S02]  /*3ad0*/  MOV R23, R21 ;  /* 0x0000001500177202 */ /* 0x000fc40000000f00 */
[----:B------:R-:W-:Y:S01]  /*3ae0*/  LOP3.LUT R15, R15, R14, R16, 0x96, !PT ;  /* 0x0000000e0f0f7212 */ /* 0x000fe200078e9610 */
[----:B------:R-:W-:Y:S01]  /*3af0*/  HFMA2 R14, -RZ, RZ, 0.1171875, 0 ;  /* 0x2f800000ff0e7431 */ /* 0x000fe200000001ff */
[----:B------:R-:W-:Y:S02]  /*3b00*/  IADD3 R16, PT, PT, R27, 0x587c5, RZ ;  /* 0x000587c51b107810 */ /* 0x000fe40007ffe0ff */
[----:B------:R-:W-:-:S05]  /*3b10*/  LOP3.LUT R15, R15, R30, RZ, 0x3c, !PT ;  /* 0x0000001e0f0f7212 */ /* 0x000fca00078e3cff */
[----:B------:R-:W-:-:S05]  /*3b20*/  IMAD.IADD R17, R15, 0x1, R16 ;  /* 0x000000010f117824 */ /* 0x000fca00078e0210 */
[----:B------:R-:W-:-:S05]  /*3b30*/  I2FP.F32.U32 R17, R17 ;  /* 0x0000001100117245 */ /* 0x000fca0000201000 */
[----:B------:R-:W-:-:S05]  /*3b40*/  FFMA R17, R17, R14, 1.1641532182693481445e-10 ;  /* 0x2f00000011117423 */ /* 0x000fca000000000e */
[----:B------:R-:W-:Y:S02]  /*3b50*/  FSETP.GEU.AND P0, PT, R17, 0.10000000149011611938, PT ;  /* 0x3dcccccd1100780b */ /* 0x000fe40003f0e000 */
[----:B------:R-:W-:-:S11]  /*3b60*/  MOV R17, R29 ;  /* 0x0000001d00117202 */ /* 0x000fd60000000f00 */
[----:B------:R-:W-:Y:S05]  /*3b70*/  @P0 BRA `(.L_x_56) ;  /* 0x0000000000400947 */ /* 0x000fea0003800000 */
[----:B------:R-:W-:Y:S02]  /*3b80*/  SHF.R.U32.HI R16, RZ, 0x2, R3 ;  /* 0x00000002ff107819 */ /* 0x000fe40000011603 */
[----:B------:R-:W-:Y:S02]  /*3b90*/  MOV R24, R29 ;  /* 0x0000001d00187202 */ /* 0x000fe40000000f00 */
[----:B------:R-:W-:Y:S02]  /*3ba0*/  LOP3.LUT R16, R16, R3, RZ, 0x3c, !PT ;  /* 0x0000000310107212 */ /* 0x000fe400078e3cff */
[----:B------:R-:W-:Y:S02]  /*3bb0*/  SHF.L.U32 R3, R15, 0x4, RZ ;  /* 0x000000040f037819 */ /* 0x000fe400000006ff */
[----:B------:R-:W-:-:S04]  /*3bc0*/  SHF.L.U32 R17, R16, 0x1, RZ ;  /* 0x0000000110117819 */ /* 0x000fc800000006ff */
[----:B------:R-:W-:Y:S01]  /*3bd0*/  LOP3.LUT R18, R16, R17, R3, 0x96, !PT ;  /* 0x0000001110127212 */ /* 0x000fe200078e9603 */
[----:B------:R-:W-:-:S03]  /*3be0*/  VIADD R16, R27, 0xb0f8a ;  /* 0x000b0f8a1b107836 */ /* 0x000fc60000000000 */
[-C--:B------:R-:W-:Y:S02]  /*3bf0*/  LOP3.LUT R3, R18, R15.reuse, RZ, 0x3c, !PT ;  /* 0x0000000f12037212 */ /* 0x080fe400078e3cff */
[----:B------:R-:W-:Y:S02]  /*3c00*/  MOV R18, R15 ;  /* 0x0000000f00127202 */ /* 0x000fe40000000f00 */
[----:B------:R-:W-:Y:S01]  /*3c10*/  IADD3 R17, PT, PT, R3, R16, RZ ;  /* 0x0000001003117210 */ /* 0x000fe20007ffe0ff */
[----:B------:R-:W-:-:S03]  /*3c20*/  IMAD.MOV.U32 R15, RZ, RZ, R3 ;  /* 0x000000ffff0f7224 */ /* 0x000fc600078e0003 */
[----:B------:R-:W-:Y:S01]  /*3c30*/  I2FP.F32.U32 R19, R17 ;  /* 0x0000001100137245 */ /* 0x000fe20000201000 */
[----:B------:R-:W-:-:S04]  /*3c40*/  IMAD.MOV.U32 R17, RZ, RZ, R28 ;  /* 0x000000ffff117224 */ /* 0x000fc800078e001c */
[----:B------:R-:W-:Y:S01]  /*3c50*/  FFMA R20, R19, R14, 1.1641532182693481445e-10 ;  /* 0x2f00000013147423 */ /* 0x000fe2000000000e */
[----:B------:R-:W-:-:S03]  /*3c60*/  MOV R19, R30 ;  /* 0x0000001e00137202 */ /* 0x000fc60000000f00 */
[----:B------:R-:W-:-:S07]  /*3c70*/  FFMA R23, R20, 0.10000000149011611938, R21 ;  /* 0x3dcccccd14177823 */ /* 0x000fce0000000015 */
.L_x_56:
[----:B------:R-:W-:Y:S05]  /*3c80*/  BSYNC.RECONVERGENT B0 ;  /* 0x0000000000007941 */ /* 0x000fea0003800200 */
.L_x_55:
[----:B------:R-:W-:Y:S01]  /*3c90*/  UISETP.NE.AND UP1, UPT, UR6, 0x1, UPT ;  /* 0x000000010600788c */ /* 0x000fe2000bf25270 */
[C---:B------:R-:W-:Y:S01]  /*3ca0*/  FSETP.GT.AND P0, PT, R23.reuse, R12, PT ;  /* 0x0000000c1700720b */ /* 0x040fe20003f04000 */
[----:B------:R-:W-:Y:S01]  /*3cb0*/  IMAD.MOV.U32 R29, RZ, RZ, R19 ;  /* 0x000000ffff1d7224 */ /* 0x000fe200078e0013 */
[----:B------:R-:W-:Y:S02]  /*3cc0*/  MOV R27, R16 ;  /* 0x00000010001b7202 */ /* 0x000fe40000000f00 */
[----:B------:R-:W-:Y:S02]  /*3cd0*/  FSEL R12, R23, R12, P0 ;  /* 0x0000000c170c7208 */ /* 0x000fe40000000000 */
[----:B------:R-:W-:Y:S02]  /*3ce0*/  MOV R3, R17 ;  /* 0x0000001100037202 */ /* 0x000fe40000000f00 */
[----:B------:R-:W-:Y:S02]  /*3cf0*/  MOV R28, R18 ;  /* 0x00000012001c7202 */ /* 0x000fe40000000f00 */
[----:B------:R-:W-:-:S02]  /*3d00*/  MOV R30, R15 ;  /* 0x0000000f001e7202 */ /* 0x000fc40000000f00 */
[----:B------:R-:W-:Y:S01]  /*3d10*/  SEL R22, R13, R22, P0 ;  /* 0x000000160d167207 */ /* 0x000fe20000000000 */
[----:B------:R-:W-:Y:S06]  /*3d20*/  BRA.U !UP1, `(.L_x_54) ;  /* 0x0000001909e47547 */ /* 0x000fec000b800000 */
[----:B------:R-:W-:Y:S01]  /*3d30*/  SHF.R.U32.HI R3, RZ, 0x2, R24 ;  /* 0x00000002ff037819 */ /* 0x000fe20000011618 */
[----:B------:R-:W-:Y:S01]  /*3d40*/  BSSY.RECONVERGENT B0, `(.L_x_57) ;  /* 0x0000021000007945 */ /* 0x000fe20003800200 */
[----:B------:R-:W-:Y:S01]  /*3d50*/  IADD3 R27, PT, PT, R16, 0x587c5, RZ ;  /* 0x000587c5101b7810 */ /* 0x000fe20007ffe0ff */
[----:B------:R-:W-:Y:S01]  /*3d60*/  IMAD.MOV.U32 R28, RZ, RZ, R15 ;  /* 0x000000ffff1c7224 */ /* 0x000fe200078e000f */
[----:B------:R-:W-:Y:S01]  /*3d70*/  LOP3.LUT R30, R3, R24, RZ, 0x3c, !PT ;  /* 0x00000018031e7212 */ /* 0x000fe200078e3cff */
[----:B------:R-:W-:Y:S01]  /*3d80*/  IMAD.SHL.U32 R3, R15, 0x10, RZ ;  /* 0x000000100f037824 */ /* 0x000fe200078e00ff */
[----:B------:R-:W-:Y:S02]  /*3d90*/  MOV R29, R18 ;  /* 0x00000012001d7202 */ /* 0x000fe40000000f00 */
[----:B------:R-:W-:Y:S02]  /*3da0*/  SHF.L.U32 R20, R30, 0x1, RZ ;  /* 0x000000011e147819 */ /* 0x000fe400000006ff */
[----:B------:R-:W-:-:S02]  /*3db0*/  MOV R23, R21 ;  /* 0x0000001500177202 */ /* 0x000fc40000000f00 */
[----:B------:R-:W-:Y:S02]  /*3dc0*/  LOP3.LUT R30, R30, R20, R3, 0x96, !PT ;  /* 0x000000141e1e7212 */ /* 0x000fe400078e9603 */
[----:B------:R-:W-:Y:S02]  /*3dd0*/  MOV R24, R17 ;  /* 0x0000001100187202 */ /* 0x000fe40000000f00 */
[----:B------:R-:W-:-:S05]  /*3de0*/  LOP3.LUT R30, R30, R15, RZ, 0x3c, !PT ;  /* 0x0000000f1e1e7212 */ /* 0x000fca00078e3cff */
[----:B------:R-:W-:-:S05]  /*3df0*/  IMAD.IADD R3, R30, 0x1, R27 ;  /* 0x000000011e037824 */ /* 0x000fca00078e021b */
[----:B------:R-:W-:-:S05]  /*3e00*/  I2FP.F32.U32 R3, R3 ;  /* 0x0000000300037245 */ /* 0x000fca0000201000 */
[----:B------:R-:W-:-:S05]  /*3e10*/  FFMA R3, R3, R14, 1.1641532182693481445e-10 ;  /* 0x2f00000003037423 */ /* 0x000fca000000000e */
[----:B------:R-:W-:Y:S02]  /*3e20*/  FSETP.GEU.AND P0, PT, R3, 0.10000000149011611938, PT ;  /* 0x3dcccccd0300780b */ /* 0x000fe40003f0e000 */
[----:B------:R-:W-:-:S11]  /*3e30*/  MOV R3, R19 ;  /* 0x0000001300037202 */ /* 0x000fd60000000f00 */
[----:B------:R-:W-:Y:S05]  /*3e40*/  @P0 BRA `(.L_x_58) ;  /* 0x0000000000400947 */ /* 0x000fea0003800000 */
[----:B------:R-:W-:Y:S01]  /*3e50*/  SHF.R.U32.HI R20, RZ, 0x2, R17 ;  /* 0x00000002ff147819 */ /* 0x000fe20000011611 */
[----:B------:R-:W-:Y:S01]  /*3e60*/  IMAD.MOV.U32 R29, RZ, RZ, R15 ;  /* 0x000000ffff1d7224 */ /* 0x000fe200078e000f */
[----:B------:R-:W-:Y:S02]  /*3e70*/  IADD3 R27, PT, PT, R16, 0xb0f8a, RZ ;  /* 0x000b0f8a101b7810 */ /* 0x000fe40007ffe0ff */
[----:B------:R-:W-:Y:S01]  /*3e80*/  LOP3.LUT R20, R20, R17, RZ, 0x3c, !PT ;  /* 0x0000001114147212 */ /* 0x000fe200078e3cff */
[----:B------:R-:W-:Y:S01]  /*3e90*/  IMAD.SHL.U32 R17, R30, 0x10, RZ ;  /* 0x000000101e117824 */ /* 0x000fe200078e00ff */
[----:B------:R-:W-:Y:S02]  /*3ea0*/  MOV R28, R30 ;  /* 0x0000001e001c7202 */ /* 0x000fe40000000f00 */
[----:B------:R-:W-:Y:S02]  /*3eb0*/  SHF.L.U32 R3, R20, 0x1, RZ ;  /* 0x0000000114037819 */ /* 0x000fe400000006ff */
[----:B------:R-:W-:-:S02]  /*3ec0*/  MOV R24, R19 ;  /* 0x0000001300187202 */ /* 0x000fc40000000f00 */
[----:B------:R-:W-:-:S04]  /*3ed0*/  LOP3.LUT R3, R20, R3, R17, 0x96, !PT ;  /* 0x0000000314037212 */ /* 0x000fc800078e9611 */
[----:B------:R-:W-:-:S04]  /*3ee0*/  LOP3.LUT R16, R3, R30, RZ, 0x3c, !PT ;  /* 0x0000001e03107212 */ /* 0x000fc800078e3cff */
[----:B------:R-:W-:Y:S01]  /*3ef0*/  MOV R30, R16 ;  /* 0x00000010001e7202 */ /* 0x000fe20000000f00 */
[----:B------:R-:W-:-:S05]  /*3f00*/  IMAD.IADD R3, R16, 0x1, R27 ;  /* 0x0000000110037824 */ /* 0x000fca00078e021b */
[----:B------:R-:W-:Y:S02]  /*3f10*/  I2FP.F32.U32 R17, R3 ;  /* 0x0000000300117245 */ /* 0x000fe40000201000 */
[----:B------:R-:W-:-:S03]  /*3f20*/  MOV R3, R18 ;  /* 0x0000001200037202 */ /* 0x000fc60000000f00 */
[----:B------:R-:W-:-:S04]  /*3f30*/  FFMA R18, R17, R14, 1.1641532182693481445e-10 ;  /* 0x2f00000011127423 */ /* 0x000fc8000000000e */
[----:B------:R-:W-:-:S07]  /*3f40*/  FFMA R23, R18, 0.10000000149011611938, R21 ;  /* 0x3dcccccd12177823 */ /* 0x000fce0000000015 */
.L_x_58:
[----:B------:R-:W-:Y:S05]  /*3f50*/  BSYNC.RECONVERGENT B0 ;  /* 0x0000000000007941 */ /* 0x000fea0003800200 */
.L_x_57:
[----:B------:R-:W-:Y:S01]  /*3f60*/  FSETP.GT.AND P0, PT, R23, R12, PT ;  /* 0x0000000c1700720b */ /* 0x000fe20003f04000 */
[----:B------:R-:W-:-:S03]  /*3f70*/  UISETP.NE.AND UP1, UPT, UR6, 0x2, UPT ;  /* 0x000000020600788c */ /* 0x000fc6000bf25270 */
[----:B------:R-:W-:-:S09]  /*3f80*/  FSEL R12, R23, R12, P0 ;  /* 0x0000000c170c7208 */ /* 0x000fd20000000000 */
[----:B------:R-:W-:Y:S01]  /*3f90*/  @P0 VIADD R22, R13, 0x1 ;  /* 0x000000010d160836 */ /* 0x000fe20000000000 */
[----:B------:R-:W-:Y:S06]  /*3fa0*/  BRA.U !UP1, `(.L_x_54) ;  /* 0x0000001909447547 */ /* 0x000fec000b800000 */
        /* <DEDUP_REMOVED lines=9> */
[----:B------:R-:W-:-:S05]  /*4040*/  I2FP.F32.U32 R17, R17 ;  /* 0x0000001100117245 */ /* 0x000fca0000201000 */
[----:B------:R-:W-:-:S05]  /*4050*/  FFMA R17, R17, R14, 1.1641532182693481445e-10 ;  /* 0x2f00000011117423 */ /* 0x000fca000000000e */
[----:B------:R-:W-:-:S13]  /*4060*/  FSETP.GEU.AND P0, PT, R17, 0.10000000149011611938, PT ;  /* 0x3dcccccd1100780b */ /* 0x000fda0003f0e000 */
        /* <DEDUP_REMOVED lines=17> */
.L_x_60:
[----:B------:R-:W-:Y:S05]  /*4180*/  BSYNC.RECONVERGENT B0 ;  /* 0x0000000000007941 */ /* 0x000fea0003800200 */
.L_x_59:
[----:B------:R-:W-:Y:S01]  /*4190*/  FSETP.GT.AND P0, PT, R21, R12, PT ;  /* 0x0000000c1500720b */ /* 0x000fe20003f04000 */
[----:B------:R-:W-:Y:S01]  /*41a0*/  IMAD.MOV.U32 R24, RZ, RZ, R3 ;  /* 0x000000ffff187224 */ /* 0x000fe200078e0003 */
[----:B------:R-:W-:Y:S01]  /*41b0*/  MOV R3, R29 ;  /* 0x0000001d00037202 */ /* 0x000fe20000000f00 */
[----:B------:R-:W-:Y:S01]  /*41c0*/  IMAD.MOV.U32 R29, RZ, RZ, R28 ;  /* 0x000000ffff1d7224 */ /* 0x000fe200078e001c */
[----:B------:R-:W-:Y:S02]  /*41d0*/  MOV R28, R30 ;  /* 0x0000001e001c7202 */ /* 0x000fe40000000f00 */
[----:B------:R-:W-:Y:S02]  /*41e0*/  MOV R27, R16 ;  /* 0x00000010001b7202 */ /* 0x000fe40000000f00 */
[----:B------:R-:W-:-:S05]  /*41f0*/  MOV R30, R15 ;  /* 0x0000000f001e7202 */ /* 0x000fca0000000f00 */
[----:B------:R-:W-:Y:S01]  /*4200*/  @P0 IADD3 R22, PT, PT, R13, 0x2, RZ ;  /* 0x000000020d160810 */ /* 0x000fe20007ffe0ff */
[----:B------:R-:W-:Y:S06]  /*4210*/  BRA `(.L_x_54) ;  /* 0x0000001400a87947 */ /* 0x000fec0003800000 */
.L_x_43:
[----:B------:R-:W-:Y:S01]  /*4220*/  MOV R23, R28 ;  /* 0x0000001c00177202 */ /* 0x000fe20000000f00 */
[----:B------:R-:W-:Y:S01]  /*4230*/  HFMA2 R31, -RZ, RZ, -25.71875, 3664 ;  /* 0xce6e6b28ff1f7431 */ /* 0x000fe200000001ff */
[----:B------:R-:W-:Y:S01]  /*4240*/  MOV R25, R29 ;  /* 0x0000001d00197202 */ /* 0x000fe20000000f00 */
[----:B------:R-:W-:Y:S01]  /*4250*/  IMAD.MOV.U32 R28, RZ, RZ, R3 ;  /* 0x000000ffff1c7224 */ /* 0x000fe200078e0003 */
[----:B------:R-:W-:Y:S01]  /*4260*/  MOV R3, R27 ;  /* 0x0000001b00037202 */ /* 0x000fe20000000f00 */
[----:B------:R-:W-:Y:S01]  /*4270*/  IMAD.MOV.U32 R20, RZ, RZ, R30 ;  /* 0x000000ffff147224 */ /* 0x000fe200078e001e */
[----:B------:R-:W-:Y:S01]  /*4280*/  MOV R22, RZ ;  /* 0x000000ff00167202 */ /* 0x000fe20000000f00 */
[----:B------:R-:W-:-:S07]  /*4290*/  IMAD.MOV.U32 R29, RZ, RZ, RZ ;  /* 0x000000ffff1d7224 */ /* 0x000fce00078e00ff */
.L_x_76:
[----:B------:R-:W0:Y:S01]  /*42a0*/  LDCU UR6, c[0x0][0x390] ;  /* 0x00007200ff0677ac */ /* 0x000e220008000800 */
[----:B------:R-:W-:Y:S02]  /*42b0*/  ISETP.GE.U32.AND P0, PT, R7, 0xf, PT ;  /* 0x0000000f0700780c */ /* 0x000fe40003f06070 */
[----:B------:R-:W-:Y:S01]  /*42c0*/  MOV R16, RZ ;  /* 0x000000ff00107202 */ /* 0x000fe20000000f00 */
[----:B0-----:R-:W-:-:S10]  /*42d0*/  IMAD R18, R29, UR6, RZ ;  /* 0x000000061d127c24 */ /* 0x001fd4000f8e02ff */
[----:B------:R-:W-:Y:S05]  /*42e0*/  @!P0 BRA `(.L_x_61) ;  /* 0x0000000000e48947 */ /* 0x000fea0003800000 */
[----:B------:R-:W-:-:S07]  /*42f0*/  IMAD.MOV.U32 R27, RZ, RZ, RZ ;  /* 0x000000ffff1b7224 */ /* 0x000fce00078e00ff */
.L_x_62:
[----:B0-----:R-:W0:Y:S01]  /*4300*/  LDC.64 R32, c[0x0][0x380] ;  /* 0x0000e000ff207b82 */ /* 0x001e220000000a00 */
[----:B------:R-:W-:Y:S02]  /*4310*/  IADD3 R13, PT, PT, R18, R27, RZ ;  /* 0x0000001b120d7210 */ /* 0x000fe40007ffe0ff */
[----:B------:R-:W-:-:S05]  /*4320*/  LEA R19, R27, R1, 0x2 ;  /* 0x000000011b137211 */ /* 0x000fca00078e10ff */
[----:B------:R-:W2:Y:S01]  /*4330*/  LDL.64 R14, [R19] ;  /* 0x00000000130e7983 */ /* 0x000ea20000100a00 */
[----:B0-----:R-:W-:-:S05]  /*4340*/  IMAD.WIDE.U32 R32, R13, 0x4, R32 ;  /* 0x000000040d207825 */ /* 0x001fca00078e0020 */
[----:B------:R-:W2:Y:S04]  /*4350*/  LDG.E R13, desc[UR8][R32.64] ;  /* 0x00000008200d7981 */ /* 0x000ea8000c1e1900 */
[----:B------:R-:W3:Y:S04]  /*4360*/  LDG.E R16, desc[UR8][R32.64+0x4] ;  /* 0x0000040820107981 */ /* 0x000ee8000c1e1900 */
[----:B------:R-:W4:Y:S04]  /*4370*/  LDG.E R30, desc[UR8][R32.64+0xc] ;  /* 0x00000c08201e7981 */ /* 0x000f28000c1e1900 */
[----:B------:R-:W5:Y:S04]  /*4380*/  LDG.E R17, desc[UR8][R32.64+0x8] ;  /* 0x0000080820117981 */ /* 0x000f68000c1e1900 */
[----:B------:R-:W5:Y:S04]  /*4390*/  LDG.E R35, desc[UR8][R32.64+0x10] ;  /* 0x0000100820237981 */ /* 0x000f68000c1e1900 */
[----:B------:R-:W5:Y:S04]  /*43a0*/  LDG.E R37, desc[UR8][R32.64+0x18] ;  /* 0x0000180820257981 */ /* 0x000f68000c1e1900 */
[----:B------:R-:W5:Y:S01]  /*43b0*/  LDG.E R34, desc[UR8][R32.64+0x1c] ;  /* 0x00001c0820227981 */ /* 0x000f62000c1e1900 */
[----:B--2---:R-:W-:-:S03]  /*43c0*/  FADD R14, R14, R13 ;  /* 0x0000000d0e0e7221 */ /* 0x004fc60000000000 */
[----:B------:R-:W4:Y:S01]  /*43d0*/  LDL.64 R12, [R19+0x8] ;  /* 0x00000800130c7983 */ /* 0x000f220000100a00 */
[----:B---3--:R-:W-:-:S05]  /*43e0*/  FADD R15, R15, R16 ;  /* 0x000000100f0f7221 */ /* 0x008fca0000000000 */
[----:B------:R0:W-:Y:S04]  /*43f0*/  STL.64 [R19+0xa0], R14 ;  /* 0x0000a00e13007387 */ /* 0x0001e80000100a00 */
[----:B0-----:R-:W2:Y:S01]  /*4400*/  LDL.64 R14, [R19+0x10] ;  /* 0x00001000130e7983 */ /* 0x001ea20000100a00 */
[----:B----4-:R-:W-:-:S03]  /*4410*/  FADD R13, R13, R30 ;  /* 0x0000001e0d0d7221 */ /* 0x010fc60000000000 */
[----:B------:R-:W3:Y:S01]  /*4420*/  LDG.E R30, desc[UR8][R32.64+0x14] ;  /* 0x00001408201e7981 */ /* 0x000ee2000c1e1900 */
[----:B-----5:R-:W-:-:S03]  /*4430*/  FADD R12, R12, R17 ;  /* 0x000000110c0c7221 */ /* 0x020fc60000000000 */
[----:B------:R-:W4:Y:S04]  /*4440*/  LDL.64 R16, [R19+0x18] ;  /* 0x0000180013107983 */ /* 0x000f280000100a00 */
[----:B------:R0:W-:Y:S01]  /*4450*/  STL.64 [R19+0xa8], R12 ;  /* 0x0000a80c13007387 */ /* 0x0001e20000100a00 */
[----:B--2---:R-:W-:-:S03]  /*4460*/  FADD R14, R14, R35 ;  /* 0x000000230e0e7221 */ /* 0x004fc60000000000 */
[----:B------:R-:W2:Y:S04]  /*4470*/  LDG.E R35, desc[UR8][R32.64+0x20] ;  /* 0x0000200820237981 */ /* 0x000ea8000c1e1900 */
[----:B0-----:R-:W2:Y:S01]  /*4480*/  LDL.64 R12, [R19+0x20] ;  /* 0x00002000130c7983 */ /* 0x001ea20000100a00 */
[----:B---3--:R-:W-:-:S03]  /*4490*/  FADD R15, R15, R30 ;  /* 0x0000001e0f0f7221 */ /* 0x008fc60000000000 */
[----:B------:R-:W3:Y:S04]  /*44a0*/  LDG.E R30, desc[UR8][R32.64+0x24] ;  /* 0x00002408201e7981 */ /* 0x000ee8000c1e1900 */
[----:B------:R0:W-:Y:S04]  /*44b0*/  STL.64 [R19+0xb0], R14 ;  /* 0x0000b00e13007387 */ /* 0x0001e80000100a00 */
[----:B0-----:R-:W5:Y:S01]  /*44c0*/  LDL.64 R14, [R19+0x28] ;  /* 0x00002800130e7983 */ /* 0x001f620000100a00 */
[----:B--2---:R-:W-:-:S03]  /*44d0*/  FADD R12, R12, R35 ;  /* 0x000000230c0c7221 */ /* 0x004fc60000000000 */
[----:B------:R-:W5:Y:S01]  /*44e0*/  LDG.E R35, desc[UR8][R32.64+0x28] ;  /* 0x0000280820237981 */ /* 0x000f62000c1e1900 */
[----:B---3--:R-:W-:-:S03]  /*44f0*/  FADD R13, R13, R30 ;  /* 0x0000001e0d0d7221 */ /* 0x008fc60000000000 */
[----:B------:R-:W2:Y:S01]  /*4500*/  LDG.E R30, desc[UR8][R32.64+0x2c] ;  /* 0x00002c08201e7981 */ /* 0x000ea2000c1e1900 */
[----:B----4-:R-:W-:Y:S01]  /*4510*/  FADD R16, R16, R37 ;  /* 0x0000002510107221 */ /* 0x010fe20000000000 */
[----:B------:R-:W-:Y:S02]  /*4520*/  FADD R17, R17, R34 ;  /* 0x0000002211117221 */ /* 0x000fe40000000000 */
[----:B------:R-:W-:Y:S04]  /*4530*/  STL.64 [R19+0xc0], R12 ;  /* 0x0000c00c13007387 */ /* 0x000fe80000100a00 */
[----:B------:R0:W-:Y:S04]  /*4540*/  STL.64 [R19+0xb8], R16 ;  /* 0x0000b81013007387 */ /* 0x0001e80000100a00 */
[----:B------:R-:W3:Y:S04]  /*4550*/  LDG.E R37, desc[UR8][R32.64+0x30] ;  /* 0x0000300820257981 */ /* 0x000ee8000c1e1900 */
[----:B------:R-:W4:Y:S04]  /*4560*/  LDG.E R34, desc[UR8][R32.64+0x3c] ;  /* 0x00003c0820227981 */ /* 0x000f28000c1e1900 */
[----:B0-----:R-:W3:Y:S01]  /*4570*/  LDL.64 R16, [R19+0x30] ;  /* 0x0000300013107983 */ /* 0x001ee20000100a00 */
[----:B-----5:R-:W-:-:S03]  /*4580*/  FADD R14, R14, R35 ;  /* 0x000000230e0e7221 */ /* 0x020fc60000000000 */
[----:B------:R-:W5:Y:S04]  /*4590*/  LDG.E R35, desc[UR8][R32.64+0x38] ;  /* 0x0000380820237981 */ /* 0x000f68000c1e1900 */
[----:B------:R-:W5:Y:S01]  /*45a0*/  LDL.64 R12, [R19+0x38] ;  /* 0x00003800130c7983 */ /* 0x000f620000100a00 */
[----:B--2---:R-:W-:-:S03]  /*45b0*/  FADD R15, R15, R30 ;  /* 0x0000001e0f0f7221 */ /* 0x004fc60000000000 */
[----:B------:R-:W2:Y:S01]  /*45c0*/  LDG.E R30, desc[UR8][R32.64+0x34] ;  /* 0x00003408201e7981 */ /* 0x000ea2000c1e1900 */
[----:B------:R-:W-:-:S03]  /*45d0*/  VIADD R27, R27, 0x10 ;  /* 0x000000101b1b7836 */ /* 0x000fc60000000000 */
[----:B------:R0:W-:Y:S02]  /*45e0*/  STL.64 [R19+0xc8], R14 ;  /* 0x0000c80e13007387 */ /* 0x0001e40000100a00 */
[----:B------:R-:W-:Y:S01]  /*45f0*/  ISETP.NE.AND P1, PT, R27, R10, PT ;  /* 0x0000000a1b00720c */ /* 0x000fe20003f25270 */
[----:B---3--:R-:W-:Y:S01]  /*4600*/  FADD R16, R16, R37 ;  /* 0x0000002510107221 */ /* 0x008fe20000000000 */
[----:B-----5:R-:W-:Y:S01]  /*4610*/  FADD R12, R12, R35 ;  /* 0x000000230c0c7221 */ /* 0x020fe20000000000 */
[----:B----4-:R-:W-:-:S05]  /*4620*/  FADD R13, R13, R34 ;  /* 0x000000220d0d7221 */ /* 0x010fca0000000000 */
[----:B------:R0:W-:Y:S01]  /*4630*/  STL.64 [R19+0xd8], R12 ;  /* 0x0000d80c13007387 */ /* 0x0001e20000100a00 */
[----:B--2---:R-:W-:-:S05]  /*4640*/  FADD R17, R17, R30 ;  /* 0x0000001e11117221 */ /* 0x004fca0000000000 */
[----:B------:R0:W-:Y:S01]  /*4650*/  STL.64 [R19+0xd0], R16 ;  /* 0x0000d01013007387 */ /* 0x0001e20000100a00 */
[----:B------:R-:W-:Y:S05]  /*4660*/  @P1 BRA `(.L_x_62) ;  /* 0xfffffffc00241947 */ /* 0x000fea000383ffff */
[----:B0-----:R-:W-:-:S07]  /*4670*/  MOV R16, R10 ;  /* 0x0000000a00107202 */ /* 0x001fce0000000f00 */
.L_x_61:
[----:B------:R-:W-:-:S13]  /*4680*/  ISETP.NE.AND P1, PT, R8, RZ, PT ;  /* 0x000000ff0800720c */ /* 0x000fda0003f25270 */
[----:B------:R-:W-:Y:S05]  /*4690*/  @!P1 BRA `(.L_x_63) ;  /* 0x0000000400989947 */ /* 0x000fea0003800000 */
[----:B------:R-:W-:Y:S02]  /*46a0*/  ISETP.GE.U32.AND P3, PT, R26, 0x7, PT ;  /* 0x000000071a00780c */ /* 0x000fe40003f66070 */
[----:B------:R-:W-:-:S11]  /*46b0*/  ISETP.NE.AND P2, PT, R9, RZ, PT ;  /* 0x000000ff0900720c */ /* 0x000fd60003f45270 */
[----:B------:R-:W-:Y:S05]  /*46c0*/  @!P3 BRA `(.L_x_64) ;  /* 0x0000000000a8b947 */ /* 0x000fea0003800000 */
[----:B------:R-:W0:Y:S01]  /*46d0*/  LDC.64 R12, c[0x0][0x380] ;  /* 0x0000e000ff0c7b82 */ /* 0x000e220000000a00 */
[-C--:B------:R-:W-:Y:S01]  /*46e0*/  IADD3 R15, PT, PT, R18, R16.reuse, RZ ;  /* 0x00000010120f7210 */ /* 0x080fe20007ffe0ff */
[----:B------:R-:W-:Y:S01]  /*46f0*/  IMAD R14, R16, 0x4, R1 ;  /* 0x00000004100e7824 */ /* 0x000fe200078e0201 */
[----:B------:R-:W-:-:S03]  /*4700*/  IADD3 R17, P3, PT, R18, R16, RZ ;  /* 0x0000001012117210 */ /* 0x000fc60007f7e0ff */
[----:B0-----:R-:W-:Y:S01]  /*4710*/  IMAD.WIDE.U32 R12, R15, 0x4, R12 ;  /* 0x000000040f0c7825 */ /* 0x001fe200078e000c */
[----:B------:R-:W2:Y:S04]  /*4720*/  LDL R19, [R14+0x8] ;  /* 0x000008000e137983 */ /* 0x000ea80000100800 */
[----:B------:R-:W3:Y:S04]  /*4730*/  LDL R15, [R14] ;  /* 0x000000000e0f7983 */ /* 0x000ee80000100800 */
[----:B------:R0:W3:Y:S01]  /*4740*/  LDG.E R30, desc[UR8][R12.64] ;  /* 0x000000080c1e7981 */ /* 0x0000e2000c1e1900 */
[----:B------:R-:W-:-:S03]  /*4750*/  IADD3.X R32, PT, PT, RZ, RZ, RZ, P3, !PT ;  /* 0x000000ffff207210 */ /* 0x000fc60001ffe4ff */
[----:B------:R-:W4:Y:S01]  /*4760*/  LDL R36, [R14+0x18] ;  /* 0x000018000e247983 */ /* 0x000f220000100800 */
[----:B0-----:R-:W0:Y:S02]  /*4770*/  LDC.64 R12, c[0x0][0x380] ;  /* 0x0000e000ff0c7b82 */ /* 0x001e240000000a00 */
[----:B0-----:R-:W-:-:S04]  /*4780*/  LEA R12, P3, R17, R12, 0x2 ;  /* 0x0000000c110c7211 */ /* 0x001fc800078610ff */
[----:B------:R-:W-:Y:S02]  /*4790*/  LEA.HI.X R13, R17, R13, R32, 0x2, P3 ;  /* 0x0000000d110d7211 */ /* 0x000fe400018f1420 */
[----:B------:R-:W5:Y:S04]  /*47a0*/  LDL R17, [R14+0x4] ;  /* 0x000004000e117983 */ /* 0x000f680000100800 */
[----:B------:R-:W5:Y:S04]  /*47b0*/  LDG.E R32, desc[UR8][R12.64+0x4] ;  /* 0x000004080c207981 */ /* 0x000f68000c1e1900 */
[----:B------:R-:W2:Y:S04]  /*47c0*/  LDG.E R34, desc[UR8][R12.64+0x8] ;  /* 0x000008080c227981 */ /* 0x000ea8000c1e1900 */
[----:B------:R-:W4:Y:S01]  /*47d0*/  LDG.E R27, desc[UR8][R12.64+0x10] ;  /* 0x000010080c1b7981 */ /* 0x000f22000c1e1900 */
[----:B---3--:R-:W-:-:S03]  /*47e0*/  FADD R33, R15, R30 ;  /* 0x0000001e0f217221 */ /* 0x008fc60000000000 */
[----:B------:R-:W3:Y:S04]  /*47f0*/  LDL R15, [R14+0xc] ;  /* 0x00000c000e0f7983 */ /* 0x000ee80000100800 */
[----:B------:R-:W3:Y:S04]  /*4800*/  LDG.E R30, desc[UR8][R12.64+0xc] ;  /* 0x00000c080c1e7981 */ /* 0x000ee8000c1e1900 */
[----:B------:R0:W-:Y:S04]  /*4810*/  STL [R14+0xa0], R33 ;  /* 0x0000a0210e007387 */ /* 0x0001e80000100800 */
[----:B0-----:R-:W4:Y:S01]  /*4820*/  LDL R33, [R14+0x1c] ;  /* 0x00001c000e217983 */ /* 0x001f220000100800 */
[----:B-----5:R-:W-:-:S03]  /*4830*/  FADD R35, R17, R32 ;  /* 0x0000002011237221 */ /* 0x020fc60000000000 */
[----:B------:R-:W4:Y:S01]  /*4840*/  LDG.E R17, desc[UR8][R12.64+0x18] ;  /* 0x000018080c117981 */ /* 0x000f22000c1e1900 */
[----:B--2---:R-:W-:-:S03]  /*4850*/  FADD R37, R19, R34 ;  /* 0x0000002213257221 */ /* 0x004fc60000000000 */
[----:B------:R-:W2:Y:S04]  /*4860*/  LDG.E R19, desc[UR8][R12.64+0x14] ;  /* 0x000014080c137981 */ /* 0x000ea8000c1e1900 */
[----:B------:R-:W5:Y:S04]  /*4870*/  LDG.E R32, desc[UR8][R12.64+0x1c] ;  /* 0x00001c080c207981 */ /* 0x000f68000c1e1900 */
[----:B------:R-:W2:Y:S01]  /*4880*/  LDL R34, [R14+0x14] ;  /* 0x000014000e227983 */ /* 0x000ea20000100800 */
[----:B---3--:R-:W-:-:S03]  /*4890*/  FADD R15, R15, R30 ;  /* 0x0000001e0f0f7221 */ /* 0x008fc60000000000 */
[----:B------:R-:W3:Y:S04]  /*48a0*/  LDL R30, [R14+0x10] ;  /* 0x000010000e1e7983 */ /* 0x000ee80000100800 */
[----:B------:R0:W-:Y:S04]  /*48b0*/  STL [R14+0xa4], R35 ;  /* 0x0000a4230e007387 */ /* 0x0001e80000100800 */
[----:B------:R0:W-:Y:S04]  /*48c0*/  STL [R14+0xa8], R37 ;  /* 0x0000a8250e007387 */ /* 0x0001e80000100800 */
[----:B------:R0:W-:Y:S01]  /*48d0*/  STL [R14+0xac], R15 ;  /* 0x0000ac0f0e007387 */ /* 0x0001e20000100800 */
[----:B------:R-:W-:Y:S01]  /*48e0*/  IADD3 R16, PT, PT, R16, 0x8, RZ ;  /* 0x0000000810107810 */ /* 0x000fe20007ffe0ff */
[----:B----4-:R-:W-:Y:S01]  /*48f0*/  FADD R17, R36, R17 ;  /* 0x0000001124117221 */ /* 0x010fe20000000000 */
[----:B-----5:R-:W-:Y:S01]  /*4900*/  FADD R33, R33, R32 ;  /* 0x0000002021217221 */ /* 0x020fe20000000000 */
[----:B--2---:R-:W-:-:S03]  /*4910*/  FADD R19, R34, R19 ;  /* 0x0000001322137221 */ /* 0x004fc60000000000 */
[----:B------:R0:W-:Y:S04]  /*4920*/  STL [R14+0xb8], R17 ;  /* 0x0000b8110e007387 */ /* 0x0001e80000100800 */
[----:B------:R0:W-:Y:S04]  /*4930*/  STL [R14+0xb4], R19 ;  /* 0x0000b4130e007387 */ /* 0x0001e80000100800 */
[----:B------:R0:W-:Y:S01]  /*4940*/  STL [R14+0xbc], R33 ;  /* 0x0000bc210e007387 */ /* 0x0001e20000100800 */
[----:B---3--:R-:W-:-:S05]  /*4950*/  FADD R27, R30, R27 ;  /* 0x0000001b1e1b7221 */ /* 0x008fca0000000000 */
[----:B------:R0:W-:Y:S02]  /*4960*/  STL [R14+0xb0], R27 ;  /* 0x0000b01b0e007387 */ /* 0x0001e40000100800 */
.L_x_64:
[----:B------:R-:W-:Y:S05]  /*4970*/  @!P2 BRA `(.L_x_63) ;  /* 0x0000000000e0a947 */ /* 0x000fea0003800000 */
[----:B------:R-:W-:Y:S01]  /*4980*/  VIADD R12, R9, 0xffffffff ;  /* 0xffffffff090c7836 */ /* 0x000fe20000000000 */
[----:B------:R-:W-:-:S04]  /*4990*/  ISETP.NE.AND P2, PT, R11, RZ, PT ;  /* 0x000000ff0b00720c */ /* 0x000fc80003f45270 */
[----:B------:R-:W-:-:S13]  /*49a0*/  ISETP.GE.U32.AND P3, PT, R12, 0x3, PT ;  /* 0x000000030c00780c */ /* 0x000fda0003f66070 */
[----:B------:R-:W-:Y:S05]  /*49b0*/  @!P3 BRA `(.L_x_65) ;  /* 0x000000000068b947 */ /* 0x000fea0003800000 */
[----:B------:R-:W1:Y:S01]  /*49c0*/  LDC.64 R12, c[0x0][0x380] ;  /* 0x0000e000ff0c7b82 */ /* 0x000e620000000a00 */
[CC--:B0-----:R-:W-:Y:S02]  /*49d0*/  IADD3 R19, P3, PT, R18.reuse, R16.reuse, RZ ;  /* 0x0000001012137210 */ /* 0x0c1fe40007f7e0ff */
[----:B------:R-:W-:Y:S02]  /*49e0*/  IADD3 R17, PT, PT, R18, R16, RZ ;  /* 0x0000001012117210 */ /* 0x000fe40007ffe0ff */
[----:B------:R-:W-:-:S03]  /*49f0*/  IADD3.X R30, PT, PT, RZ, RZ, RZ, P3, !PT ;  /* 0x000000ffff1e7210 */ /* 0x000fc60001ffe4ff */
[----:B------:R-:W0:Y:S01]  /*4a00*/  LDC.64 R14, c[0x0][0x380] ;  /* 0x0000e000ff0e7b82 */ /* 0x000e220000000a00 */
[----:B-1----:R-:W-:-:S04]  /*4a10*/  LEA R12, P3, R19, R12, 0x2 ;  /* 0x0000000c130c7211 */ /* 0x002fc800078610ff */
[----:B------:R-:W-:Y:S01]  /*4a20*/  LEA.HI.X R13, R19, R13, R30, 0x2, P3 ;  /* 0x0000000d130d7211 */ /* 0x000fe200018f141e */
[----:B0-----:R-:W-:-:S04]  /*4a30*/  IMAD.WIDE.U32 R14, R17, 0x4, R14 ;  /* 0x00000004110e7825 */ /* 0x001fc800078e000e */
[----:B------:R-:W2:Y:S01]  /*4a40*/  LDG.E R32, desc[UR8][R12.64+0x4] ;  /* 0x000004080c207981 */ /* 0x000ea2000c1e1900 */
[----:B------:R-:W-:-:S03]  /*4a50*/  IMAD R17, R16, 0x4, R1 ;  /* 0x0000000410117824 */ /* 0x000fc600078e0201 */
[----:B------:R-:W3:Y:S04]  /*4a60*/  LDG.E R34, desc[UR8][R12.64+0x8] ;  /* 0x000008080c227981 */ /* 0x000ee8000c1e1900 */
[----:B------:R-:W4:Y:S04]  /*4a70*/  LDG.E R14, desc[UR8][R14.64] ;  /* 0x000000080e0e7981 */ /* 0x000f28000c1e1900 */
[----:B------:R-:W4:Y:S04]  /*4a80*/  LDL R19, [R17] ;  /* 0x0000000011137983 */ /* 0x000f280000100800 */
[----:B------:R-:W5:Y:S04]  /*4a90*/  LDG.E R36, desc[UR8][R12.64+0xc] ;  /* 0x00000c080c247981 */ /* 0x000f68000c1e1900 */
[----:B------:R-:W2:Y:S04]  /*4aa0*/  LDL R27, [R17+0x4] ;  /* 0x00000400111b7983 */ /* 0x000ea80000100800 */
[----:B------:R-:W3:Y:S04]  /*4ab0*/  LDL R33, [R17+0x8] ;  /* 0x0000080011217983 */ /* 0x000ee80000100800 */
[----:B------:R-:W5:Y:S01]  /*4ac0*/  LDL R35, [R17+0xc] ;  /* 0x00000c0011237983 */ /* 0x000f620000100800 */
[----:B------:R-:W-:Y:S01]  /*4ad0*/  IADD3 R16, PT, PT, R16, 0x4, RZ ;  /* 0x0000000410107810 */ /* 0x000fe20007ffe0ff */
[----:B----4-:R-:W-:Y:S01]  /*4ae0*/  FADD R30, R14, R19 ;  /* 0x000000130e1e7221 */ /* 0x010fe20000000000 */
[----:B--2---:R-:W-:Y:S01]  /*4af0*/  FADD R32, R32, R27 ;  /* 0x0000001b20207221 */ /* 0x004fe20000000000 */
[----:B---3--:R-:W-:Y:S01]  /*4b00*/  FADD R34, R34, R33 ;  /* 0x0000002122227221 */ /* 0x008fe20000000000 */
[----:B-----5:R-:W-:-:S02]  /*4b10*/  FADD R14, R36, R35 ;  /* 0x00000023240e7221 */ /* 0x020fc40000000000 */
[----:B------:R1:W-:Y:S04]  /*4b20*/  STL [R17+0xa0], R30 ;  /* 0x0000a01e11007387 */ /* 0x0003e80000100800 */
[----:B------:R1:W-:Y:S04]  /*4b30*/  STL [R17+0xa4], R32 ;  /* 0x0000a42011007387 */ /* 0x0003e80000100800 */
[----:B------:R1:W-:Y:S04]  /*4b40*/  STL [R17+0xa8], R34 ;  /* 0x0000a82211007387 */ /* 0x0003e80000100800 */
[----:B------:R1:W-:Y:S02]  /*4b50*/  STL [R17+0xac], R14 ;  /* 0x0000ac0e11007387 */ /* 0x0003e40000100800 */
.L_x_65:
[----:B------:R-:W-:Y:S05]  /*4b60*/  @!P2 BRA `(.L_x_63) ;  /* 0x000000000064a947 */ /* 0x000fea0003800000 */
[----:B------:R-:W2:Y:S01]  /*4b70*/  LDC.64 R12, c[0x0][0x380] ;  /* 0x0000e000ff0c7b82 */ /* 0x000ea20000000a00 */
[----:B0-----:R-:W-:Y:S01]  /*4b80*/  IADD3 R15, PT, PT, R18, R16, RZ ;  /* 0x00000010120f7210 */ /* 0x001fe20007ffe0ff */
[----:B-1----:R-:W-:-:S04]  /*4b90*/  IMAD R14, R16, 0x4, R1 ;  /* 0x00000004100e7824 */ /* 0x002fc800078e0201 */
[----:B--2---:R-:W-:Y:S02]  /*4ba0*/  IMAD.WIDE.U32 R12, R15, 0x4, R12 ;  /* 0x000000040f0c7825 */ /* 0x004fe400078e000c */
[----:B------:R-:W2:Y:S04]  /*4bb0*/  LDL R15, [R14] ;  /* 0x000000000e0f7983 */ /* 0x000ea80000100800 */
[----:B------:R-:W2:Y:S01]  /*4bc0*/  LDG.E R12, desc[UR8][R12.64] ;  /* 0x000000080c0c7981 */ /* 0x000ea2000c1e1900 */
[----:B------:R-:W-:Y:S01]  /*4bd0*/  ISETP.NE.AND P2, PT, R11, 0x1, PT ;  /* 0x000000010b00780c */ /* 0x000fe20003f45270 */
[----:B--2---:R-:W-:-:S05]  /*4be0*/  FADD R15, R15, R12 ;  /* 0x0000000c0f0f7221 */ /* 0x004fca0000000000 */
[----:B------:R2:W-:Y:S07]  /*4bf0*/  STL [R14+0xa0], R15 ;  /* 0x0000a00f0e007387 */ /* 0x0005ee0000100800 */
[----:B------:R-:W-:Y:S05]  /*4c00*/  @!P2 BRA `(.L_x_63) ;  /* 0x00000000003ca947 */ /* 0x000fea0003800000 */
[----:B------:R-:W0:Y:S01]  /*4c10*/  LDC.64 R12, c[0x0][0x380] ;  /* 0x0000e000ff0c7b82 */ /* 0x000e220000000a00 */
[----:B------:R-:W-:-:S04]  /*4c20*/  IADD3 R18, P2, PT, R18, R16, RZ ;  /* 0x0000001012127210 */ /* 0x000fc80007f5e0ff */
[----:B--2---:R-:W-:Y:S02]  /*4c30*/  IADD3.X R15, PT, PT, RZ, RZ, RZ, P2, !PT ;  /* 0x000000ffff0f7210 */ /* 0x004fe400017fe4ff */
[----:B0-----:R-:W-:-:S04]  /*4c40*/  LEA R12, P2, R18, R12, 0x2 ;  /* 0x0000000c120c7211 */ /* 0x001fc800078410ff */
[----:B------:R-:W-:Y:S02]  /*4c50*/  LEA.HI.X R13, R18, R13, R15, 0x2, P2 ;  /* 0x0000000d120d7211 */ /* 0x000fe400010f140f */
[----:B------:R-:W2:Y:S04]  /*4c60*/  LDL R15, [R14+0x4] ;  /* 0x000004000e0f7983 */ /* 0x000ea80000100800 */
[----:B------:R-:W2:Y:S01]  /*4c70*/  LDG.E R16, desc[UR8][R12.64+0x4] ;  /* 0x000004080c107981 */ /* 0x000ea2000c1e1900 */
[----:B------:R-:W-:Y:S01]  /*4c80*/  ISETP.NE.AND P2, PT, R11, 0x2, PT ;  /* 0x000000020b00780c */ /* 0x000fe20003f45270 */
[----:B--2---:R-:W-:-:S05]  /*4c90*/  FADD R15, R15, R16 ;  /* 0x000000100f0f7221 */ /* 0x004fca0000000000 */
[----:B------:R3:W-:Y:S07]  /*4ca0*/  STL [R14+0xa4], R15 ;  /* 0x0000a40f0e007387 */ /* 0x0007ee0000100800 */
[----:B------:R-:W-:Y:S05]  /*4cb0*/  @!P2 BRA `(.L_x_63) ;  /* 0x000000000010a947 */ /* 0x000fea0003800000 */
[----:B------:R-:W2:Y:S04]  /*4cc0*/  LDG.E R12, desc[UR8][R12.64+0x8] ;  /* 0x000008080c0c7981 */ /* 0x000ea8000c1e1900 */
[----:B---3--:R-:W2:Y:S02]  /*4cd0*/  LDL R15, [R14+0x8] ;  /* 0x000008000e0f7983 */ /* 0x008ea40000100800 */
[----:B--2---:R-:W-:-:S05]  /*4ce0*/  FADD R15, R15, R12 ;  /* 0x0000000c0f0f7221 */ /* 0x004fca0000000000 */
[----:B------:R4:W-:Y:S02]  /*4cf0*/  STL [R14+0xa8], R15 ;  /* 0x0000a80f0e007387 */ /* 0x0009e40000100800 */
.L_x_63:
[----:B-1----:R-:W-:Y:S02]  /*4d00*/  HFMA2 R32, -RZ, RZ, 0, 0 ;  /* 0x00000000ff207431 */ /* 0x002fe400000001ff */
[----:B0-----:R-:W-:Y:S01]  /*4d10*/  IMAD.MOV.U32 R27, RZ, RZ, RZ ;  /* 0x000000ffff1b7224 */ /* 0x001fe200078e00ff */
[----:B------:R-:W-:Y:S06]  /*4d20*/  @!P0 BRA `(.L_x_66) ;  /* 0x0000000000dc8947 */ /* 0x000fec0003800000 */
[----:B------:R-:W-:Y:S02]  /*4d30*/  MOV R32, RZ ;  /* 0x000000ff00207202 */ /* 0x000fe40000000f00 */
[----:B------:R-:W-:-:S07]  /*4d40*/  MOV R27, RZ ;  /* 0x000000ff001b7202 */ /* 0x000fce0000000f00 */
.L_x_67:
[----:B------:R-:W-:-:S05]  /*4d50*/  IMAD R30, R27, 0x4, R1 ;  /* 0x000000041b1e7824 */ /* 0x000fca00078e0201 */
[----:B------:R-:W5:Y:S04]  /*4d60*/  LDL.64 R16, [R30+0x50] ;  /* 0x000050001e107983 */ /* 0x000f680000100a00 */
[----:B------:R-:W5:Y:S04]  /*4d70*/  LDL.64 R18, [R30+0xa0] ;  /* 0x0000a0001e127983 */ /* 0x000f680000100a00 */
[----:B------:R-:W5:Y:S04]  /*4d80*/  LDL.64 R12, [R30+0x58] ;  /* 0x000058001e0c7983 */ /* 0x000f680000100a00 */
[----:B--234-:R-:W2:Y:S01]  /*4d90*/  LDL.64 R14, [R30+0xa8] ;  /* 0x0000a8001e0e7983 */ /* 0x01cea20000100a00 */
[----:B-----5:R-:W-:Y:S01]  /*4da0*/  FADD R33, R16, -R18 ;  /* 0x8000001210217221 */ /* 0x020fe20000000000 */
[----:B------:R-:W-:-:S02]  /*4db0*/  FADD R35, R17, -R19 ;  /* 0x8000001311237221 */ /* 0x000fc40000000000 */
[----:B------:R-:W3:Y:S01]  /*4dc0*/  LDL.64 R16, [R30+0x60] ;  /* 0x000060001e107983 */ /* 0x000ee20000100a00 */
[----:B------:R-:W-:-:S03]  /*4dd0*/  FFMA R32, R33, R33, R32 ;  /* 0x0000002121207223 */ /* 0x000fc60000000020 */
[----:B------:R-:W3:Y:S01]  /*4de0*/  LDL.64 R18, [R30+0xb0] ;  /* 0x0000b0001e127983 */ /* 0x000ee20000100a00 */
[----:B------:R-:W-:Y:S01]  /*4df0*/  FFMA R32, R35, R35, R32 ;  /* 0x0000002323207223 */ /* 0x000fe20000000020 */
[----:B--2---:R-:W-:Y:S01]  /*4e00*/  FADD R33, R12, -R14 ;  /* 0x8000000e0c217221 */ /* 0x004fe20000000000 */
[----:B------:R-:W-:Y:S02]  /*4e10*/  FADD R35, R13, -R15 ;  /* 0x8000000f0d237221 */ /* 0x000fe40000000000 */
[----:B------:R-:W2:Y:S04]  /*4e20*/  LDL.64 R12, [R30+0x68] ;  /* 0x000068001e0c7983 */ /* 0x000ea80000100a00 */
[----:B------:R-:W2:Y:S01]  /*4e30*/  LDL.64 R14, [R30+0xb8] ;  /* 0x0000b8001e0e7983 */ /* 0x000ea20000100a00 */
[----:B------:R-:W-:-:S04]  /*4e40*/  FFMA R32, R33, R33, R32 ;  /* 0x0000002121207223 */ /* 0x000fc80000000020 */
[----:B------:R-:W-:Y:S01]  /*4e50*/  FFMA R32, R35, R35, R32 ;  /* 0x0000002323207223 */ /* 0x000fe20000000020 */
[----:B---3--:R-:W-:Y:S01]  /*4e60*/  FADD R33, R16, -R18 ;  /* 0x8000001210217221 */ /* 0x008fe20000000000 */
[----:B------:R-:W-:Y:S02]  /*4e70*/  FADD R35, R17, -R19 ;  /* 0x8000001311237221 */ /* 0x000fe40000000000 */
[----:B------:R-:W3:Y:S04]  /*4e80*/  LDL.64 R18, [R30+0x70] ;  /* 0x000070001e127983 */ /* 0x000ee80000100a00 */
[----:B------:R-:W3:Y:S01]  /*4e90*/  LDL.64 R16, [R30+0xc0] ;  /* 0x0000c0001e107983 */ /* 0x000ee20000100a00 */
[----:B------:R-:W-:Y:S01]  /*4ea0*/  FFMA R32, R33, R33, R32 ;  /* 0x0000002121207223 */ /* 0x000fe20000000020 */
[----:B--2---:R-:W-:-:S03]  /*4eb0*/  FADD R33, R12, -R14 ;  /* 0x8000000e0c217221 */ /* 0x004fc60000000000 */
[----:B------:R-:W-:Y:S01]  /*4ec0*/  FFMA R32, R35, R35, R32 ;  /* 0x0000002323207223 */ /* 0x000fe20000000020 */
[----:B------:R-:W-:Y:S02]  /*4ed0*/  FADD R35, R13, -R15 ;  /* 0x8000000f0d237221 */ /* 0x000fe40000000000 */
[----:B------:R-:W2:Y:S04]  /*4ee0*/  LDL.64 R12, [R30+0x78] ;  /* 0x000078001e0c7983 */ /* 0x000ea80000100a00 */
[----:B------:R-:W2:Y:S01]  /*4ef0*/  LDL.64 R14, [R30+0xc8] ;  /* 0x0000c8001e0e7983 */ /* 0x000ea20000100a00 */
[----:B------:R-:W-:-:S04]  /*4f00*/  FFMA R32, R33, R33, R32 ;  /* 0x0000002121207223 */ /* 0x000fc80000000020 */
[----:B------:R-:W-:Y:S01]  /*4f10*/  FFMA R32, R35, R35, R32 ;  /* 0x0000002323207223 */ /* 0x000fe20000000020 */
[----:B---3--:R-:W-:Y:S01]  /*4f20*/  FADD R33, R18, -R16 ;  /* 0x8000001012217221 */ /* 0x008fe20000000000 */
[----:B------:R-:W-:Y:S02]  /*4f30*/  FADD R17, R19, -R17 ;  /* 0x8000001113117221 */ /* 0x000fe40000000000 */
[----:B------:R-:W3:Y:S01]  /*4f40*/  LDL.64 R18, [R30+0x80] ;  /* 0x000080001e127983 */ /* 0x000ee20000100a00 */
[----:B------:R-:W-:-:S04]  /*4f50*/  FFMA R32, R33, R33, R32 ;  /* 0x0000002121207223 */ /* 0x000fc80000000020 */
[----:B------:R-:W-:Y:S02]  /*4f60*/  FFMA R32, R17, R17, R32 ;  /* 0x0000001111207223 */ /* 0x000fe40000000020 */
[----:B------:R-:W3:Y:S01]  /*4f70*/  LDL.64 R16, [R30+0xd0] ;  /* 0x0000d0001e107983 */ /* 0x000ee20000100a00 */
[----:B--2---:R-:W-:Y:S01]  /*4f80*/  FADD R33, R12, -R14 ;  /* 0x8000000e0c217221 */ /* 0x004fe20000000000 */
[----:B------:R-:W-:Y:S02]  /*4f90*/  FADD R35, R13, -R15 ;  /* 0x8000000f0d237221 */ /* 0x000fe40000000000 */
[----:B------:R-:W2:Y:S04]  /*4fa0*/  LDL.64 R12, [R30+0x88] ;  /* 0x000088001e0c7983 */ /* 0x000ea80000100a00 */
[----:B------:R-:W2:Y:S01]  /*4fb0*/  LDL.64 R14, [R30+0xd8] ;  /* 0x0000d8001e0e7983 */ /* 0x000ea20000100a00 */
[----:B------:R-:W-:Y:S01]  /*4fc0*/  FFMA R32, R33, R33, R32 ;  /* 0x0000002121207223 */ /* 0x000fe20000000020 */
[----:B------:R-:W-:-:S03]  /*4fd0*/  IADD3 R27, PT, PT, R27, 0x10, RZ ;  /* 0x000000101b1b7810 */ /* 0x000fc60007ffe0ff */
[----:B------:R-:W-:Y:S01]  /*4fe0*/  FFMA R32, R35, R35, R32 ;  /* 0x0000002323207223 */ /* 0x000fe20000000020 */
[----:B------:R-:W-:Y:S01]  /*4ff0*/  ISETP.NE.AND P0, PT, R27, R10, PT ;  /* 0x0000000a1b00720c */ /* 0x000fe20003f05270 */
[----:B---3--:R-:W-:Y:S01]  /*5000*/  FADD R33, R18, -R16 ;  /* 0x8000001012217221 */ /* 0x008fe20000000000 */
[----:B------:R-:W-:-:S03]  /*5010*/  FADD R17, R19, -R17 ;  /* 0x8000001113117221 */ /* 0x000fc60000000000 */
[----:B------:R-:W-:-:S04]  /*5020*/  FFMA R32, R33, R33, R32 ;  /* 0x0000002121207223 */ /* 0x000fc80000000020 */
[----:B------:R-:W-:Y:S01]  /*5030*/  FFMA R32, R17, R17, R32 ;  /* 0x0000001111207223 */ /* 0x000fe20000000020 */
[----:B--2---:R-:W-:Y:S01]  /*5040*/  FADD R19, R12, -R14 ;  /* 0x8000000e0c137221 */ /* 0x004fe20000000000 */
[----:B------:R-:W-:-:S03]  /*5050*/  FADD R13, R13, -R15 ;  /* 0x8000000f0d0d7221 */ /* 0x000fc60000000000 */
[----:B------:R-:W-:-:S04]  /*5060*/  FFMA R32, R19, R19, R32 ;  /* 0x0000001313207223 */ /* 0x000fc80000000020 */
[----:B------:R-:W-:Y:S01]  /*5070*/  FFMA R32, R13, R13, R32 ;  /* 0x0000000d0d207223 */ /* 0x000fe20000000020 */
[----:B------:R-:W-:Y:S06]  /*5080*/  @P0 BRA `(.L_x_67) ;  /* 0xfffffffc00300947 */ /* 0x000fec000383ffff */
[----:B------:R-:W-:-:S07]  /*5090*/  MOV R27, R10 ;  /* 0x0000000a001b7202 */ /* 0x000fce0000000f00 */
.L_x_66:
[----:B------:R-:W-:Y:S05]  /*50a0*/  @!P1 BRA `(.L_x_68) ;  /* 0x0000000400009947 */ /* 0x000fea0003800000 */
[----:B------:R-:W-:Y:S02]  /*50b0*/  ISETP.GE.U32.AND P0, PT, R26, 0x7, PT ;  /* 0x000000071a00780c */ /* 0x000fe40003f06070 */
[----:B------:R-:W-:-:S11]  /*50c0*/  ISETP.NE.AND P1, PT, R9, RZ, PT ;  /* 0x000000ff0900720c */ /* 0x000fd60003f25270 */
[----:B------:R-:W-:Y:S05]  /*50d0*/  @!P0 BRA `(.L_x_69) ;  /* 0x0000000000688947 */ /* 0x000fea0003800000 */
        /* <DEDUP_REMOVED lines=15> */
[----:B------:R-:W-:-:S04]  /*51d0*/  FFMA R32, R33, R33, R32 ;  /* 0x0000002121207223 */ /* 0x000fc80000000020 */
[----:B------:R-:W-:Y:S01]  /*51e0*/  FFMA R32, R35, R35, R32 ;  /* 0x0000002323207223 */ /* 0x000fe20000000020 */
[----:B------:R-:W-:Y:S01]  /*51f0*/  IADD3 R27, PT, PT, R27, 0x8, RZ ;  /* 0x000000081b1b7810 */ /* 0x000fe20007ffe0ff */
[----:B---3--:R-:W-:Y:S01]  /*5200*/  FADD R33, R18, -R16 ;  /* 0x8000001012217221 */ /* 0x008fe20000000000 */
[----:B------:R-:W-:-:S03]  /*5210*/  FADD R17, R19, -R17 ;  /* 0x8000001113117221 */ /* 0x000fc60000000000 */
[----:B------:R-:W-:Y:S01]  /*5220*/  FFMA R32, R33, R33, R32 ;  /* 0x0000002121207223 */ /* 0x000fe20000000020 */
[----:B--2---:R-:W-:-:S03]  /*5230*/  FADD R19, R12, -R14 ;  /* 0x8000000e0c137221 */ /* 0x004fc60000000000 */
[----:B------:R-:W-:Y:S01]  /*5240*/  FFMA R32, R17, R17, R32 ;  /* 0x0000001111207223 */ /* 0x000fe20000000020 */
[----:B------:R-:W-:-:S03]  /*5250*/  FADD R13, R13, -R15 ;  /* 0x8000000f0d0d7221 */ /* 0x000fc60000000000 */
[----:B------:R-:W-:-:S04]  /*5260*/  FFMA R32, R19, R19, R32 ;  /* 0x0000001313207223 */ /* 0x000fc80000000020 */
[----:B------:R-:W-:-:S07]  /*5270*/  FFMA R32, R13, R13, R32 ;  /* 0x0000000d0d207223 */ /* 0x000fce0000000020 */
.L_x_69:
[----:B------:R-:W-:Y:S05]  /*5280*/  @!P1 BRA `(.L_x_68) ;  /* 0x0000000000889947 */ /* 0x000fea0003800000 */
[----:B------:R-:W-:Y:S02]  /*5290*/  IADD3 R12, PT, PT, R9, -0x1, RZ ;  /* 0xffffffff090c7810 */ /* 0x000fe40007ffe0ff */
[----:B------:R-:W-:Y:S02]  /*52a0*/  ISETP.NE.AND P1, PT, R11, RZ, PT ;  /* 0x000000ff0b00720c */ /* 0x000fe40003f25270 */
[----:B------:R-:W-:-:S13]  /*52b0*/  ISETP.GE.U32.AND P0, PT, R12, 0x3, PT ;  /* 0x000000030c00780c */ /* 0x000fda0003f06070 */
[----:B------:R-:W-:Y:S05]  /*52c0*/  @!P0 BRA `(.L_x_70) ;  /* 0x0000000000388947 */ /* 0x000fea0003800000 */
[----:B------:R-:W-:-:S05]  /*52d0*/  IMAD R30, R27, 0x4, R1 ;  /* 0x000000041b1e7824 */ /* 0x000fca00078e0201 */
[----:B------:R-:W5:Y:S04]  /*52e0*/  LDL.64 R12, [R30+0x50] ;  /* 0x000050001e0c7983 */ /* 0x000f680000100a00 */
[----:B--234-:R-:W5:Y:S04]  /*52f0*/  LDL.64 R14, [R30+0xa0] ;  /* 0x0000a0001e0e7983 */ /* 0x01cf680000100a00 */
[----:B------:R-:W2:Y:S04]  /*5300*/  LDL.64 R16, [R30+0x58] ;  /* 0x000058001e107983 */ /* 0x000ea80000100a00 */
[----:B------:R-:W2:Y:S01]  /*5310*/  LDL.64 R18, [R30+0xa8] ;  /* 0x0000a8001e127983 */ /* 0x000ea20000100a00 */
[----:B------:R-:W-:Y:S01]  /*5320*/  IADD3 R27, PT, PT, R27, 0x4, RZ ;  /* 0x000000041b1b7810 */ /* 0x000fe20007ffe0ff */
[----:B-----5:R-:W-:Y:S01]  /*5330*/  FADD R33, R12, -R14 ;  /* 0x8000000e0c217221 */ /* 0x020fe20000000000 */
[----:B------:R-:W-:-:S03]  /*5340*/  FADD R13, R13, -R15 ;  /* 0x8000000f0d0d7221 */ /* 0x000fc60000000000 */
[----:B------:R-:W-:Y:S01]  /*5350*/  FFMA R32, R33, R33, R32 ;  /* 0x0000002121207223 */ /* 0x000fe20000000020 */
[----:B--2---:R-:W-:-:S03]  /*5360*/  FADD R15, R16, -R18 ;  /* 0x80000012100f7221 */ /* 0x004fc60000000000 */
[----:B------:R-:W-:Y:S01]  /*5370*/  FFMA R32, R13, R13, R32 ;  /* 0x0000000d0d207223 */ /* 0x000fe20000000020 */
[----:B------:R-:W-:-:S03]  /*5380*/  FADD R17, R17, -R19 ;  /* 0x8000001311117221 */ /* 0x000fc60000000000 */
[----:B------:R-:W-:-:S04]  /*5390*/  FFMA R32, R15, R15, R32 ;  /* 0x0000000f0f207223 */ /* 0x000fc80000000020 */
[----:B------:R-:W-:-:S07]  /*53a0*/  FFMA R32, R17, R17, R32 ;  /* 0x0000001111207223 */ /* 0x000fce0000000020 */
.L_x_70:
[----:B------:R-:W-:Y:S05]  /*53b0*/  @!P1 BRA `(.L_x_68) ;  /* 0x00000000003c9947 */ /* 0x000fea0003800000 */
[----:B------:R-:W-:-:S05]  /*53c0*/  LEA R16, R27, R1, 0x2 ;  /* 0x000000011b107211 */ /* 0x000fca00078e10ff */
[----:B------:R-:W5:Y:S04]  /*53d0*/  LDL.64 R12, [R16+0x50] ;  /* 0x00005000100c7983 */ /* 0x000f680000100a00 */
[----:B--234-:R-:W5:Y:S01]  /*53e0*/  LDL.64 R14, [R16+0xa0] ;  /* 0x0000a000100e7983 */ /* 0x01cf620000100a00 */
[----:B------:R-:W-:Y:S01]  /*53f0*/  ISETP.NE.AND P0, PT, R11, 0x1, PT ;  /* 0x000000010b00780c */ /* 0x000fe20003f05270 */
[----:B-----5:R-:W-:-:S04]  /*5400*/  FADD R17, R12, -R14 ;  /* 0x8000000e0c117221 */ /* 0x020fc80000000000 */
        /* <DEDUP_REMOVED lines=10> */
.L_x_68:
[----:B------:R-:W-:Y:S01]  /*54b0*/  VIADD R12, R32, 0xf3000000 ;  /* 0xf3000000200c7836 */ /* 0x000fe20000000000 */
[----:B------:R0:W1:Y:S01]  /*54c0*/  MUFU.RSQ R13, R32 ;  /* 0x00000020000d7308 */ /* 0x0000620000001400 */
[----:B------:R-:W-:Y:S03]  /*54d0*/  BSSY.RECONVERGENT B0, `(.L_x_71) ;  /* 0x000000b000007945 */ /* 0x000fe60003800200 */
[----:B------:R-:W-:-:S13]  /*54e0*/  ISETP.GT.U32.AND P0, PT, R12, 0x727fffff, PT ;  /* 0x727fffff0c00780c */ /* 0x000fda0003f04070 */
[----:B01----:R-:W-:Y:S05]  /*54f0*/  @!P0 BRA `(.L_x_72) ;  /* 0x0000000000108947 */ /* 0x003fea0003800000 */
[----:B------:R-:W-:Y:S02]  /*5500*/  MOV R13, R32 ;  /* 0x00000020000d7202 */ /* 0x000fe40000000f00 */
[----:B------:R-:W-:-:S07]  /*5510*/  MOV R12, 0x5530 ;  /* 0x00005530000c7802 */ /* 0x000fce0000000f00 */
[----:B--234-:R-:W-:Y:S05]  /*5520*/  CALL.REL.NOINC `($__internal_1_$__cuda_sm20_sqrt_rn_f32_slowpath) ;  /* 0x0000006800fc7944 */ /* 0x01cfea0003c00000 */
[----:B------:R-:W-:Y:S05]  /*5530*/  BRA `(.L_x_73) ;  /* 0x0000000000107947 */ /* 0x000fea0003800000 */
.L_x_72:
[C---:B------:R-:W-:Y:S01]  /*5540*/  FMUL.FTZ R17, R13.reuse, R32 ;  /* 0x000000200d117220 */ /* 0x040fe20000410000 */
[----:B------:R-:W-:-:S03]  /*5550*/  FMUL.FTZ R12, R13, 0.5 ;  /* 0x3f0000000d0c7820 */ /* 0x000fc60000410000 */
[----:B------:R-:W-:-:S04]  /*5560*/  FFMA R32, -R17, R17, R32 ;  /* 0x0000001111207223 */ /* 0x000fc80000000120 */
[----:B------:R-:W-:-:S07]  /*5570*/  FFMA R17, R32, R12, R17 ;  /* 0x0000000c20117223 */ /* 0x000fce0000000011 */
.L_x_73:
[----:B------:R-:W-:Y:S05]  /*5580*/  BSYNC.RECONVERGENT B0 ;  /* 0x0000000000007941 */ /* 0x000fea0003800200 */
.L_x_71:
[----:B------:R-:W-:Y:S01]  /*5590*/  SHF.R.U32.HI R13, RZ, 0x2, R24 ;  /* 0x00000002ff0d7819 */ /* 0x000fe20000011618 */
[----:B--234-:R-:W-:Y:S01]  /*55a0*/  IMAD.MOV.U32 R15, RZ, RZ, 0x2f800000 ;  /* 0x2f800000ff0f7424 */ /* 0x01cfe200078e00ff */
[----:B------:R-:W-:Y:S01]  /*55b0*/  SHF.L.U32 R12, R20, 0x4, RZ ;  /* 0x00000004140c7819 */ /* 0x000fe200000006ff */
[----:B------:R-:W-:Y:S01]  /*55c0*/  BSSY.RECONVERGENT B0, `(.L_x_74) ;  /* 0x000001c000007945 */ /* 0x000fe20003800200 */
[----:B------:R-:W-:Y:S02]  /*55d0*/  LOP3.LUT R13, R13, R24, RZ, 0x3c, !PT ;  /* 0x000000180d0d7212 */ /* 0x000fe400078e3cff */
[----:B------:R-:W-:-:S03]  /*55e0*/  IADD3 R27, PT, PT, R3, 0x587c5, RZ ;  /* 0x000587c5031b7810 */ /* 0x000fc60007ffe0ff */
[----:B------:R-:W-:-:S05]  /*55f0*/  IMAD.SHL.U32 R14, R13, 0x2, RZ ;  /* 0x000000020d0e7824 */ /* 0x000fca00078e00ff */
[----:B------:R-:W-:-:S04]  /*5600*/  LOP3.LUT R13, R13, R14, R12, 0x96, !PT ;  /* 0x0000000e0d0d7212 */ /* 0x000fc800078e960c */
[----:B------:R-:W-:-:S04]  /*5610*/  LOP3.LUT R30, R13, R20, RZ, 0x3c, !PT ;  /* 0x000000140d1e7212 */ /* 0x000fc800078e3cff */
[----:B------:R-:W-:-:S04]  /*5620*/  IADD3 R12, PT, PT, R30, R27, RZ ;  /* 0x0000001b1e0c7210 */ /* 0x000fc80007ffe0ff */
[----:B------:R-:W-:-:S05]  /*5630*/  I2FP.F32.U32 R12, R12 ;  /* 0x0000000c000c7245 */ /* 0x000fca0000201000 */
[----:B------:R-:W-:-:S05]  /*5640*/  FFMA R12, R12, R15, 1.1641532182693481445e-10 ;  /* 0x2f0000000c0c7423 */ /* 0x000fca000000000f */
[----:B------:R-:W-:Y:S01]  /*5650*/  FSETP.GEU.AND P0, PT, R12, 0.10000000149011611938, PT ;  /* 0x3dcccccd0c00780b */ /* 0x000fe20003f0e000 */
[----:B------:R-:W-:-:S12]  /*5660*/  FADD R12, R21, -R17 ;  /* 0x80000011150c7221 */ /* 0x000fd80000000000 */
[----:B------:R-:W-:Y:S05]  /*5670*/  @P0 BRA `(.L_x_75) ;  /* 0x0000000000400947 */ /* 0x000fea0003800000 */
[----:B------:R-:W-:Y:S01]  /*5680*/  SHF.R.U32.HI R13, RZ, 0x2, R28 ;  /* 0x00000002ff0d7819 */ /* 0x000fe2000001161c */
[----:B------:R-:W-:Y:S01]  /*5690*/  VIADD R27, R3, 0xb0f8a ;  /* 0x000b0f8a031b7836 */ /* 0x000fe20000000000 */
[----:B------:R-:W-:Y:S02]  /*56a0*/  SHF.L.U32 R16, R30, 0x4, RZ ;  /* 0x000000041e107819 */ /* 0x000fe400000006ff */
[----:B------:R-:W-:Y:S02]  /*56b0*/  LOP3.LUT R13, R13, R28, RZ, 0x3c, !PT ;  /* 0x0000001c0d0d7212 */ /* 0x000fe400078e3cff */
[----:B------:R-:W-:Y:S01]  /*56c0*/  MOV R28, R25 ;  /* 0x00000019001c7202 */ /* 0x000fe20000000f00 */
[----:B------:R-:W-:Y:S01]  /*56d0*/  IMAD.MOV.U32 R25, RZ, RZ, R23 ;  /* 0x000000ffff197224 */ /* 0x000fe200078e0017 */
[----:B------:R-:W-:Y:S02]  /*56e0*/  SHF.L.U32 R14, R13, 0x1, RZ ;  /* 0x000000010d0e7819 */ /* 0x000fe400000006ff */
[----:B------:R-:W-:-:S02]  /*56f0*/  MOV R23, R20 ;  /* 0x0000001400177202 */ /* 0x000fc40000000f00 */
[----:B------:R-:W-:Y:S02]  /*5700*/  LOP3.LUT R13, R13, R14, R16, 0x96, !PT ;  /* 0x0000000e0d0d7212 */ /* 0x000fe400078e9610 */
[-C--:B------:R-:W-:Y:S02]  /*5710*/  MOV R20, R30.reuse ;  /* 0x0000001e00147202 */ /* 0x080fe40000000f00 */
[----:B------:R-:W-:-:S04]  /*5720*/  LOP3.LUT R14, R13, R30, RZ, 0x3c, !PT ;  /* 0x0000001e0d0e7212 */ /* 0x000fc800078e3cff */
[----:B------:R-:W-:Y:S01]  /*5730*/  IADD3 R3, PT, PT, R14, R27, RZ ;  /* 0x0000001b0e037210 */ /* 0x000fe20007ffe0ff */
[----:B------:R-:W-:-:S03]  /*5740*/  IMAD.MOV.U32 R30, RZ, RZ, R14 ;  /* 0x000000ffff1e7224 */ /* 0x000fc600078e000e */
[----:B------:R-:W-:-:S05]  /*5750*/  I2FP.F32.U32 R3, R3 ;  /* 0x0000000300037245 */ /* 0x000fca0000201000 */
[----:B------:R-:W-:-:S04]  /*5760*/  FFMA R3, R3, R15, 1.1641532182693481445e-10 ;  /* 0x2f00000003037423 */ /* 0x000fc8000000000f */
[----:B------:R-:W-:-:S07]  /*5770*/  FFMA R12, R3, 0.10000000149011611938, R12 ;  /* 0x3dcccccd030c7823 */ /* 0x000fce000000000c */
.L_x_75:
[----:B------:R-:W-:Y:S05]  /*5780*/  BSYNC.RECONVERGENT B0 ;  /* 0x0000000000007941 */ /* 0x000fea0003800200 */
.L_x_74:
[----:B------:R-:W0:Y:S01]  /*5790*/  LDCU UR6, c[0x0][0x38c] ;  /* 0x00007180ff0677ac */ /* 0x000e220008000800 */
[CC--:B------:R-:W-:Y:S01]  /*57a0*/  FSETP.GT.AND P0, PT, R12.reuse, R31.reuse, PT ;  /* 0x0000001f0c00720b */ /* 0x0c0fe20003f04000 */
[----:B------:R-:W-:Y:S01]  /*57b0*/  IMAD.MOV.U32 R13, RZ, RZ, R23 ;  /* 0x000000ffff0d7224 */ /* 0x000fe200078e0017 */
[----:B------:R-:W-:Y:S01]  /*57c0*/  MOV R14, R20 ;  /* 0x00000014000e7202 */ /* 0x000fe20000000f00 */
[----:B------:R-:W-:Y:S01]  /*57d0*/  IMAD.MOV.U32 R3, RZ, RZ, R27 ;  /* 0x000000ffff037224 */ /* 0x000fe200078e001b */
[C---:B------:R-:W-:Y:S02]  /*57e0*/  SEL R22, R29.reuse, R22, P0 ;  /* 0x000000161d167207 */ /* 0x040fe40000000000 */
[----:B------:R-:W-:Y:S02]  /*57f0*/  IADD3 R29, PT, PT, R29, 0x1, RZ ;  /* 0x000000011d1d7810 */ /* 0x000fe40007ffe0ff */
[----:B------:R-:W-:Y:S02]  /*5800*/  FSEL R31, R12, R31, P0 ;  /* 0x0000001f0c1f7208 */ /* 0x000fe40000000000 */
[----:B------:R-:W-:Y:S01]  /*5810*/  MOV R12, R25 ;  /* 0x00000019000c7202 */ /* 0x000fe20000000f00 */
[----:B------:R-:W-:Y:S01]  /*5820*/  IMAD.MOV.U32 R25, RZ, RZ, R13 ;  /* 0x000000ffff197224 */ /* 0x000fe200078e000d */
[----:B------:R-:W-:-:S02]  /*5830*/  MOV R24, R28 ;  /* 0x0000001c00187202 */ /* 0x000fc40000000f00 */
[----:B------:R-:W-:Y:S02]  /*5840*/  MOV R20, R30 ;  /* 0x0000001e00147202 */ /* 0x000fe40000000f00 */
[----:B------:R-:W-:Y:S02]  /*5850*/  MOV R23, R14 ;  /* 0x0000000e00177202 */ /* 0x000fe40000000f00 */
[----:B0-----:R-:W-:Y:S02]  /*5860*/  ISETP.NE.AND P0, PT, R29, UR6, PT ;  /* 0x000000061d007c0c */ /* 0x001fe4000bf05270 */
[----:B------:R-:W-:-:S11]  /*5870*/  MOV R28, R12 ;  /* 0x0000000c001c7202 */ /* 0x000fd60000000f00 */
[----:B------:R-:W-:Y:S05]  /*5880*/  @P0 BRA `(.L_x_76) ;  /* 0xffffffe800840947 */ /* 0x000fea000383ffff */
[----:B------:R-:W-:Y:S01]  /*5890*/  MOV R28, R14 ;  /* 0x0000000e001c7202 */ /* 0x000fe20000000f00 */
[----:B------:R-:W-:Y:S01]  /*58a0*/  IMAD.MOV.U32 R29, RZ, RZ, R13 ;  /* 0x000000ffff1d7224 */ /* 0x000fe200078e000d */
[----:B------:R-:W-:-:S07]  /*58b0*/  MOV R3, R12 ;  /* 0x0000000c00037202 */ /* 0x000fce0000000f00 */
.L_x_54:
[----:B------:R-:W0:Y:S02]  /*58c0*/  LDCU UR6, c[0x0][0x390] ;  /* 0x00007200ff0677ac */ /* 0x000e240008000800 */
[----:B0-----:R-:W-:-:S09]  /*58d0*/  UISETP.GT.AND UP1, UPT, UR6, URZ, UPT ;  /* 0x000000ff0600728c */ /* 0x001fd2000bf24270 */
[----:B------:R-:W-:Y:S05]  /*58e0*/  BRA.U !UP1, `(.L_x_77) ;  /* 0x0000000909507547 */ /* 0x000fea000b800000 */
[----:B------:R-:W-:Y:S01]  /*58f0*/  ISETP.GE.U32.AND P0, PT, R7, 0xf, PT ;  /* 0x0000000f0700780c */ /* 0x000fe20003f06070 */
[----:B------:R-:W-:-:S12]  /*5900*/  HFMA2 R14, -RZ, RZ, 0, 0 ;  /* 0x00000000ff0e7431 */ /* 0x000fd800000001ff */
[----:B------:R-:W-:Y:S05]  /*5910*/  @!P0 BRA `(.L_x_78) ;  /* 0x0000000000e48947 */ /* 0x000fea0003800000 */
[----:B------:R-:W-:-:S07]  /*5920*/  IMAD.MOV.U32 R25, RZ, RZ, RZ ;  /* 0x000000ffff197224 */ /* 0x000fce00078e00ff */
.L_x_79:
[----:B0-----:R-:W0:Y:S01]  /*5930*/  LDC.64 R32, c[0x0][0x380] ;  /* 0x0000e000ff207b82 */ /* 0x001e220000000a00 */
[----:B------:R-:W-:Y:S01]  /*5940*/  IMAD R13, R22, UR6, R25 ;  /* 0x00000006160d7c24 */ /* 0x000fe2000f8e0219 */
[----:B------:R-:W-:-:S05]  /*5950*/  LEA R23, R25, R1, 0x2 ;  /* 0x0000000119177211 */ /* 0x000fca00078e10ff */
[----:B------:R-:W2:Y:S04]  /*5960*/  LDL.64 R16, [R23] ;  /* 0x0000000017107983 */ /* 0x000ea80000100a00 */
[----:B------:R-:W3:Y:S01]  /*5970*/  LDL.64 R14, [R23+0x8] ;  /* 0x00000800170e7983 */ /* 0x000ee20000100a00 */
[----:B0-----:R-:W-:-:S03]  /*5980*/  IMAD.WIDE R32, R13, 0x4, R32 ;  /* 0x000000040d207825 */ /* 0x001fc600078e0220 */
[----:B------:R-:W4:Y:S04]  /*5990*/  LDL.64 R12, [R23+0x10] ;  /* 0x00001000170c7983 */ /* 0x000f280000100a00 */
[----:B------:R-:W2:Y:S04]  /*59a0*/  LDG.E R21, desc[UR8][R32.64] ;  /* 0x0000000820157981 */ /* 0x000ea8000c1e1900 */
[----:B------:R-:W5:Y:S04]  /*59b0*/  LDG.E R18, desc[UR8][R32.64+0x4] ;  /* 0x0000040820127981 */ /* 0x000f68000c1e1900 */
[----:B------:R-:W4:Y:S04]  /*59c0*/  LDG.E R19, desc[UR8][R32.64+0x10] ;  /* 0x0000100820137981 */ /* 0x000f28000c1e1900 */
[----:B------:R-:W3:Y:S04]  /*59d0*/  LDG.E R31, desc[UR8][R32.64+0x8] ;  /* 0x00000808201f7981 */ /* 0x000ee8000c1e1900 */
[----:B------:R-:W3:Y:S04]  /*59e0*/  LDG.E R20, desc[UR8][R32.64+0xc] ;  /* 0x00000c0820147981 */ /* 0x000ee8000c1e1900 */
[----:B------:R-:W3:Y:S04]  /*59f0*/  LDG.E R34, desc[UR8][R32.64+0x1c] ;  /* 0x00001c0820227981 */ /* 0x000ee8000c1e1900 */
[----:B------:R-:W3:Y:S04]  /*5a00*/  LDG.E R35, desc[UR8][R32.64+0x30] ;  /* 0x0000300820237981 */ /* 0x000ee8000c1e1900 */
[----:B------:R-:W3:Y:S01]  /*5a10*/  LDG.E R36, desc[UR8][R32.64+0x3c] ;  /* 0x00003c0820247981 */ /* 0x000ee2000c1e1900 */
[----:B--2---:R-:W-:-:S03]  /*5a20*/  FADD R16, R21, R16 ;  /* 0x0000001015107221 */ /* 0x004fc60000000000 */
[----:B------:R-:W2:Y:S01]  /*5a30*/  LDG.E R21, desc[UR8][R32.64+0x20] ;  /* 0x0000200820157981 */ /* 0x000ea2000c1e1900 */
[----:B-----5:R-:W-:-:S03]  /*5a40*/  FADD R17, R17, R18 ;  /* 0x0000001211117221 */ /* 0x020fc60000000000 */
[----:B------:R-:W5:Y:S01]  /*5a50*/  LDG.E R18, desc[UR8][R32.64+0x14] ;  /* 0x0000140820127981 */ /* 0x000f62000c1e1900 */
[----:B----4-:R-:W-:-:S03]  /*5a60*/  FADD R12, R19, R12 ;  /* 0x0000000c130c7221 */ /* 0x010fc60000000000 */
[----:B------:R0:W-:Y:S04]  /*5a70*/  STL.64 [R23], R16 ;  /* 0x0000001017007387 */ /* 0x0001e80000100a00 */
[----:B------:R-:W4:Y:S04]  /*5a80*/  LDG.E R19, desc[UR8][R32.64+0x18] ;  /* 0x0000180820137981 */ /* 0x000f28000c1e1900 */
[----:B0-----:R-:W4:Y:S01]  /*5a90*/  LDL.64 R16, [R23+0x18] ;  /* 0x0000180017107983 */ /* 0x001f220000100a00 */
[----:B---3--:R-:W-:Y:S01]  /*5aa0*/  FADD R14, R31, R14 ;  /* 0x0000000e1f0e7221 */ /* 0x008fe20000000000 */
[----:B------:R-:W-:-:S02]  /*5ab0*/  FADD R15, R15, R20 ;  /* 0x000000140f0f7221 */ /* 0x000fc40000000000 */
[----:B------:R-:W3:Y:S04]  /*5ac0*/  LDG.E R20, desc[UR8][R32.64+0x24] ;  /* 0x0000240820147981 */ /* 0x000ee8000c1e1900 */
[----:B------:R0:W-:Y:S04]  /*5ad0*/  STL.64 [R23+0x8], R14 ;  /* 0x0000080e17007387 */ /* 0x0001e80000100a00 */
[----:B------:R-:W3:Y:S04]  /*5ae0*/  LDG.E R31, desc[UR8][R32.64+0x28] ;  /* 0x00002808201f7981 */ /* 0x000ee8000c1e1900 */
[----:B0-----:R-:W2:Y:S01]  /*5af0*/  LDL.64 R14, [R23+0x20] ;  /* 0x00002000170e7983 */ /* 0x001ea20000100a00 */
[----:B-----5:R-:W-:Y:S01]  /*5b00*/  FADD R13, R13, R18 ;  /* 0x000000120d0d7221 */ /* 0x020fe20000000000 */
[----:B----4-:R-:W-:Y:S01]  /*5b10*/  FADD R16, R19, R16 ;  /* 0x0000001013107221 */ /* 0x010fe20000000000 */
[----:B------:R-:W-:Y:S01]  /*5b20*/  FADD R17, R17, R34 ;  /* 0x0000002211117221 */ /* 0x000fe20000000000 */
[----:B------:R-:W4:Y:S04]  /*5b30*/  LDL.64 R18, [R23+0x28] ;  /* 0x0000280017127983 */ /* 0x000f280000100a00 */
[----:B------:R-:W5:Y:S04]  /*5b40*/  LDG.E R34, desc[UR8][R32.64+0x2c] ;  /* 0x00002c0820227981 */ /* 0x000f68000c1e1900 */
[----:B------:R0:W-:Y:S01]  /*5b50*/  STL.64 [R23+0x10], R12 ;  /* 0x0000100c17007387 */ /* 0x0001e20000100a00 */
[----:B--2---:R-:W-:Y:S01]  /*5b60*/  FADD R14, R21, R14 ;  /* 0x0000000e150e7221 */ /* 0x004fe20000000000 */
[----:B---3--:R-:W-:-:S02]  /*5b70*/  FADD R15, R15, R20 ;  /* 0x000000140f0f7221 */ /* 0x008fc40000000000 */
[----:B0-----:R-:W2:Y:S04]  /*5b80*/  LDL.64 R12, [R23+0x38] ;  /* 0x00003800170c7983 */ /* 0x001ea80000100a00 */
[----:B------:R-:W3:Y:S01]  /*5b90*/  LDL.64 R20, [R23+0x30] ;  /* 0x0000300017147983 */ /* 0x000ee20000100a00 */
[----:B----4-:R-:W-:-:S03]  /*5ba0*/  FADD R18, R31, R18 ;  /* 0x000000121f127221 */ /* 0x010fc60000000000 */
[----:B------:R-:W4:Y:S01]  /*5bb0*/  LDG.E R31, desc[UR8][R32.64+0x38] ;  /* 0x00003808201f7981 */ /* 0x000f22000c1e1900 */
[----:B-----5:R-:W-:-:S03]  /*5bc0*/  FADD R19, R19, R34 ;  /* 0x0000002213137221 */ /* 0x020fc60000000000 */
[----:B------:R-:W5:Y:S01]  /*5bd0*/  LDG.E R34, desc[UR8][R32.64+0x34] ;  /* 0x0000340820227981 */ /* 0x000f62000c1e1900 */
[----:B------:R-:W-:-:S03]  /*5be0*/  IADD3 R25, PT, PT, R25, 0x10, RZ ;  /* 0x0000001019197810 */ /* 0x000fc60007ffe0ff */
[----:B------:R0:W-:Y:S04]  /*5bf0*/  STL.64 [R23+0x18], R16 ;  /* 0x0000181017007387 */ /* 0x0001e80000100a00 */
[----:B------:R0:W-:Y:S01]  /*5c00*/  STL.64 [R23+0x20], R14 ;  /* 0x0000200e17007387 */ /* 0x0001e20000100a00 */
[----:B--2---:R-:W-:Y:S01]  /*5c10*/  FADD R13, R13, R36 ;  /* 0x000000240d0d7221 */ /* 0x004fe20000000000 */
[----:B---3--:R-:W-:Y:S02]  /*5c20*/  FADD R20, R35, R20 ;  /* 0x0000001423147221 */ /* 0x008fe40000000000 */
[----:B------:R0:W-:Y:S01]  /*5c30*/  STL.64 [R23+0x28], R18 ;  /* 0x0000281217007387 */ /* 0x0001e20000100a00 */
[----:B------:R-:W-:Y:S01]  /*5c40*/  ISETP.NE.AND P0, PT, R25, R10, PT ;  /* 0x0000000a1900720c */ /* 0x000fe20003f05270 */
[----:B----4-:R-:W-:Y:S01]  /*5c50*/  FADD R12, R31, R12 ;  /* 0x0000000c1f0c7221 */ /* 0x010fe20000000000 */
[----:B-----5:R-:W-:-:S04]  /*5c60*/  FADD R21, R21, R34 ;  /* 0x0000002215157221 */ /* 0x020fc80000000000 */
[----:B------:R0:W-:Y:S04]  /*5c70*/  STL.64 [R23+0x38], R12 ;  /* 0x0000380c17007387 */ /* 0x0001e80000100a00 */
[----:B------:R0:W-:Y:S03]  /*5c80*/  STL.64 [R23+0x30], R20 ;  /* 0x0000301417007387 */ /* 0x0001e60000100a00 */
[----:B------:R-:W-:Y:S05]  /*5c90*/  @P0 BRA `(.L_x_79) ;  /* 0xfffffffc00240947 */ /* 0x000fea000383ffff */
[----:B0-----:R-:W-:-:S07]  /*5ca0*/  IMAD.MOV.U32 R14, RZ, RZ, R10 ;  /* 0x000000ffff0e7224 */ /* 0x001fce00078e000a */
.L_x_78:
[----:B------:R-:W-:-:S13]  /*5cb0*/  ISETP.NE.AND P0, PT, R8, RZ, PT ;  /* 0x000000ff0800720c */ /* 0x000fda0003f05270 */
[----:B------:R-:W-:Y:S05]  /*5cc0*/  @!P0 BRA `(.L_x_77) ;  /* 0x0000000400588947 */ /* 0x000fea0003800000 */
[----:B------:R-:W-:Y:S02]  /*5cd0*/  ISETP.GE.U32.AND P0, PT, R26, 0x7, PT ;  /* 0x000000071a00780c */ /* 0x000fe40003f06070 */
[----:B------:R-:W-:-:S11]  /*5ce0*/  ISETP.NE.AND P1, PT, R9, RZ, PT ;  /* 0x000000ff0900720c */ /* 0x000fd60003f25270 */
[----:B------:R-:W-:Y:S05]  /*5cf0*/  @!P0 BRA `(.L_x_80) ;  /* 0x0000000000948947 */ /* 0x000fea0003800000 */
[----:B------:R-:W0:Y:S01]  /*5d00*/  LDC.64 R12, c[0x0][0x380] ;  /* 0x0000e000ff0c7b82 */ /* 0x000e220000000a00 */
[----:B------:R-:W-:Y:S01]  /*5d10*/  IMAD R17, R22, UR6, R14 ;  /* 0x0000000616117c24 */ /* 0x000fe2000f8e020e */
        /* <DEDUP_REMOVED lines=12> */
[----:B------:R-:W5:Y:S04]  /*5de0*/  LDG.E R17, desc[UR8][R12.64+0x14] ;  /* 0x000014080c117981 */ /* 0x000f68000c1e1900 */
[----:B------:R-:W5:Y:S04]  /*5df0*/  LDG.E R16, desc[UR8][R12.64+0x18] ;  /* 0x000018080c107981 */ /* 0x000f68000c1e1900 */
[----:B------:R5:W5:Y:S01]  /*5e00*/  LDG.E R20, desc[UR8][R12.64+0x1c] ;  /* 0x00001c080c147981 */ /* 0x000b62000c1e1900 */
[----:B--2---:R-:W-:-:S03]  /*5e10*/  FADD R32, R32, R21 ;  /* 0x0000001520207221 */ /* 0x004fc60000000000 */
[----:B------:R-:W2:Y:S01]  /*5e20*/  LDL R21, [R15+0x1c] ;  /* 0x00001c000f157983 */ /* 0x000ea20000100800 */
[----:B---3--:R-:W-:-:S03]  /*5e30*/  FADD R34, R23, R34 ;  /* 0x0000002217227221 */ /* 0x008fc60000000000 */
[----:B------:R-:W3:Y:S01]  /*5e40*/  LDL R23, [R15+0x10] ;  /* 0x000010000f177983 */ /* 0x000ee20000100800 */
[----:B----4-:R-:W-:-:S03]  /*5e50*/  FADD R36, R25, R36 ;  /* 0x0000002419247221 */ /* 0x010fc60000000000 */
[----:B------:R-:W4:Y:S01]  /*5e60*/  LDL R25, [R15+0x18] ;  /* 0x000018000f197983 */ /* 0x000f220000100800 */
[----:B-----5:R-:W-:-:S03]  /*5e70*/  FADD R12, R19, R31 ;  /* 0x0000001f130c7221 */ /* 0x020fc60000000000 */
[----:B------:R0:W-:Y:S01]  /*5e80*/  STL [R15], R32 ;  /* 0x000000200f007387 */ /* 0x0001e20000100800 */
[----:B------:R-:W-:-:S03]  /*5e90*/  FADD R17, R17, R33 ;  /* 0x0000002111117221 */ /* 0x000fc60000000000 */
[----:B------:R0:W-:Y:S04]  /*5ea0*/  STL [R15+0x4], R34 ;  /* 0x000004220f007387 */ /* 0x0001e80000100800 */
[----:B------:R0:W-:Y:S04]  /*5eb0*/  STL [R15+0x8], R36 ;  /* 0x000008240f007387 */ /* 0x0001e80000100800 */
[----:B------:R0:W-:Y:S04]  /*5ec0*/  STL [R15+0xc], R12 ;  /* 0x00000c0c0f007387 */ /* 0x0001e80000100800 */
[----:B------:R0:W-:Y:S01]  /*5ed0*/  STL [R15+0x14], R17 ;  /* 0x000014110f007387 */ /* 0x0001e20000100800 */
[----:B------:R-:W-:Y:S01]  /*5ee0*/  IADD3 R14, PT, PT, R14, 0x8, RZ ;  /* 0x000000080e0e7810 */ /* 0x000fe20007ffe0ff */
[----:B--2---:R-:W-:Y:S01]  /*5ef0*/  FADD R20, R20, R21 ;  /* 0x0000001514147221 */ /* 0x004fe20000000000 */
[----:B---3--:R-:W-:Y:S01]  /*5f00*/  FADD R18, R18, R23 ;  /* 0x0000001712127221 */ /* 0x008fe20000000000 */
[----:B----4-:R-:W-:-:S04]  /*5f10*/  FADD R16, R16, R25 ;  /* 0x0000001910107221 */ /* 0x010fc80000000000 */
[----:B------:R0:W-:Y:S04]  /*5f20*/  STL [R15+0x10], R18 ;  /* 0x000010120f007387 */ /* 0x0001e80000100800 */
[----:B------:R0:W-:Y:S04]  /*5f30*/  STL [R15+0x18], R16 ;  /* 0x000018100f007387 */ /* 0x0001e80000100800 */
[----:B------:R0:W-:Y:S02]  /*5f40*/  STL [R15+0x1c], R20 ;  /* 0x00001c140f007387 */ /* 0x0001e40000100800 */
.L_x_80:
[----:B------:R-:W-:Y:S05]  /*5f50*/  @!P1 BRA `(.L_x_77) ;  /* 0x0000000000b49947 */ /* 0x000fea0003800000 */
[----:B0-----:R-:W-:Y:S01]  /*5f60*/  VIADD R12, R9, 0xffffffff ;  /* 0xffffffff090c7836 */ /* 0x001fe20000000000 */
[----:B------:R-:W-:-:S04]  /*5f70*/  ISETP.NE.AND P1, PT, R11, RZ, PT ;  /* 0x000000ff0b00720c */ /* 0x000fc80003f25270 */
[----:B------:R-:W-:-:S13]  /*5f80*/  ISETP.GE.U32.AND P0, PT, R12, 0x3, PT ;  /* 0x000000030c00780c */ /* 0x000fda0003f06070 */
[----:B------:R-:W-:Y:S05]  /*5f90*/  @!P0 BRA `(.L_x_81) ;  /* 0x0000000000548947 */ /* 0x000fea0003800000 */
[----:B------:R-:W0:Y:S01]  /*5fa0*/  LDC.64 R12, c[0x0][0x380] ;  /* 0x0000e000ff0c7b82 */ /* 0x000e220000000a00 */
[----:B------:R-:W-:Y:S01]  /*5fb0*/  IMAD R15, R22, UR6, R14 ;  /* 0x00000006160f7c24 */ /* 0x000fe2000f8e020e */
[----:B------:R-:W-:-:S05]  /*5fc0*/  LEA R19, R14, R1, 0x2 ;  /* 0x000000010e137211 */ /* 0x000fca00078e10ff */
[----:B------:R-:W2:Y:S04]  /*5fd0*/  LDL R16, [R19+0x4] ;  /* 0x0000040013107983 */ /* 0x000ea80000100800 */
[----:B------:R-:W3:Y:S04]  /*5fe0*/  LDL R17, [R19+0x8] ;  /* 0x0000080013117983 */ /* 0x000ee80000100800 */
[----:B------:R-:W4:Y:S01]  /*5ff0*/  LDL R18, [R19+0xc] ;  /* 0x00000c0013127983 */ /* 0x000f220000100800 */
[----:B0-----:R-:W-:-:S03]  /*6000*/  IMAD.WIDE R12, R15, 0x4, R12 ;  /* 0x000000040f0c7825 */ /* 0x001fc600078e020c */
[----:B------:R-:W5:Y:S04]  /*6010*/  LDL R15, [R19] ;  /* 0x00000000130f7983 */ /* 0x000f680000100800 */
[----:B------:R-:W5:Y:S04]  /*6020*/  LDG.E R20, desc[UR8][R12.64] ;  /* 0x000000080c147981 */ /* 0x000f68000c1e1900 */
[----:B------:R-:W2:Y:S04]  /*6030*/  LDG.E R21, desc[UR8][R12.64+0x4] ;  /* 0x000004080c157981 */ /* 0x000ea8000c1e1900 */
[----:B------:R-:W3:Y:S04]  /*6040*/  LDG.E R32, desc[UR8][R12.64+0x8] ;  /* 0x000008080c207981 */ /* 0x000ee8000c1e1900 */
[----:B------:R-:W4:Y:S01]  /*6050*/  LDG.E R23, desc[UR8][R12.64+0xc] ;  /* 0x00000c080c177981 */ /* 0x000f22000c1e1900 */
[----:B------:R-:W-:Y:S01]  /*6060*/  IADD3 R14, PT, PT, R14, 0x4, RZ ;  /* 0x000000040e0e7810 */ /* 0x000fe20007ffe0ff */
[----:B-----5:R-:W-:Y:S01]  /*6070*/  FADD R15, R20, R15 ;  /* 0x0000000f140f7221 */ /* 0x020fe20000000000 */
[----:B--2---:R-:W-:Y:S01]  /*6080*/  FADD R16, R21, R16 ;  /* 0x0000001015107221 */ /* 0x004fe20000000000 */
[----:B---3--:R-:W-:Y:S01]  /*6090*/  FADD R17, R32, R17 ;  /* 0x0000001120117221 */ /* 0x008fe20000000000 */
[----:B----4-:R-:W-:-:S02]  /*60a0*/  FADD R18, R23, R18 ;  /* 0x0000001217127221 */ /* 0x010fc40000000000 */
[----:B------:R0:W-:Y:S04]  /*60b0*/  STL [R19], R15 ;  /* 0x0000000f13007387 */ /* 0x0001e80000100800 */
[----:B------:R0:W-:Y:S04]  /*60c0*/  STL [R19+0x4], R16 ;  /* 0x0000041013007387 */ /* 0x0001e80000100800 */
[----:B------:R0:W-:Y:S04]  /*60d0*/  STL [R19+0x8], R17 ;  /* 0x0000081113007387 */ /* 0x0001e80000100800 */
[----:B------:R0:W-:Y:S02]  /*60e0*/  STL [R19+0xc], R18 ;  /* 0x00000c1213007387 */ /* 0x0001e40000100800 */
.L_x_81:
[----:B------:R-:W-:Y:S05]  /*60f0*/  @!P1 BRA `(.L_x_77) ;  /* 0x00000000004c9947 */ /* 0x000fea0003800000 */
[----:B------:R-:W1:Y:S01]  /*6100*/  LDC.64 R12, c[0x0][0x380] ;  /* 0x0000e000ff0c7b82 */ /* 0x000e620000000a00 */
[----:B0-----:R-:W-:Y:S02]  /*6110*/  IMAD R15, R22, UR6, R14 ;  /* 0x00000006160f7c24 */ /* 0x001fe4000f8e020e */
[----:B------:R-:W-:Y:S02]  /*6120*/  IMAD R16, R14, 0x4, R1 ;  /* 0x000000040e107824 */ /* 0x000fe400078e0201 */
[----:B-1----:R-:W-:-:S03]  /*6130*/  IMAD.WIDE R12, R15, 0x4, R12 ;  /* 0x000000040f0c7825 */ /* 0x002fc600078e020c */
[----:B------:R-:W2:Y:S04]  /*6140*/  LDL R15, [R16] ;  /* 0x00000000100f7983 */ /* 0x000ea80000100800 */
[----:B------:R-:W2:Y:S01]  /*6150*/  LDG.E R14, desc[UR8][R12.64] ;  /* 0x000000080c0e7981 */ /* 0x000ea2000c1e1900 */
[----:B------:R-:W-:Y:S01]  /*6160*/  ISETP.NE.AND P0, PT, R11, 0x1, PT ;  /* 0x000000010b00780c */ /* 0x000fe20003f05270 */
[----:B--2---:R-:W-:-:S05]  /*6170*/  FADD R15, R14, R15 ;  /* 0x0000000f0e0f7221 */ /* 0x004fca0000000000 */
[----:B------:R1:W-:Y:S07]  /*6180*/  STL [R16], R15 ;  /* 0x0000000f10007387 */ /* 0x0003ee0000100800 */
[----:B------:R-:W-:Y:S05]  /*6190*/  @!P0 BRA `(.L_x_77) ;  /* 0x0000000000248947 */ /* 0x000fea0003800000 */
[----:B------:R-:W-:Y:S01]  /*61a0*/  ISETP.NE.AND P0, PT, R11, 0x2, PT ;  /* 0x000000020b00780c */ /* 0x000fe20003f05270 */
[----:B------:R-:W2:Y:S04]  /*61b0*/  LDG.E R14, desc[UR8][R12.64+0x4] ;  /* 0x000004080c0e7981 */ /* 0x000ea8000c1e1900 */
[----:B-1----:R-:W2:Y:S08]  /*61c0*/  LDL R15, [R16+0x4] ;  /* 0x00000400100f7983 */ /* 0x002eb00000100800 */
[----:B------:R-:W3:Y:S04]  /*61d0*/  @P0 LDG.E R17, desc[UR8][R12.64+0x8] ;  /* 0x000008080c110981 */ /* 0x000ee8000c1e1900 */
[----:B------:R-:W3:Y:S01]  /*61e0*/  @P0 LDL R18, [R16+0x8] ;  /* 0x0000080010120983 */ /* 0x000ee20000100800 */
[----:B--2---:R-:W-:-:S05]  /*61f0*/  FADD R15, R14, R15 ;  /* 0x0000000f0e0f7221 */ /* 0x004fca0000000000 */
[----:B------:R2:W-:Y:S01]  /*6200*/  STL [R16+0x4], R15 ;  /* 0x0000040f10007387 */ /* 0x0005e20000100800 */
[----:B---3--:R-:W-:-:S05]  /*6210*/  @P0 FADD R17, R17, R18 ;  /* 0x0000001211110221 */ /* 0x008fca0000000000 */
[----:B------:R2:W-:Y:S02]  /*6220*/  @P0 STL [R16+0x8], R17 ;  /* 0x0000081110000387 */ /* 0x0005e40000100800 */
.L_x_77:
[----:B------:R-:W3:Y:S01]  /*6230*/  LDCU UR6, c[0x0][0x388] ;  /* 0x00007100ff0677ac */ /* 0x000ee20008000800 */
[----:B------:R-:W-:-:S04]  /*6240*/  UIADD3 UR5, UPT, UPT, UR5, 0x1, URZ ;  /* 0x0000000105057890 */ /* 0x000fc8000fffe0ff */
[----:B---3--:R-:W-:-:S09]  /*6250*/  UISETP.NE.AND UP1, UPT, UR5, UR6, UPT ;  /* 0x000000060500728c */ /* 0x008fd2000bf25270 */
[----:B------:R-:W-:Y:S05]  /*6260*/  BRA.U !UP1, `(.L_x_32) ;  /* 0x0000000909587547 */ /* 0x000fea000b800000 */
[----:B------:R-:W-:Y:S05]  /*6270*/  BRA `(.L_x_82) ;  /* 0xffffffc4001c7947 */ /* 0x000fea000383ffff */
.L_x_33:
[----:B------:R-:W-:Y:S05]  /*6280*/  @!P0 BRA `(.L_x_32) ;  /* 0x0000000800508947 */ /* 0x000fea0003800000 */
[----:B------:R-:W-:-:S05]  /*6290*/  UMOV UR5, URZ ;  /* 0x000000ff00057c82 */ /* 0x000fca0008000000 */
.L_x_88:
[----:B------:R-:W5:Y:S01]  /*62a0*/  LDCU UR6, c[0x0][0x388] ;  /* 0x00007100ff0677ac */ /* 0x000f620008000800 */
[----:B------:R-:W-:Y:S01]  /*62b0*/  ISETP.GE.U32.AND P0, PT, R7, 0xf, PT ;  /* 0x0000000f0700780c */ /* 0x000fe20003f06070 */
[----:B0-----:R-:W-:Y:S01]  /*62c0*/  HFMA2 R14, -RZ, RZ, 0, 0 ;  /* 0x00000000ff0e7431 */ /* 0x001fe200000001ff */
[----:B------:R-:W-:-:S04]  /*62d0*/  UIADD3 UR5, UPT, UPT, UR5, 0x1, URZ ;  /* 0x0000000105057890 */ /* 0x000fc8000fffe0ff */
[----:B-----5:R-:W-:-:S07]  /*62e0*/  UISETP.NE.AND UP1, UPT, UR5, UR6, UPT ;  /* 0x000000060500728c */ /* 0x020fce000bf25270 */
[----:B------:R-:W-:Y:S05]  /*62f0*/  @!P0 BRA `(.L_x_83) ;  /* 0x0000000000e08947 */ /* 0x000fea0003800000 */
[----:B------:R-:W-:-:S07]  /*6300*/  MOV R25, RZ ;  /* 0x000000ff00197202 */ /* 0x000fce0000000f00 */
.L_x_84:
[----:B-1----:R-:W1:Y:S01]  /*6310*/  LDC.64 R32, c[0x0][0x380] ;  /* 0x0000e000ff207b82 */ /* 0x002e620000000a00 */
[----:B0-----:R-:W-:-:S05]  /*6320*/  IMAD R23, R25, 0x4, R1 ;  /* 0x0000000419177824 */ /* 0x001fca00078e0201 */
[----:B--2---:R-:W2:Y:S04]  /*6330*/  LDL.64 R16, [R23] ;  /* 0x0000000017107983 */ /* 0x004ea80000100a00 */
[----:B0--34-:R-:W3:Y:S04]  /*6340*/  LDL.64 R12, [R23+0x10] ;  /* 0x00001000170c7983 */ /* 0x019ee80000100a00 */
[----:B------:R-:W4:Y:S01]  /*6350*/  LDL.64 R14, [R23+0x8] ;  /* 0x00000800170e7983 */ /* 0x000f220000100a00 */
[----:B-1----:R-:W-:-:S05]  /*6360*/  IMAD.WIDE.U32 R32, R25, 0x4, R32 ;  /* 0x0000000419207825 */ /* 0x002fca00078e0020 */
[----:B------:R-:W2:Y:S04]  /*6370*/  LDG.E R21, desc[UR8][R32.64] ;  /* 0x0000000820157981 */ /* 0x000ea8000c1e1900 */
[----:B------:R-:W5:Y:S04]  /*6380*/  LDG.E R18, desc[UR8][R32.64+0x4] ;  /* 0x0000040820127981 */ /* 0x000f68000c1e1900 */
[----:B------:R-:W3:Y:S04]  /*6390*/  LDG.E R19, desc[UR8][R32.64+0x10] ;  /* 0x0000100820137981 */ /* 0x000ee8000c1e1900 */
[----:B------:R-:W4:Y:S04]  /*63a0*/  LDG.E R31, desc[UR8][R32.64+0x8] ;  /* 0x00000808201f7981 */ /* 0x000f28000c1e1900 */
[----:B------:R-:W4:Y:S04]  /*63b0*/  LDG.E R20, desc[UR8][R32.64+0xc] ;  /* 0x00000c0820147981 */ /* 0x000f28000c1e1900 */
[----:B------:R-:W4:Y:S04]  /*63c0*/  LDG.E R34, desc[UR8][R32.64+0x1c] ;  /* 0x00001c0820227981 */ /* 0x000f28000c1e1900 */
[----:B------:R-:W4:Y:S04]  /*63d0*/  LDG.E R35, desc[UR8][R32.64+0x30] ;  /* 0x0000300820237981 */ /* 0x000f28000c1e1900 */
[----:B------:R-:W4:Y:S01]  /*63e0*/  LDG.E R36, desc[UR8][R32.64+0x3c] ;  /* 0x00003c0820247981 */ /* 0x000f22000c1e1900 */
[----:B--2---:R-:W-:-:S03]  /*63f0*/  FADD R16, R21, R16 ;  /* 0x0000001015107221 */ /* 0x004fc60000000000 */
[----:B------:R-:W2:Y:S01]  /*6400*/  LDG.E R21, desc[UR8][R32.64+0x20] ;  /* 0x0000200820157981 */ /* 0x000ea2000c1e1900 */
[----:B-----5:R-:W-:-:S03]  /*6410*/  FADD R17, R17, R18 ;  /* 0x0000001211117221 */ /* 0x020fc60000000000 */
[----:B------:R-:W5:Y:S01]  /*6420*/  LDG.E R18, desc[UR8][R32.64+0x14] ;  /* 0x0000140820127981 */ /* 0x000f62000c1e1900 */
[----:B---3--:R-:W-:-:S03]  /*6430*/  FADD R12, R19, R12 ;  /* 0x0000000c130c7221 */ /* 0x008fc60000000000 */
[----:B------:R0:W-:Y:S04]  /*6440*/  STL.64 [R23], R16 ;  /* 0x0000001017007387 */ /* 0x0001e80000100a00 */
[----:B------:R-:W3:Y:S04]  /*6450*/  LDG.E R19, desc[UR8][R32.64+0x18] ;  /* 0x0000180820137981 */ /* 0x000ee8000c1e1900 */
[----:B0-----:R-:W3:Y:S01]  /*6460*/  LDL.64 R16, [R23+0x18] ;  /* 0x0000180017107983 */ /* 0x001ee20000100a00 */
[----:B----4-:R-:W-:Y:S01]  /*6470*/  FADD R14, R31, R14 ;  /* 0x0000000e1f0e7221 */ /* 0x010fe20000000000 */
[----:B------:R-:W-:-:S02]  /*6480*/  FADD R15, R15, R20 ;  /* 0x000000140f0f7221 */ /* 0x000fc40000000000 */
[----:B------:R-:W4:Y:S04]  /*6490*/  LDG.E R20, desc[UR8][R32.64+0x24] ;  /* 0x0000240820147981 */ /* 0x000f28000c1e1900 */
[----:B------:R0:W-:Y:S04]  /*64a0*/  STL.64 [R23+0x8], R14 ;  /* 0x0000080e17007387 */ /* 0x0001e80000100a00 */
[----:B------:R-:W4:Y:S04]  /*64b0*/  LDG.E R31, desc[UR8][R32.64+0x28] ;  /* 0x00002808201f7981 */ /* 0x000f28000c1e1900 */
[----:B0-----:R-:W2:Y:S01]  /*64c0*/  LDL.64 R14, [R23+0x20] ;  /* 0x00002000170e7983 */ /* 0x001ea20000100a00 */
[----:B-----5:R-:W-:Y:S01]  /*64d0*/  FADD R13, R13, R18 ;  /* 0x000000120d0d7221 */ /* 0x020fe20000000000 */
[----:B---3--:R-:W-:Y:S01]  /*64e0*/  FADD R16, R19, R16 ;  /* 0x0000001013107221 */ /* 0x008fe20000000000 */
[----:B------:R-:W-:Y:S01]  /*64f0*/  FADD R17, R17, R34 ;  /* 0x0000002211117221 */ /* 0x000fe20000000000 */
[----:B------:R-:W3:Y:S04]  /*6500*/  LDL.64 R18, [R23+0x28] ;  /* 0x0000280017127983 */ /* 0x000ee80000100a00 */
[----:B------:R-:W5:Y:S04]  /*6510*/  LDG.E R34, desc[UR8][R32.64+0x2c] ;  /* 0x00002c0820227981 */ /* 0x000f68000c1e1900 */
[----:B------:R0:W-:Y:S01]  /*6520*/  STL.64 [R23+0x10], R12 ;  /* 0x0000100c17007387 */ /* 0x0001e20000100a00 */
[----:B--2---:R-:W-:Y:S01]  /*6530*/  FADD R14, R21, R14 ;  /* 0x0000000e150e7221 */ /* 0x004fe20000000000 */
[----:B----4-:R-:W-:-:S02]  /*6540*/  FADD R15, R15, R20 ;  /* 0x000000140f0f7221 */ /* 0x010fc40000000000 */
[----:B0-----:R-:W2:Y:S04]  /*6550*/  LDL.64 R12, [R23+0x38] ;  /* 0x00003800170c7983 */ /* 0x001ea80000100a00 */
[----:B------:R-:W4:Y:S01]  /*6560*/  LDL.64 R20, [R23+0x30] ;  /* 0x0000300017147983 */ /* 0x000f220000100a00 */
[----:B---3--:R-:W-:-:S03]  /*6570*/  FADD R18, R31, R18 ;  /* 0x000000121f127221 */ /* 0x008fc60000000000 */
[----:B------:R-:W3:Y:S01]  /*6580*/  LDG.E R31, desc[UR8][R32.64+0x38] ;  /* 0x00003808201f7981 */ /* 0x000ee2000c1e1900 */
[----:B-----5:R-:W-:-:S03]  /*6590*/  FADD R19, R19, R34 ;  /* 0x0000002213137221 */ /* 0x020fc60000000000 */
[----:B------:R-:W5:Y:S01]  /*65a0*/  LDG.E R34, desc[UR8][R32.64+0x34] ;  /* 0x0000340820227981 */ /* 0x000f62000c1e1900 */
[----:B------:R-:W-:-:S03]  /*65b0*/  IADD3 R25, PT, PT, R25, 0x10, RZ ;  /* 0x0000001019197810 */ /* 0x000fc60007ffe0ff */
[----:B------:R0:W-:Y:S04]  /*65c0*/  STL.64 [R23+0x18], R16 ;  /* 0x0000181017007387 */ /* 0x0001e80000100a00 */
[----:B------:R0:W-:Y:S01]  /*65d0*/  STL.64 [R23+0x20], R14 ;  /* 0x0000200e17007387 */ /* 0x0001e20000100a00 */
[----:B--2---:R-:W-:Y:S01]  /*65e0*/  FADD R13, R13, R36 ;  /* 0x000000240d0d7221 */ /* 0x004fe20000000000 */
[----:B----4-:R-:W-:Y:S02]  /*65f0*/  FADD R20, R35, R20 ;  /* 0x0000001423147221 */ /* 0x010fe40000000000 */
[----:B------:R0:W-:Y:S01]  /*6600*/  STL.64 [R23+0x28], R18 ;  /* 0x0000281217007387 */ /* 0x0001e20000100a00 */
[----:B------:R-:W-:Y:S01]  /*6610*/  ISETP.NE.AND P0, PT, R25, R10, PT ;  /* 0x0000000a1900720c */ /* 0x000fe20003f05270 */
[----:B---3--:R-:W-:Y:S01]  /*6620*/  FADD R12, R31, R12 ;  /* 0x0000000c1f0c7221 */ /* 0x008fe20000000000 */
[----:B-----5:R-:W-:-:S04]  /*6630*/  FADD R21, R21, R34 ;  /* 0x0000002215157221 */ /* 0x020fc80000000000 */
[----:B------:R0:W-:Y:S04]  /*6640*/  STL.64 [R23+0x38], R12 ;  /* 0x0000380c17007387 */ /* 0x0001e80000100a00 */
[----:B------:R0:W-:Y:S03]  /*6650*/  STL.64 [R23+0x30], R20 ;  /* 0x0000301417007387 */ /* 0x0001e60000100a00 */
[----:B------:R-:W-:Y:S05]  /*6660*/  @P0 BRA `(.L_x_84) ;  /* 0xfffffffc00280947 */ /* 0x000fea000383ffff */
[----:B0-----:R-:W-:-:S07]  /*6670*/  MOV R14, R10 ;  /* 0x0000000a000e7202 */ /* 0x001fce0000000f00 */
.L_x_83:
[----:B------:R-:W-:-:S13]  /*6680*/  ISETP.NE.AND P0, PT, R8, RZ, PT ;  /* 0x000000ff0800720c */ /* 0x000fda0003f05270 */
[----:B------:R-:W-:Y:S05]  /*6690*/  @!P0 BRA `(.L_x_85) ;  /* 0x0000000400488947 */ /* 0x000fea0003800000 */
[----:B------:R-:W-:Y:S02]  /*66a0*/  ISETP.GE.U32.AND P0, PT, R26, 0x7, PT ;  /* 0x000000071a00780c */ /* 0x000fe40003f06070 */
[----:B------:R-:W-:-:S11]  /*66b0*/  ISETP.NE.AND P1, PT, R9, RZ, PT ;  /* 0x000000ff0900720c */ /* 0x000fd60003f25270 */
[----:B------:R-:W-:Y:S05]  /*66c0*/  @!P0 BRA `(.L_x_86) ;  /* 0x0000000000908947 */ /* 0x000fea0003800000 */
[----:B0--34-:R-:W0:Y:S01]  /*66d0*/  LDC.64 R12, c[0x0][0x380] ;  /* 0x0000e000ff0c7b82 */ /* 0x019e220000000a00 */
[----:B-1----:R-:W-:-:S05]  /*66e0*/  IMAD R15, R14, 0x4, R1 ;  /* 0x000000040e0f7824 */ /* 0x002fca00078e0201 */
[----:B------:R-:W3:Y:S04]  /*66f0*/  LDL R21, [R15] ;  /* 0x000000000f157983 */ /* 0x000ee80000100800 */
[----:B------:R-:W4:Y:S04]  /*6700*/  LDL R34, [R15+0x4] ;  /* 0x000004000f227983 */ /* 0x000f280000100800 */
[----:B------:R-:W5:Y:S04]  /*6710*/  LDL R36, [R15+0x8] ;  /* 0x000008000f247983 */ /* 0x000f680000100800 */
[----:B------:R-:W5:Y:S04]  /*6720*/  LDL R31, [R15+0xc] ;  /* 0x00000c000f1f7983 */ /* 0x000f680000100800 */
[----:B------:R-:W5:Y:S01]  /*6730*/  LDL R33, [R15+0x14] ;  /* 0x000014000f217983 */ /* 0x000f620000100800 */
[----:B0-----:R-:W-:-:S05]  /*6740*/  IMAD.WIDE.U32 R12, R14, 0x4, R12 ;  /* 0x000000040e0c7825 */ /* 0x001fca00078e000c */
[----:B------:R-:W3:Y:S04]  /*6750*/  LDG.E R32, desc[UR8][R12.64] ;  /* 0x000000080c207981 */ /* 0x000ee8000c1e1900 */
[----:B------:R-:W4:Y:S04]  /*6760*/  LDG.E R23, desc[UR8][R12.64+0x4] ;  /* 0x000004080c177981 */ /* 0x000f28000c1e1900 */
[----:B------:R-:W5:Y:S04]  /*6770*/  LDG.E R25, desc[UR8][R12.64+0x8] ;  /* 0x000008080c197981 */ /* 0x000f68000c1e1900 */
[----:B--2---:R-:W2:Y:S04]  /*6780*/  LDG.E R19, desc[UR8][R12.64+0xc] ;  /* 0x00000c080c137981 */ /* 0x004ea8000c1e1900 */
[----:B------:R-:W2:Y:S04]  /*6790*/  LDG.E R18, desc[UR8][R12.64+0x10] ;  /* 0x000010080c127981 */ /* 0x000ea8000c1e1900 */
[----:B------:R-:W2:Y:S04]  /*67a0*/  LDG.E R17, desc[UR8][R12.64+0x14] ;  /* 0x000014080c117981 */ /* 0x000ea8000c1e1900 */
[----:B------:R-:W2:Y:S04]  /*67b0*/  LDG.E R16, desc[UR8][R12.64+0x18] ;  /* 0x000018080c107981 */ /* 0x000ea8000c1e1900 */
[----:B------:R2:W2:Y:S01]  /*67c0*/  LDG.E R20, desc[UR8][R12.64+0x1c] ;  /* 0x00001c080c147981 */ /* 0x0004a2000c1e1900 */
[----:B---3--:R-:W-:-:S03]  /*67d0*/  FADD R32, R32, R21 ;  /* 0x0000001520207221 */ /* 0x008fc60000000000 */
[----:B------:R-:W3:Y:S01]  /*67e0*/  LDL R21, [R15+0x1c] ;  /* 0x00001c000f157983 */ /* 0x000ee20000100800 */
[----:B----4-:R-:W-:-:S03]  /*67f0*/  FADD R34, R23, R34 ;  /* 0x0000002217227221 */ /* 0x010fc60000000000 */
[----:B------:R-:W4:Y:S01]  /*6800*/  LDL R23, [R15+0x10] ;  /* 0x000010000f177983 */ /* 0x000f220000100800 */
[----:B-----5:R-:W-:-:S03]  /*6810*/  FADD R36, R25, R36 ;  /* 0x0000002419247221 */ /* 0x020fc60000000000 */
[----:B------:R-:W5:Y:S01]  /*6820*/  LDL R25, [R15+0x18] ;  /* 0x000018000f197983 */ /* 0x000f620000100800 */
[----:B--2---:R-:W-:-:S03]  /*6830*/  FADD R12, R19, R31 ;  /* 0x0000001f130c7221 */ /* 0x004fc60000000000 */
[----:B------:R0:W-:Y:S01]  /*6840*/  STL [R15], R32 ;  /* 0x000000200f007387 */ /* 0x0001e20000100800 */
[----:B------:R-:W-:-:S03]  /*6850*/  FADD R17, R17, R33 ;  /* 0x0000002111117221 */ /* 0x000fc60000000000 */
[----:B------:R0:W-:Y:S04]  /*6860*/  STL [R15+0x4], R34 ;  /* 0x000004220f007387 */ /* 0x0001e80000100800 */
[----:B------:R0:W-:Y:S04]  /*6870*/  STL [R15+0x8], R36 ;  /* 0x000008240f007387 */ /* 0x0001e80000100800 */
[----:B------:R0:W-:Y:S04]  /*6880*/  STL [R15+0xc], R12 ;  /* 0x00000c0c0f007387 */ /* 0x0001e80000100800 */
[----:B------:R0:W-:Y:S01]  /*6890*/  STL [R15+0x14], R17 ;  /* 0x000014110f007387 */ /* 0x0001e20000100800 */
[----:B------:R-:W-:Y:S01]  /*68a0*/  IADD3 R14, PT, PT, R14, 0x8, RZ ;  /* 0x000000080e0e7810 */ /* 0x000fe20007ffe0ff */
[----:B---3--:R-:W-:Y:S01]  /*68b0*/  FADD R20, R20, R21 ;  /* 0x0000001514147221 */ /* 0x008fe20000000000 */
[----:B----4-:R-:W-:Y:S01]  /*68c0*/  FADD R18, R18, R23 ;  /* 0x0000001712127221 */ /* 0x010fe20000000000 */
[----:B-----5:R-:W-:-:S04]  /*68d0*/  FADD R16, R16, R25 ;  /* 0x0000001910107221 */ /* 0x020fc80000000000 */
[----:B------:R0:W-:Y:S04]  /*68e0*/  STL [R15+0x10], R18 ;  /* 0x000010120f007387 */ /* 0x0001e80000100800 */
[----:B------:R0:W-:Y:S04]  /*68f0*/  STL [R15+0x18], R16 ;  /* 0x000018100f007387 */ /* 0x0001e80000100800 */
[----:B------:R0:W-:Y:S02]  /*6900*/  STL [R15+0x1c], R20 ;  /* 0x00001c140f007387 */ /* 0x0001e40000100800 */
.L_x_86:
[----:B------:R-:W-:Y:S05]  /*6910*/  @!P1 BRA `(.L_x_85) ;  /* 0x0000000000a89947 */ /* 0x000fea0003800000 */
[----:B------:R-:W-:Y:S02]  /*6920*/  ISETP.GE.U32.AND P0, PT, R22, 0x3, PT ;  /* 0x000000031600780c */ /* 0x000fe40003f06070 */
[----:B------:R-:W-:-:S11]  /*6930*/  ISETP.NE.AND P1, PT, R11, RZ, PT ;  /* 0x000000ff0b00720c */ /* 0x000fd60003f25270 */
[----:B------:R-:W-:Y:S05]  /*6940*/  @!P0 BRA `(.L_x_87) ;  /* 0x0000000000508947 */ /* 0x000fea0003800000 */
[----:B0--34-:R-:W0:Y:S01]  /*6950*/  LDC.64 R12, c[0x0][0x380] ;  /* 0x0000e000ff0c7b82 */ /* 0x019e220000000a00 */
[----:B-12---:R-:W-:-:S05]  /*6960*/  LEA R19, R14, R1, 0x2 ;  /* 0x000000010e137211 */ /* 0x006fca00078e10ff */
[----:B------:R-:W2:Y:S04]  /*6970*/  LDL R15, [R19] ;  /* 0x00000000130f7983 */ /* 0x000ea80000100800 */
[----:B------:R-:W3:Y:S04]  /*6980*/  LDL R16, [R19+0x4] ;  /* 0x0000040013107983 */ /* 0x000ee80000100800 */
[----:B------:R-:W4:Y:S04]  /*6990*/  LDL R17, [R19+0x8] ;  /* 0x0000080013117983 */ /* 0x000f280000100800 */
[----:B------:R-:W5:Y:S01]  /*69a0*/  LDL R18, [R19+0xc] ;  /* 0x00000c0013127983 */ /* 0x000f620000100800 */
[----:B0-----:R-:W-:-:S05]  /*69b0*/  IMAD.WIDE.U32 R12, R14, 0x4, R12 ;  /* 0x000000040e0c7825 */ /* 0x001fca00078e000c */
[----:B------:R-:W2:Y:S04]  /*69c0*/  LDG.E R20, desc[UR8][R12.64] ;  /* 0x000000080c147981 */ /* 0x000ea8000c1e1900 */
[----:B------:R-:W3:Y:S04]  /*69d0*/  LDG.E R21, desc[UR8][R12.64+0x4] ;  /* 0x000004080c157981 */ /* 0x000ee8000c1e1900 */
[----:B------:R-:W4:Y:S04]  /*69e0*/  LDG.E R32, desc[UR8][R12.64+0x8] ;  /* 0x000008080c207981 */ /* 0x000f28000c1e1900 */
[----:B------:R-:W5:Y:S01]  /*69f0*/  LDG.E R23, desc[UR8][R12.64+0xc] ;  /* 0x00000c080c177981 */ /* 0x000f62000c1e1900 */
[----:B------:R-:W-:-:S02]  /*6a00*/  VIADD R14, R14, 0x4 ;  /* 0x000000040e0e7836 */ /* 0x000fc40000000000 */
[----:B--2---:R-:W-:Y:S01]  /*6a10*/  FADD R15, R20, R15 ;  /* 0x0000000f140f7221 */ /* 0x004fe20000000000 */
[----:B---3--:R-:W-:Y:S01]  /*6a20*/  FADD R16, R21, R16 ;  /* 0x0000001015107221 */ /* 0x008fe20000000000 */
[----:B----4-:R-:W-:Y:S01]  /*6a30*/  FADD R17, R32, R17 ;  /* 0x0000001120117221 */ /* 0x010fe20000000000 */
[----:B-----5:R-:W-:Y:S02]  /*6a40*/  FADD R18, R23, R18 ;  /* 0x0000001217127221 */ /* 0x020fe40000000000 */
[----:B------:R0:W-:Y:S04]  /*6a50*/  STL [R19], R15 ;  /* 0x0000000f13007387 */ /* 0x0001e80000100800 */
[----:B------:R0:W-:Y:S04]  /*6a60*/  STL [R19+0x4], R16 ;  /* 0x0000041013007387 */ /* 0x0001e80000100800 */
[----:B------:R0:W-:Y:S04]  /*6a70*/  STL [R19+0x8], R17 ;  /* 0x0000081113007387 */ /* 0x0001e80000100800 */
[----:B------:R0:W-:Y:S02]  /*6a80*/  STL [R19+0xc], R18 ;  /* 0x00000c1213007387 */ /* 0x0001e40000100800 */
.L_x_87:
[----:B------:R-:W-:Y:S05]  /*6a90*/  @!P1 BRA `(.L_x_85) ;  /* 0x0000000000489947 */ /* 0x000fea0003800000 */
[----:B0--34-:R-:W0:Y:S01]  /*6aa0*/  LDC.64 R12, c[0x0][0x380] ;  /* 0x0000e000ff0c7b82 */ /* 0x019e220000000a00 */
[----:B-1----:R-:W-:-:S05]  /*6ab0*/  LEA R15, R14, R1, 0x2 ;  /* 0x000000010e0f7211 */ /* 0x002fca00078e10ff */
[----:B--2---:R-:W2:Y:S01]  /*6ac0*/  LDL R17, [R15] ;  /* 0x000000000f117983 */ /* 0x004ea20000100800 */
[----:B0-----:R-:W-:-:S05]  /*6ad0*/  IMAD.WIDE.U32 R12, R14, 0x4, R12 ;  /* 0x000000040e0c7825 */ /* 0x001fca00078e000c */
[----:B------:R-:W2:Y:S01]  /*6ae0*/  LDG.E R14, desc[UR8][R12.64] ;  /* 0x000000080c0e7981 */ /* 0x000ea2000c1e1900 */
[----:B------:R-:W-:Y:S01]  /*6af0*/  ISETP.NE.AND P0, PT, R11, 0x1, PT ;  /* 0x000000010b00780c */ /* 0x000fe20003f05270 */
[----:B--2---:R-:W-:-:S05]  /*6b00*/  FADD R14, R14, R17 ;  /* 0x000000110e0e7221 */ /* 0x004fca0000000000 */
[----:B------:R0:W-:Y:S07]  /*6b10*/  STL [R15], R14 ;  /* 0x0000000e0f007387 */ /* 0x0001ee0000100800 */
[----:B------:R-:W-:Y:S05]  /*6b20*/  @!P0 BRA `(.L_x_85) ;  /* 0x0000000000248947 */ /* 0x000fea0003800000 */
[----:B------:R-:W-:Y:S01]  /*6b30*/  ISETP.NE.AND P0, PT, R11, 0x2, PT ;  /* 0x000000020b00780c */ /* 0x000fe20003f05270 */
[----:B0-----:R-:W2:Y:S04]  /*6b40*/  LDG.E R14, desc[UR8][R12.64+0x4] ;  /* 0x000004080c0e7981 */ /* 0x001ea8000c1e1900 */
[----:B------:R-:W2:Y:S08]  /*6b50*/  LDL R19, [R15+0x4] ;  /* 0x000004000f137983 */ /* 0x000eb00000100800 */
[----:B------:R-:W3:Y:S04]  /*6b60*/  @P0 LDG.E R16, desc[UR8][R12.64+0x8] ;  /* 0x000008080c100981 */ /* 0x000ee8000c1e1900 */
[----:B------:R-:W3:Y:S01]  /*6b70*/  @P0 LDL R17, [R15+0x8] ;  /* 0x000008000f110983 */ /* 0x000ee20000100800 */
[----:B--2---:R-:W-:-:S05]  /*6b80*/  FADD R14, R14, R19 ;  /* 0x000000130e0e7221 */ /* 0x004fca0000000000 */
[----:B------:R0:W-:Y:S01]  /*6b90*/  STL [R15+0x4], R14 ;  /* 0x0000040e0f007387 */ /* 0x0001e20000100800 */
[----:B---3--:R-:W-:-:S05]  /*6ba0*/  @P0 FADD R16, R16, R17 ;  /* 0x0000001110100221 */ /* 0x008fca0000000000 */
[----:B------:R0:W-:Y:S02]  /*6bb0*/  @P0 STL [R15+0x8], R16 ;  /* 0x000008100f000387 */ /* 0x0001e40000100800 */
.L_x_85:
[----:B------:R-:W-:Y:S05]  /*6bc0*/  BRA.U UP1, `(.L_x_88) ;  /* 0xfffffff501b47547 */ /* 0x000fea000b83ffff */
.L_x_32:
[----:B------:R-:W-:-:S05]  /*6bd0*/  UMOV UR5, URZ ;  /* 0x000000ff00057c82 */ /* 0x000fca0008000000 */
.L_x_116:
[----:B------:R-:W5:Y:S01]  /*6be0*/  LDCU UR6, c[0x0][0x390] ;  /* 0x00007200ff0677ac */ /* 0x000f620008000800 */
[----:B0--3--:R-:W-:Y:S02]  /*6bf0*/  SHF.R.U32.HI R13, RZ, 0x2, R24 ;  /* 0x00000002ff0d7819 */ /* 0x009fe40000011618 */
[----:B----4-:R-:W-:Y:S01]  /*6c00*/  SHF.L.U32 R12, R30, 0x4, RZ ;  /* 0x000000041e0c7819 */ /* 0x010fe200000006ff */
[----:B------:R-:W-:Y:S01]  /*6c10*/  UIADD3 UR5, UPT, UPT, UR5, 0x1, URZ ;  /* 0x0000000105057890 */ /* 0x000fe2000fffe0ff */
[----:B------:R-:W-:-:S03]  /*6c20*/  LOP3.LUT R13, R13, R24, RZ, 0x3c, !PT ;  /* 0x000000180d0d7212 */ /* 0x000fc600078e3cff */
[----:B------:R-:W-:Y:S02]  /*6c30*/  UISETP.NE.AND UP1, UPT, UR5, 0xa, UPT ;  /* 0x0000000a0500788c */ /* 0x000fe4000bf25270 */
[----:B-1----:R-:W-:-:S05]  /*6c40*/  IMAD.SHL.U32 R31, R13, 0x2, RZ ;  /* 0x000000020d1f7824 */ /* 0x002fca00078e00ff */
[----:B------:R-:W-:Y:S01]  /*6c50*/  LOP3.LUT R31, R13, R31, R12, 0x96, !PT ;  /* 0x0000001f0d1f7212 */ /* 0x000fe200078e960c */
[----:B-----5:R-:W-:-:S03]  /*6c60*/  UISETP.GE.AND UP2, UPT, UR6, 0x1, UPT ;  /* 0x000000010600788c */ /* 0x020fc6000bf46270 */
[----:B------:R-:W-:-:S06]  /*6c70*/  LOP3.LUT R31, R31, R30, RZ, 0x3c, !PT ;  /* 0x0000001e1f1f7212 */ /* 0x000fcc00078e3cff */
[----:B--2---:R-:W-:Y:S05]  /*6c80*/  BRA.U !UP2, `(.L_x_89) ;  /* 0x000000050aa87547 */ /* 0x004fea000b800000 */
[----:B------:R-:W-:Y:S01]  /*6c90*/  ISETP.GE.U32.AND P0, PT, R7, 0xf, PT ;  /* 0x0000000f0700780c */ /* 0x000fe20003f06070 */
[----:B------:R-:W-:-:S12]  /*6ca0*/  HFMA2 R12, -RZ, RZ, 0, 0 ;  /* 0x00000000ff0c7431 */ /* 0x000fd800000001ff */
[----:B------:R-:W-:Y:S05]  /*6cb0*/  @!P0 BRA `(.L_x_90) ;  /* 0x0000000000988947 */ /* 0x000fea0003800000 */
[----:B------:R-:W-:-:S07]  /*6cc0*/  MOV R33, RZ ;  /* 0x000000ff00217202 */ /* 0x000fce0000000f00 */
.L_x_91:
[----:B0-----:R-:W-:-:S05]  /*6cd0*/  IMAD R32, R33, 0x4, R1 ;  /* 0x0000000421207824 */ /* 0x001fca00078e0201 */
[----:B--2---:R-:W2:Y:S04]  /*6ce0*/  LDL.64 R14, [R32] ;  /* 0x00000000200e7983 */ /* 0x004ea80000100a00 */
[----:B------:R-:W3:Y:S04]  /*6cf0*/  LDL.64 R24, [R32+0x8] ;  /* 0x0000080020187983 */ /* 0x000ee80000100a00 */
[----:B------:R-:W4:Y:S04]  /*6d00*/  LDL.64 R22, [R32+0x10] ;  /* 0x0000100020167983 */ /* 0x000f280000100a00 */
[----:B------:R-:W5:Y:S04]  /*6d10*/  LDL.64 R20, [R32+0x18] ;  /* 0x0000180020147983 */ /* 0x000f680000100a00 */
[----:B------:R-:W5:Y:S04]  /*6d20*/  LDL.64 R12, [R32+0x20] ;  /* 0x00002000200c7983 */ /* 0x000f680000100a00 */
[----:B------:R-:W5:Y:S04]  /*6d30*/  LDL.64 R18, [R32+0x28] ;  /* 0x0000280020127983 */ /* 0x000f680000100a00 */
[----:B------:R-:W5:Y:S01]  /*6d40*/  LDL.64 R16, [R32+0x30] ;  /* 0x0000300020107983 */ /* 0x000f620000100a00 */
[-C--:B--2---:R-:W-:Y:S01]  /*6d50*/  FMUL R14, R14, R2.reuse ;  /* 0x000000020e0e7220 */ /* 0x084fe20000400000 */
[----:B------:R-:W-:-:S05]  /*6d60*/  FMUL R15, R15, R2 ;  /* 0x000000020f0f7220 */ /* 0x000fca0000400000 */
[----:B------:R0:W-:Y:S04]  /*6d70*/  STL.64 [R32], R14 ;  /* 0x0000000e20007387 */ /* 0x0001e80000100a00 */
[----:B0-----:R-:W2:Y:S01]  /*6d80*/  LDL.64 R14, [R32+0x38] ;  /* 0x00003800200e7983 */ /* 0x001ea20000100a00 */
[-C--:B---3--:R-:W-:Y:S01]  /*6d90*/  FMUL R24, R24, R2.reuse ;  /* 0x0000000218187220 */ /* 0x088fe20000400000 */
[-C--:B------:R-:W-:Y:S01]  /*6da0*/  FMUL R25, R25, R2.reuse ;  /* 0x0000000219197220 */ /* 0x080fe20000400000 */
[-C--:B----4-:R-:W-:Y:S01]  /*6db0*/  FMUL R22, R22, R2.reuse ;  /* 0x0000000216167220 */ /* 0x090fe20000400000 */
[-C--:B------:R-:W-:Y:S01]  /*6dc0*/  FMUL R23, R23, R2.reuse ;  /* 0x0000000217177220 */ /* 0x080fe20000400000 */
[-C--:B-----5:R-:W-:Y:S01]  /*6dd0*/  FMUL R20, R20, R2.reuse ;  /* 0x0000000214147220 */ /* 0x0a0fe20000400000 */
[-C--:B------:R-:W-:Y:S01]  /*6de0*/  FMUL R21, R21, R2.reuse ;  /* 0x0000000215157220 */ /* 0x080fe20000400000 */
[-C--:B------:R-:W-:Y:S01]  /*6df0*/  FMUL R12, R12, R2.reuse ;  /* 0x000000020c0c7220 */ /* 0x080fe20000400000 */
[-C--:B------:R-:W-:Y:S01]  /*6e00*/  FMUL R13, R13, R2.reuse ;  /* 0x000000020d0d7220 */ /* 0x080fe20000400000 */
[-C--:B------:R-:W-:Y:S01]  /*6e10*/  FMUL R18, R18, R2.reuse ;  /* 0x0000000212127220 */ /* 0x080fe20000400000 */
[-C--:B------:R-:W-:Y:S01]  /*6e20*/  FMUL R19, R19, R2.reuse ;  /* 0x0000000213137220 */ /* 0x080fe20000400000 */
[-C--:B------:R-:W-:Y:S01]  /*6e30*/  FMUL R16, R16, R2.reuse ;  /* 0x0000000210107220 */ /* 0x080fe20000400000 */
[----:B------:R-:W-:Y:S01]  /*6e40*/  FMUL R17, R17, R2 ;  /* 0x0000000211117220 */ /* 0x000fe20000400000 */
[----:B------:R0:W-:Y:S01]  /*6e50*/  STL.64 [R32+0x8], R24 ;  /* 0x0000081820007387 */ /* 0x0001e20000100a00 */
[----:B------:R-:W-:-:S03]  /*6e60*/  IADD3 R33, PT, PT, R33, 0x10, RZ ;  /* 0x0000001021217810 */ /* 0x000fc60007ffe0ff */
[----:B------:R0:W-:Y:S04]  /*6e70*/  STL.64 [R32+0x10], R22 ;  /* 0x0000101620007387 */ /* 0x0001e80000100a00 */
[----:B------:R0:W-:Y:S04]  /*6e80*/  STL.64 [R32+0x18], R20 ;  /* 0x0000181420007387 */ /* 0x0001e80000100a00 */
[----:B------:R0:W-:Y:S04]  /*6e90*/  STL.64 [R32+0x20], R12 ;  /* 0x0000200c20007387 */ /* 0x0001e80000100a00 */
[----:B------:R0:W-:Y:S04]  /*6ea0*/  STL.64 [R32+0x28], R18 ;  /* 0x0000281220007387 */ /* 0x0001e80000100a00 */
[----:B------:R0:W-:Y:S01]  /*6eb0*/  STL.64 [R32+0x30], R16 ;  /* 0x0000301020007387 */ /* 0x0001e20000100a00 */
[----:B------:R-:W-:Y:S01]  /*6ec0*/  ISETP.NE.AND P0, PT, R33, R10, PT ;  /* 0x0000000a2100720c */ /* 0x000fe20003f05270 */
[-C--:B--2---:R-:W-:Y:S01]  /*6ed0*/  FMUL R14, R14, R2.reuse ;  /* 0x000000020e0e7220 */ /* 0x084fe20000400000 */
[----:B------:R-:W-:-:S05]  /*6ee0*/  FMUL R15, R15, R2 ;  /* 0x000000020f0f7220 */ /* 0x000fca0000400000 */
[----:B------:R0:W-:Y:S06]  /*6ef0*/  STL.64 [R32+0x38], R14 ;  /* 0x0000380e20007387 */ /* 0x0001ec0000100a00 */
[----:B------:R-:W-:Y:S05]  /*6f00*/  @P0 BRA `(.L_x_91) ;  /* 0xfffffffc00700947 */ /* 0x000fea000383ffff */
[----:B0-----:R-:W-:-:S07]  /*6f10*/  MOV R12, R10 ;  /* 0x0000000a000c7202 */ /* 0x001fce0000000f00 */
.L_x_90:
[----:B------:R-:W-:-:S13]  /*6f20*/  ISETP.NE.AND P0, PT, R8, RZ, PT ;  /* 0x000000ff0800720c */ /* 0x000fda0003f05270 */
[----:B------:R-:W-:Y:S05]  /*6f30*/  @!P0 BRA `(.L_x_89) ;  /* 0x0000000000fc8947 */ /* 0x000fea0003800000 */
[----:B------:R-:W-:Y:S02]  /*6f40*/  ISETP.GE.U32.AND P0, PT, R26, 0x7, PT ;  /* 0x000000071a00780c */ /* 0x000fe40003f06070 */
[----:B------:R-:W-:-:S11]  /*6f50*/  ISETP.NE.AND P1, PT, R9, RZ, PT ;  /* 0x000000ff0900720c */ /* 0x000fd60003f25270 */
[----:B------:R-:W-:Y:S05]  /*6f60*/  @!P0 BRA `(.L_x_92) ;  /* 0x0000000000688947 */ /* 0x000fea0003800000 */
[----:B------:R-:W-:-:S05]  /*6f70*/  IMAD R13, R12, 0x4, R1 ;  /* 0x000000040c0d7824 */ /* 0x000fca00078e0201 */
[----:B--2---:R-:W2:Y:S04]  /*6f80*/  LDL R15, [R13] ;  /* 0x000000000d0f7983 */ /* 0x004ea80000100800 */
[----:B------:R-:W3:Y:S04]  /*6f90*/  LDL R23, [R13+0x4] ;  /* 0x000004000d177983 */ /* 0x000ee80000100800 */
[----:B------:R-:W4:Y:S04]  /*6fa0*/  LDL R17, [R13+0x8] ;  /* 0x000008000d117983 */ /* 0x000f280000100800 */
[----:B------:R-:W5:Y:S04]  /*6fb0*/  LDL R25, [R13+0xc] ;  /* 0x00000c000d197983 */ /* 0x000f680000100800 */
[----:B------:R-:W5:Y:S04]  /*6fc0*/  LDL R19, [R13+0x10] ;  /* 0x000010000d137983 */ /* 0x000f680000100800 */
[----:B------:R-:W5:Y:S04]  /*6fd0*/  LDL R33, [R13+0x14] ;  /* 0x000014000d217983 */ /* 0x000f680000100800 */
[----:B------:R-:W5:Y:S04]  /*6fe0*/  LDL R21, [R13+0x18] ;  /* 0x000018000d157983 */ /* 0x000f680000100800 */
[----:B------:R-:W5:Y:S01]  /*6ff0*/  LDL R35, [R13+0x1c] ;  /* 0x00001c000d237983 */ /* 0x000f620000100800 */
[----:B------:R-:W-:Y:S01]  /*7000*/  IADD3 R12, PT, PT, R12, 0x8, RZ ;  /* 0x000000080c0c7810 */ /* 0x000fe20007ffe0ff */
[----:B--2---:R-:W-:Y:S01]  /*7010*/  FMUL R14, R15, R2 ;  /* 0x000000020f0e7220 */ /* 0x004fe20000400000 */
[----:B---3--:R-:W-:-:S04]  /*7020*/  FMUL R16, R2, R23 ;  /* 0x0000001702107220 */ /* 0x008fc80000400000 */
[----:B------:R0:W-:Y:S01]  /*7030*/  STL [R13], R14 ;  /* 0x0000000e0d007387 */ /* 0x0001e20000100800 */
[----:B----4-:R-:W-:-:S03]  /*7040*/  FMUL R18, R17, R2 ;  /* 0x0000000211127220 */ /* 0x010fc60000400000 */
[----:B------:R0:W-:Y:S01]  /*7050*/  STL [R13+0x4], R16 ;  /* 0x000004100d007387 */ /* 0x0001e20000100800 */
[----:B-----5:R-:W-:-:S03]  /*7060*/  FMUL R20, R2, R25 ;  /* 0x0000001902147220 */ /* 0x020fc60000400000 */
[----:B------:R0:W-:Y:S01]  /*7070*/  STL [R13+0x8], R18 ;  /* 0x000008120d007387 */ /* 0x0001e20000100800 */
[----:B------:R-:W-:-:S03]  /*7080*/  FMUL R22, R19, R2 ;  /* 0x0000000213167220 */ /* 0x000fc60000400000 */
[----:B------:R0:W-:Y:S01]  /*7090*/  STL [R13+0xc], R20 ;  /* 0x00000c140d007387 */ /* 0x0001e20000100800 */
[----:B------:R-:W-:-:S03]  /*70a0*/  FMUL R24, R2, R33 ;  /* 0x0000002102187220 */ /* 0x000fc60000400000 */
[----:B------:R0:W-:Y:S01]  /*70b0*/  STL [R13+0x10], R22 ;  /* 0x000010160d007387 */ /* 0x0001e20000100800 */
[----:B------:R-:W-:-:S03]  /*70c0*/  FMUL R32, R21, R2 ;  /* 0x0000000215207220 */ /* 0x000fc60000400000 */
[----:B------:R0:W-:Y:S01]  /*70d0*/  STL [R13+0x14], R24 ;  /* 0x000014180d007387 */ /* 0x0001e20000100800 */
[----:B------:R-:W-:-:S03]  /*70e0*/  FMUL R34, R2, R35 ;  /* 0x0000002302227220 */ /* 0x000fc60000400000 */
[----:B------:R0:W-:Y:S04]  /*70f0*/  STL [R13+0x18], R32 ;  /* 0x000018200d007387 */ /* 0x0001e80000100800 */
[----:B------:R0:W-:Y:S02]  /*7100*/  STL [R13+0x1c], R34 ;  /* 0x00001c220d007387 */ /* 0x0001e40000100800 */
.L_x_92:
[----:B------:R-:W-:Y:S05]  /*7110*/  @!P1 BRA `(.L_x_89) ;  /* 0x0000000000849947 */ /* 0x000fea0003800000 */
[----:B0-----:R-:W-:Y:S02]  /*7120*/  IADD3 R13, PT, PT, R9, -0x1, RZ ;  /* 0xffffffff090d7810 */ /* 0x001fe40007ffe0ff */
[----:B------:R-:W-:Y:S02]  /*7130*/  ISETP.NE.AND P1, PT, R11, RZ, PT ;  /* 0x000000ff0b00720c */ /* 0x000fe40003f25270 */
[----:B------:R-:W-:-:S13]  /*7140*/  ISETP.GE.U32.AND P0, PT, R13, 0x3, PT ;  /* 0x000000030d00780c */ /* 0x000fda0003f06070 */
[----:B------:R-:W-:Y:S05]  /*7150*/  @!P0 BRA `(.L_x_93) ;  /* 0x0000000000388947 */ /* 0x000fea0003800000 */
[----:B--2---:R-:W-:-:S05]  /*7160*/  IMAD R18, R12, 0x4, R1 ;  /* 0x000000040c127824 */ /* 0x004fca00078e0201 */
[----:B------:R-:W2:Y:S04]  /*7170*/  LDL R13, [R18] ;  /* 0x00000000120d7983 */ /* 0x000ea80000100800 */
[----:B------:R-:W3:Y:S04]  /*7180*/  LDL R17, [R18+0x4] ;  /* 0x0000040012117983 */ /* 0x000ee80000100800 */
[----:B------:R-:W4:Y:S04]  /*7190*/  LDL R15, [R18+0x8] ;  /* 0x00000800120f7983 */ /* 0x000f280000100800 */
        /* <DEDUP_REMOVED lines=8> */
[----:B------:R0:W-:Y:S04]  /*7220*/  STL [R18+0x8], R15 ;  /* 0x0000080f12007387 */ /* 0x0001e80000100800 */
[----:B------:R0:W-:Y:S02]  /*7230*/  STL [R18+0xc], R16 ;  /* 0x00000c1012007387 */ /* 0x0001e40000100800 */
.L_x_93:
[----:B------:R-:W-:Y:S05]  /*7240*/  @!P1 BRA `(.L_x_89) ;  /* 0x0000000000389947 */ /* 0x000fea0003800000 */
[----:B------:R-:W-:-:S05]  /*7250*/  LEA R12, R12, R1, 0x2 ;  /* 0x000000010c0c7211 */ /* 0x000fca00078e10ff */
[----:B0-----:R-:W3:Y:S01]  /*7260*/  LDL R13, [R12] ;  /* 0x000000000c0d7983 */ /* 0x001ee20000100800 */
[----:B------:R-:W-:Y:S01]  /*7270*/  ISETP.NE.AND P0, PT, R11, 0x1, PT ;  /* 0x000000010b00780c */ /* 0x000fe20003f05270 */
[----:B---3--:R-:W-:-:S05]  /*7280*/  FMUL R13, R13, R2 ;  /* 0x000000020d0d7220 */ /* 0x008fca0000400000 */
[----:B------:R1:W-:Y:S07]  /*7290*/  STL [R12], R13 ;  /* 0x0000000d0c007387 */ /* 0x0003ee0000100800 */
[----:B------:R-:W-:Y:S05]  /*72a0*/  @!P0 BRA `(.L_x_89) ;  /* 0x0000000000208947 */ /* 0x000fea0003800000 */
[----:B-1----:R-:W3:Y:S01]  /*72b0*/  LDL R13, [R12+0x4] ;  /* 0x000004000c0d7983 */ /* 0x002ee20000100800 */
[----:B------:R-:W-:Y:S01]  /*72c0*/  ISETP.NE.AND P0, PT, R11, 0x2, PT ;  /* 0x000000020b00780c */ /* 0x000fe20003f05270 */
[----:B---3--:R-:W-:-:S05]  /*72d0*/  FMUL R13, R2, R13 ;  /* 0x0000000d020d7220 */ /* 0x008fca0000400000 */
[----:B------:R3:W-:Y:S07]  /*72e0*/  STL [R12+0x4], R13 ;  /* 0x0000040d0c007387 */ /* 0x0007ee0000100800 */
[----:B------:R-:W-:Y:S05]  /*72f0*/  @!P0 BRA `(.L_x_89) ;  /* 0x00000000000c8947 */ /* 0x000fea0003800000 */
[----:B---3--:R-:W3:Y:S02]  /*7300*/  LDL R13, [R12+0x8] ;  /* 0x000008000c0d7983 */ /* 0x008ee40000100800 */
[----:B---3--:R-:W-:-:S05]  /*7310*/  FMUL R13, R13, R2 ;  /* 0x000000020d0d7220 */ /* 0x008fca0000400000 */
[----:B------:R4:W-:Y:S02]  /*7320*/  STL [R12+0x8], R13 ;  /* 0x0000080d0c007387 */ /* 0x0009e40000100800 */
.L_x_89:
[----:B-1-34-:R-:W-:Y:S02]  /*7330*/  SHF.R.U32.HI R12, RZ, 0x2, R3 ;  /* 0x00000002ff0c7819 */ /* 0x01afe40000011603 */
[----:B0-----:R-:W-:Y:S02]  /*7340*/  IADD3 R14, PT, PT, R27, 0xb0f8a, RZ ;  /* 0x000b0f8a1b0e7810 */ /* 0x001fe40007ffe0ff */
[----:B------:R-:W-:Y:S01]  /*7350*/  LOP3.LUT R12, R12, R3, RZ, 0x3c, !PT ;  /* 0x000000030c0c7212 */ /* 0x000fe200078e3cff */
[----:B------:R-:W-:-:S03]  /*7360*/  IMAD.SHL.U32 R3, R31, 0x10, RZ ;  /* 0x000000101f037824 */ /* 0x000fc600078e00ff */
[----:B------:R-:W-:-:S04]  /*7370*/  SHF.L.U32 R13, R12, 0x1, RZ ;  /* 0x000000010c0d7819 */ /* 0x000fc800000006ff */
[----:B------:R-:W-:-:S04]  /*7380*/  LOP3.LUT R12, R12, R13, R3, 0x96, !PT ;  /* 0x0000000d0c0c7212 */ /* 0x000fc800078e9603 */
[----:B------:R-:W-:Y:S01]  /*7390*/  LOP3.LUT R33, R12, R31, RZ, 0x3c, !PT ;  /* 0x0000001f0c217212 */ /* 0x000fe200078e3cff */
[----:B------:R-:W-:Y:S06]  /*73a0*/  BRA.U UP2, `(.L_x_94) ;  /* 0x0000000902347547 */ /* 0x000fec000b800000 */
[----:B------:R-:W-:Y:S01]  /*73b0*/  SHF.R.U32.HI R12, RZ, 0x2, R29 ;  /* 0x00000002ff0c7819 */ /* 0x000fe2000001161d */
[----:B------:R-:W-:Y:S01]  /*73c0*/  IMAD.SHL.U32 R3, R33, 0x10, RZ ;  /* 0x0000001021037824 */ /* 0x000fe200078e00ff */
[----:B--2---:R-:W-:Y:S01]  /*73d0*/  SHF.R.U32.HI R15, RZ, 0x2, R28 ;  /* 0x00000002ff0f7819 */ /* 0x004fe2000001161c */
[----:B------:R-:W0:Y:S01]  /*73e0*/  LDCU UR6, c[0x0][0x38c] ;  /* 0x00007180ff0677ac */ /* 0x000e220008000800 */
[----:B------:R-:W-:Y:S02]  /*73f0*/  LOP3.LUT R12, R12, R29, RZ, 0x3c, !PT ;  /* 0x0000001d0c0c7212 */ /* 0x000fe400078e3cff */
[----:B------:R-:W-:Y:S02]  /*7400*/  LOP3.LUT R15, R15, R28, RZ, 0x3c, !PT ;  /* 0x0000001c0f0f7212 */ /* 0x000fe400078e3cff */
[----:B------:R-:W-:Y:S02]  /*7410*/  SHF.L.U32 R13, R12, 0x1, RZ ;  /* 0x000000010c0d7819 */ /* 0x000fe400000006ff */
[----:B------:R-:W-:-:S02]  /*7420*/  SHF.R.U32.HI R16, RZ, 0x2, R31 ;  /* 0x00000002ff107819 */ /* 0x000fc4000001161f */
[----:B------:R-:W-:Y:S02]  /*7430*/  LOP3.LUT R14, R12, R13, R3, 0x96, !PT ;  /* 0x0000000d0c0e7212 */ /* 0x000fe400078e9603 */
[----:B------:R-:W-:Y:S02]  /*7440*/  SHF.L.U32 R3, R15, 0x1, RZ ;  /* 0x000000010f037819 */ /* 0x000fe400000006ff */
[----:B------:R-:W-:Y:S02]  /*7450*/  LOP3.LUT R14, R14, R33, RZ, 0x3c, !PT ;  /* 0x000000210e0e7212 */ /* 0x000fe400078e3cff */
[----:B------:R-:W-:Y:S02]  /*7460*/  SHF.R.U32.HI R13, RZ, 0x2, R30 ;  /* 0x00000002ff0d7819 */ /* 0x000fe4000001161e */
[----:B------:R-:W-:Y:S01]  /*7470*/  LOP3.LUT R16, R16, R31, RZ, 0x3c, !PT ;  /* 0x0000001f10107212 */ /* 0x000fe200078e3cff */
[----:B------:R-:W-:Y:S01]  /*7480*/  IMAD.SHL.U32 R12, R14, 0x10, RZ ;  /* 0x000000100e0c7824 */ /* 0x000fe200078e00ff */
[----:B------:R-:W-:Y:S01]  /*7490*/  LOP3.LUT R13, R13, R30, RZ, 0x3c, !PT ;  /* 0x0000001e0d0d7212 */ /* 0x000fe200078e3cff */
[----:B0-----:R-:W0:Y:S01]  /*74a0*/  I2F.U32.RP R21, UR6 ;  /* 0x0000000600157d06 */ /* 0x001e220008209000 */
[----:B------:R-:W-:-:S02]  /*74b0*/  SHF.R.U32.HI R18, RZ, 0x2, R33 ;  /* 0x00000002ff127819 */ /* 0x000fc40000011621 */
[----:B------:R-:W-:Y:S02]  /*74c0*/  LOP3.LUT R3, R15, R3, R12, 0x96, !PT ;  /* 0x000000030f037212 */ /* 0x000fe400078e960c */
[----:B------:R-:W-:Y:S02]  /*74d0*/  SHF.L.U32 R15, R13, 0x1, RZ ;  /* 0x000000010d0f7819 */ /* 0x000fe400000006ff */
[----:B------:R-:W-:Y:S02]  /*74e0*/  LOP3.LUT R3, R3, R14, RZ, 0x3c, !PT ;  /* 0x0000000e03037212 */ /* 0x000fe400078e3cff */
[----:B------:R-:W-:Y:S02]  /*74f0*/  LOP3.LUT R18, R18, R33, RZ, 0x3c, !PT ;  /* 0x0000002112127212 */ /* 0x000fe400078e3cff */
[----:B------:R-:W-:Y:S02]  /*7500*/  SHF.L.U32 R12, R3, 0x4, RZ ;  /* 0x00000004030c7819 */ /* 0x000fe400000006ff */
[----:B------:R-:W-:-:S02]  /*7510*/  SHF.R.U32.HI R17, RZ, 0x2, R14 ;  /* 0x00000002ff117819 */ /* 0x000fc4000001160e */
[----:B------:R-:W-:Y:S01]  /*7520*/  LOP3.LUT R12, R13, R15, R12, 0x96, !PT ;  /* 0x0000000f0d0c7212 */ /* 0x000fe200078e960c */
[----:B------:R-:W-:Y:S01]  /*7530*/  IMAD.SHL.U32 R15, R16, 0x2, RZ ;  /* 0x00000002100f7824 */ /* 0x000fe200078e00ff */
[----:B------:R-:W-:Y:S01]  /*7540*/  LOP3.LUT R17, R17, R14, RZ, 0x3c, !PT ;  /* 0x0000000e11117212 */ /* 0x000fe200078e3cff */
[----:B0-----:R-:W0:Y:S01]  /*7550*/  MUFU.RCP R21, R21 ;  /* 0x0000001500157308 */ /* 0x001e220000001000 */
[-C--:B------:R-:W-:Y:S02]  /*7560*/  LOP3.LUT R12, R12, R3.reuse, RZ, 0x3c, !PT ;  /* 0x000000030c0c7212 */ /* 0x080fe400078e3cff */
[----:B------:R-:W-:Y:S02]  /*7570*/  SHF.R.U32.HI R20, RZ, 0x2, R3 ;  /* 0x00000002ff147819 */ /* 0x000fe40000011603 */
[----:B------:R-:W-:Y:S02]  /*7580*/  SHF.L.U32 R13, R12, 0x4, RZ ;  /* 0x000000040c0d7819 */ /* 0x000fe400000006ff */
[----:B------:R-:W-:-:S02]  /*7590*/  LOP3.LUT R20, R20, R3, RZ, 0x3c, !PT ;  /* 0x0000000314147212 */ /* 0x000fc400078e3cff */
[----:B------:R-:W-:Y:S02]  /*75a0*/  LOP3.LUT R13, R16, R15, R13, 0x96, !PT ;  /* 0x0000000f100d7212 */ /* 0x000fe400078e960d */
[----:B------:R-:W-:Y:S02]  /*75b0*/  SHF.L.U32 R16, R18, 0x1, RZ ;  /* 0x0000000112107819 */ /* 0x000fe400000006ff */
[-C--:B------:R-:W-:Y:S02]  /*75c0*/  LOP3.LUT R13, R13, R12.reuse, RZ, 0x3c, !PT ;  /* 0x0000000c0d0d7212 */ /* 0x080fe400078e3cff */
[----:B------:R-:W-:Y:S01]  /*75d0*/  SHF.R.U32.HI R19, RZ, 0x2, R12 ;  /* 0x00000002ff137819 */ /* 0x000fe2000001160c */
[----:B0-----:R-:W-:Y:S01]  /*75e0*/  VIADD R22, R21, 0xffffffe ;  /* 0x0ffffffe15167836 */ /* 0x001fe20000000000 */
[----:B------:R-:W-:Y:S01]  /*75f0*/  IADD3 R14, PT, PT, R27, 0x10974f, R14 ;  /* 0x0010974f1b0e7810 */ /* 0x000fe20007ffe00e */
[----:B------:R-:W-:Y:S01]  /*7600*/  IMAD.SHL.U32 R15, R13, 0x10, RZ ;  /* 0x000000100d0f7824 */ /* 0x000fe200078e00ff */
[----:B------:R-:W-:-:S02]  /*7610*/  LOP3.LUT R19, R19, R12, RZ, 0x3c, !PT ;  /* 0x0000000c13137212 */ /* 0x000fc400078e3cff */
[----:B------:R-:W-:Y:S02]  /*7620*/  ISETP.NE.U32.AND P1, PT, RZ, UR6, PT ;  /* 0x00000006ff007c0c */ /* 0x000fe4000bf25070 */
[----:B------:R-:W-:Y:S02]  /*7630*/  LOP3.LUT R16, R18, R16, R15, 0x96, !PT ;  /* 0x0000001012107212 */ /* 0x000fe400078e960f */
[----:B------:R-:W-:Y:S02]  /*7640*/  SHF.L.U32 R18, R17, 0x1, RZ ;  /* 0x0000000111127819 */ /* 0x000fe400000006ff */
[----:B------:R-:W-:Y:S02]  /*7650*/  LOP3.LUT R15, R16, R13, RZ, 0x3c, !PT ;  /* 0x0000000d100f7212 */ /* 0x000fe400078e3cff */
[----:B------:R-:W-:Y:S02]  /*7660*/  IADD3 R27, PT, PT, R27, 0x79aaee, RZ ;  /* 0x0079aaee1b1b7810 */ /* 0x000fe40007ffe0ff */
[----:B------:R-:W-:-:S04]  /*7670*/  SHF.L.U32 R16, R15, 0x4, RZ ;  /* 0x000000040f107819 */ /* 0x000fc800000006ff */
[----:B------:R-:W-:Y:S02]  /*7680*/  LOP3.LUT R16, R17, R18, R16, 0x96, !PT ;  /* 0x0000001211107212 */ /* 0x000fe400078e9610 */
[----:B------:R-:W-:Y:S02]  /*7690*/  SHF.R.U32.HI R18, RZ, 0x2, R13 ;  /* 0x00000002ff127819 */ /* 0x000fe4000001160d */
[----:B------:R-:W-:Y:S01]  /*76a0*/  LOP3.LUT R3, R16, R15, RZ, 0x3c, !PT ;  /* 0x0000000f10037212 */ /* 0x000fe200078e3cff */
[----:B------:R-:W-:Y:S01]  /*76b0*/  IMAD.SHL.U32 R16, R20, 0x2, RZ ;  /* 0x0000000214107824 */ /* 0x000fe200078e00ff */
[----:B------:R-:W-:Y:S02]  /*76c0*/  LOP3.LUT R18, R18, R13, RZ, 0x3c, !PT ;  /* 0x0000000d12127212 */ /* 0x000fe400078e3cff */
[----:B------:R-:W-:-:S04]  /*76d0*/  SHF.L.U32 R17, R3, 0x4, RZ ;  /* 0x0000000403117819 */ /* 0x000fc800000006ff */
[----:B------:R-:W-:Y:S02]  /*76e0*/  LOP3.LUT R16, R20, R16, R17, 0x96, !PT ;  /* 0x0000001014107212 */ /* 0x000fe400078e9611 */
[----:B------:R-:W-:Y:S02]  /*76f0*/  SHF.L.U32 R17, R19, 0x1, RZ ;  /* 0x0000000113117819 */ /* 0x000fe400000006ff */
[----:B------:R-:W-:Y:S02]  /*7700*/  LOP3.LUT R12, R16, R3, RZ, 0x3c, !PT ;  /* 0x00000003100c7212 */ /* 0x000fe400078e3cff */
[----:B------:R-:W-:-:S03]  /*7710*/  SHF.R.U32.HI R20, RZ, 0x2, R15 ;  /* 0x00000002ff147819 */ /* 0x000fc6000001160f */
[----:B------:R-:W-:Y:S01]  /*7720*/  IMAD.SHL.U32 R16, R12, 0x10, RZ ;  /* 0x000000100c107824 */ /* 0x000fe200078e00ff */
[----:B------:R-:W-:-:S04]  /*7730*/  LOP3.LUT R20, R20, R15, RZ, 0x3c, !PT ;  /* 0x0000000f14147212 */ /* 0x000fc800078e3cff */
[----:B------:R-:W-:Y:S02]  /*7740*/  LOP3.LUT R17, R19, R17, R16, 0x96, !PT ;  /* 0x0000001113117212 */ /* 0x000fe400078e9610 */
[----:B------:R-:W-:Y:S02]  /*7750*/  SHF.L.U32 R16, R18, 0x1, RZ ;  /* 0x0000000112107819 */ /* 0x000fe400000006ff */
[-C--:B------:R-:W-:Y:S02]  /*7760*/  LOP3.LUT R13, R17, R12.reuse, RZ, 0x3c, !PT ;  /* 0x0000000c110d7212 */ /* 0x080fe400078e3cff */
[----:B------:R-:W-:Y:S02]  /*7770*/  SHF.R.U32.HI R19, RZ, 0x2, R12 ;  /* 0x00000002ff137819 */ /* 0x000fe4000001160c */
[----:B------:R-:W-:Y:S02]  /*7780*/  SHF.L.U32 R17, R13, 0x4, RZ ;  /* 0x000000040d117819 */ /* 0x000fe400000006ff */
[----:B------:R-:W-:-:S02]  /*7790*/  LOP3.LUT R19, R19, R12, RZ, 0x3c, !PT ;  /* 0x0000000c13137212 */ /* 0x000fc400078e3cff */
[----:B------:R-:W-:Y:S02]  /*77a0*/  LOP3.LUT R16, R18, R16, R17, 0x96, !PT ;  /* 0x0000001012107212 */ /* 0x000fe400078e9611 */
[----:B------:R-:W-:Y:S02]  /*77b0*/  SHF.R.U32.HI R18, RZ, 0x2, R3 ;  /* 0x00000002ff127819 */ /* 0x000fe40000011603 */
[----:B------:R-:W-:Y:S01]  /*77c0*/  LOP3.LUT R15, R16, R13, RZ, 0x3c, !PT ;  /* 0x0000000d100f7212 */ /* 0x000fe200078e3cff */
[----:B------:R-:W-:Y:S01]  /*77d0*/  IMAD.SHL.U32 R16, R20, 0x2, RZ ;  /* 0x0000000214107824 */ /* 0x000fe200078e00ff */
[----:B------:R-:W-:Y:S02]  /*77e0*/  LOP3.LUT R18, R18, R3, RZ, 0x3c, !PT ;  /* 0x0000000312127212 */ /* 0x000fe400078e3cff */
[----:B------:R-:W-:-:S04]  /*77f0*/  SHF.L.U32 R17, R15, 0x4, RZ ;  /* 0x000000040f117819 */ /* 0x000fc800000006ff */
[----:B------:R-:W-:Y:S02]  /*7800*/  LOP3.LUT R16, R20, R16, R17, 0x96, !PT ;  /* 0x0000001014107212 */ /* 0x000fe400078e9611 */
[----:B------:R-:W-:Y:S02]  /*7810*/  SHF.R.U32.HI R20, RZ, 0x2, R15 ;  /* 0x00000002ff147819 */ /* 0x000fe4000001160f */
[-C--:B------:R-:W-:Y:S02]  /*7820*/  LOP3.LUT R3, R16, R15.reuse, RZ, 0x3c, !PT ;  /* 0x0000000f10037212 */ /* 0x080fe400078e3cff */
[----:B------:R-:W-:Y:S02]  /*7830*/  SHF.L.U32 R16, R18, 0x1, RZ ;  /* 0x0000000112107819 */ /* 0x000fe400000006ff */
[----:B------:R-:W-:Y:S01]  /*7840*/  LOP3.LUT R20, R20, R15, RZ, 0x3c, !PT ;  /* 0x0000000f14147212 */ /* 0x000fe200078e3cff */
[----:B------:R-:W-:-:S05]  /*7850*/  IMAD.SHL.U32 R17, R3, 0x10, RZ ;  /* 0x0000001003117824 */ /* 0x000fca00078e00ff */
[----:B------:R-:W-:Y:S02]  /*7860*/  LOP3.LUT R16, R18, R16, R17, 0x96, !PT ;  /* 0x0000001012107212 */ /* 0x000fe400078e9611 */
[----:B------:R-:W-:Y:S02]  /*7870*/  SHF.L.U32 R17, R19, 0x1, RZ ;  /* 0x0000000113117819 */ /* 0x000fe400000006ff */
[----:B------:R-:W-:Y:S02]  /*7880*/  LOP3.LUT R16, R16, R3, RZ, 0x3c, !PT ;  /* 0x0000000310107212 */ /* 0x000fe400078e3cff */
[----:B------:R-:W-:Y:S02]  /*7890*/  SHF.R.U32.HI R18, RZ, 0x2, R13 ;  /* 0x00000002ff127819 */ /* 0x000fe4000001160d */
[----:B------:R-:W-:Y:S02]  /*78a0*/  SHF.L.U32 R12, R16, 0x4, RZ ;  /* 0x00000004100c7819 */ /* 0x000fe400000006ff */
[----:B------:R-:W-:-:S02]  /*78b0*/  LOP3.LUT R18, R18, R13, RZ, 0x3c, !PT ;  /* 0x0000000d12127212 */ /* 0x000fc400078e3cff */
[----:B------:R-:W-:Y:S01]  /*78c0*/  LOP3.LUT R17, R19, R17, R12, 0x96, !PT ;  /* 0x0000001113117212 */ /* 0x000fe200078e960c */
[----:B------:R-:W0:Y:S01]  /*78d0*/  F2I.FTZ.U32.TRUNC.NTZ R13, R22 ;  /* 0x00000016000d7305 */ /* 0x000e22000021f000 */
[----:B------:R-:W-:Y:S02]  /*78e0*/  SHF.L.U32 R12, R18, 0x1, RZ ;  /* 0x00000001120c7819 */ /* 0x000fe400000006ff */
[----:B------:R-:W-:-:S04]  /*78f0*/  LOP3.LUT R17, R17, R16, RZ, 0x3c, !PT ;  /* 0x0000001011117212 */ /* 0x000fc800078e3cff */
[----:B------:R-:W-:-:S04]  /*7900*/  SHF.L.U32 R19, R17, 0x4, RZ ;  /* 0x0000000411137819 */ /* 0x000fc800000006ff */
[----:B------:R-:W-:Y:S02]  /*7910*/  LOP3.LUT R12, R18, R12, R19, 0x96, !PT ;  /* 0x0000000c120c7212 */ /* 0x000fe400078e9613 */
[----:B------:R-:W-:Y:S02]  /*7920*/  SHF.R.U32.HI R18, RZ, 0x2, R3 ;  /* 0x00000002ff127819 */ /* 0x000fe40000011603 */
[----:B------:R-:W-:Y:S01]  /*7930*/  LOP3.LUT R15, R12, R17, RZ, 0x3c, !PT ;  /* 0x000000110c0f7212 */ /* 0x000fe200078e3cff */
[----:B------:R-:W-:Y:S01]  /*7940*/  IMAD.SHL.U32 R12, R20, 0x2, RZ ;  /* 0x00000002140c7824 */ /* 0x000fe200078e00ff */
[----:B------:R-:W-:Y:S02]  /*7950*/  LOP3.LUT R3, R18, R3, RZ, 0x3c, !PT ;  /* 0x0000000312037212 */ /* 0x000fe400078e3cff */
[----:B------:R-:W-:Y:S02]  /*7960*/  SHF.L.U32 R19, R15, 0x4, RZ ;  /* 0x000000040f137819 */ /* 0x000fe400000006ff */
[----:B0-----:R-:W-:-:S02]  /*7970*/  IADD3 R21, PT, PT, RZ, -R13, RZ ;  /* 0x8000000dff157210 */ /* 0x001fc40007ffe0ff */
[----:B------:R-:W-:Y:S01]  /*7980*/  LOP3.LUT R12, R20, R12, R19, 0x96, !PT ;  /* 0x0000000c140c7212 */ /* 0x000fe200078e9613 */
[----:B------:R-:W-:Y:S02]  /*7990*/  IMAD.SHL.U32 R19, R3, 0x2, RZ ;  /* 0x0000000203137824 */ /* 0x000fe400078e00ff */
[----:B------:R-:W-:Y:S01]  /*79a0*/  IMAD R21, R21, UR6, RZ ;  /* 0x0000000615157c24 */ /* 0x000fe2000f8e02ff */
[----:B------:R-:W-:Y:S01]  /*79b0*/  LOP3.LUT R18, R12, R15, RZ, 0x3c, !PT ;  /* 0x0000000f0c127212 */ /* 0x000fe200078e3cff */
[----:B------:R-:W-:-:S03]  /*79c0*/  HFMA2 R12, -RZ, RZ, 0, 0 ;  /* 0x00000000ff0c7431 */ /* 0x000fc600000001ff */
[----:B------:R-:W-:-:S04]  /*79d0*/  SHF.L.U32 R20, R18, 0x4, RZ ;  /* 0x0000000412147819 */ /* 0x000fc800000006ff */
[----:B------:R-:W-:Y:S02]  /*79e0*/  LOP3.LUT R19, R3, R19, R20, 0x96, !PT ;  /* 0x0000001303137212 */ /* 0x000fe400078e9614 */
[----:B------:R-:W-:Y:S01]  /*79f0*/  SHF.R.U32.HI R20, RZ, 0x2, R17 ;  /* 0x00000002ff147819 */ /* 0x000fe20000011611 */
[----:B------:R-:W-:Y:S01]  /*7a00*/  IMAD.HI.U32 R21, R13, R21, R12 ;  /* 0x000000150d157227 */ /* 0x000fe200078e000c */
[----:B------:R-:W-:Y:S02]  /*7a10*/  SHF.R.U32.HI R13, RZ, 0x2, R16 ;  /* 0x00000002ff0d7819 */ /* 0x000fe40000011610 */
[----:B------:R-:W-:Y:S02]  /*7a20*/  LOP3.LUT R12, R19, R18, RZ, 0x3c, !PT ;  /* 0x00000012130c7212 */ /* 0x000fe400078e3cff */
[----:B------:R-:W-:Y:S01]  /*7a30*/  LOP3.LUT R13, R13, R16, RZ, 0x3c, !PT ;  /* 0x000000100d0d7212 */ /* 0x000fe200078e3cff */
[----:B------:R-:W-:Y:S01]  /*7a40*/  IMAD.HI.U32 R3, R21, R14, RZ ;  /* 0x0000000e15037227 */ /* 0x000fe200078e00ff */
[----:B------:R-:W-:-:S02]  /*7a50*/  SHF.L.U32 R16, R12, 0x4, RZ ;  /* 0x000000040c107819 */ /* 0x000fc400000006ff */
[----:B------:R-:W-:Y:S01]  /*7a60*/  LOP3.LUT R20, R20, R17, RZ, 0x3c, !PT ;  /* 0x0000001114147212 */ /* 0x000fe200078e3cff */
[----:B------:R-:W-:Y:S01]  /*7a70*/  IMAD.SHL.U32 R19, R13, 0x2, RZ ;  /* 0x000000020d137824 */ /* 0x000fe200078e00ff */
[----:B------:R-:W-:Y:S02]  /*7a80*/  IADD3 R3, PT, PT, -R3, RZ, RZ ;  /* 0x000000ff03037210 */ /* 0x000fe40007ffe1ff */
[----:B------:R-:W-:Y:S02]  /*7a90*/  SHF.R.U32.HI R17, RZ, 0x2, R18 ;  /* 0x00000002ff117819 */ /* 0x000fe40000011612 */
[----:B------:R-:W-:Y:S01]  /*7aa0*/  LOP3.LUT R19, R13, R19, R16, 0x96, !PT ;  /* 0x000000130d137212 */ /* 0x000fe200078e9610 */
[----:B------:R-:W-:Y:S01]  /*7ab0*/  IMAD R25, R3, UR6, R14 ;  /* 0x0000000603197c24 */ /* 0x000fe2000f8e020e */
[----:B------:R-:W-:Y:S01]  /*7ac0*/  SHF.R.U32.HI R14, RZ, 0x2, R15 ;  /* 0x00000002ff0e7819 */ /* 0x000fe2000001160f */
[----:B------:R-:W-:Y:S01]  /*7ad0*/  IMAD.SHL.U32 R13, R20, 0x2, RZ ;  /* 0x00000002140d7824 */ /* 0x000fe200078e00ff */
[----:B------:R-:W-:-:S02]  /*7ae0*/  LOP3.LUT R24, R19, R12, RZ, 0x3c, !PT ;  /* 0x0000000c13187212 */ /* 0x000fc400078e3cff */
[----:B------:R-:W-:Y:S02]  /*7af0*/  LOP3.LUT R14, R14, R15, RZ, 0x3c, !PT ;  /* 0x0000000f0e0e7212 */ /* 0x000fe400078e3cff */
[----:B------:R-:W-:Y:S02]  /*7b00*/  SHF.L.U32 R3, R24, 0x4, RZ ;  /* 0x0000000418037819 */ /* 0x000fe400000006ff */
[----:B------:R-:W-:Y:S02]  /*7b10*/  SHF.L.U32 R15, R14, 0x1, RZ ;  /* 0x000000010e0f7819 */ /* 0x000fe400000006ff */
[----:B------:R-:W-:Y:S02]  /*7b20*/  LOP3.LUT R3, R20, R13, R3, 0x96, !PT ;  /* 0x0000000d14037212 */ /* 0x000fe400078e9603 */
[----:B------:R-:W-:Y:S02]  /*7b30*/  ISETP.GE.U32.AND P0, PT, R25, UR6, PT ;  /* 0x0000000619007c0c */ /* 0x000fe4000bf06070 */
[----:B------:R-:W-:-:S02]  /*7b40*/  LOP3.LUT R3, R3, R24, RZ, 0x3c, !PT ;  /* 0x0000001803037212 */ /* 0x000fc400078e3cff */
[----:B------:R-:W-:-:S03]  /*7b50*/  LOP3.LUT R17, R17, R18, RZ, 0x3c, !PT ;  /* 0x0000001211117212 */ /* 0x000fc600078e3cff */
[----:B------:R-:W-:-:S05]  /*7b60*/  IMAD.SHL.U32 R13, R3, 0x10, RZ ;  /* 0x00000010030d7824 */ /* 0x000fca00078e00ff */
[----:B------:R-:W-:Y:S02]  /*7b70*/  LOP3.LUT R14, R14, R15, R13, 0x96, !PT ;  /* 0x0000000f0e0e7212 */ /* 0x000fe400078e960d */
[----:B------:R-:W-:Y:S02]  /*7b80*/  SHF.L.U32 R13, R17, 0x1, RZ ;  /* 0x00000001110d7819 */ /* 0x000fe400000006ff */
[----:B------:R-:W-:Y:S02]  /*7b90*/  LOP3.LUT R32, R14, R3, RZ, 0x3c, !PT ;  /* 0x000000030e207212 */ /* 0x000fe400078e3cff */
[----:B------:R-:W-:Y:S02]  /*7ba0*/  @P0 IADD3 R25, PT, PT, R25, -UR6, RZ ;  /* 0x8000000619190c10 */ /* 0x000fe4000fffe0ff */
[----:B------:R-:W-:Y:S01]  /*7bb0*/  SHF.R.U32.HI R15, RZ, 0x2, R12 ;  /* 0x00000002ff0f7819 */ /* 0x000fe2000001160c */
[----:B------:R-:W-:Y:S01]  /*7bc0*/  IMAD.SHL.U32 R14, R32, 0x10, RZ ;  /* 0x00000010200e7824 */ /* 0x000fe200078e00ff */
[----:B------:R-:W-:-:S02]  /*7bd0*/  ISETP.GE.U32.AND P0, PT, R25, UR6, PT ;  /* 0x0000000619007c0c */ /* 0x000fc4000bf06070 */
[----:B------:R-:W-:Y:S02]  /*7be0*/  LOP3.LUT R15, R15, R12, RZ, 0x3c, !PT ;  /* 0x0000000c0f0f7212 */ /* 0x000fe400078e3cff */
[----:B------:R-:W-:-:S04]  /*7bf0*/  LOP3.LUT R13, R17, R13, R14, 0x96, !PT ;  /* 0x0000000d110d7212 */ /* 0x000fc800078e960e */
[----:B------:R-:W-:Y:S02]  /*7c00*/  LOP3.LUT R31, R13, R32, RZ, 0x3c, !PT ;  /* 0x000000200d1f7212 */ /* 0x000fe400078e3cff */
[----:B------:R-:W-:-:S03]  /*7c10*/  SHF.L.U32 R13, R15, 0x1, RZ ;  /* 0x000000010f0d7819 */ /* 0x000fc600000006ff */
[----:B------:R-:W-:Y:S01]  /*7c20*/  IMAD.SHL.U32 R12, R31, 0x10, RZ ;  /* 0x000000101f0c7824 */ /* 0x000fe200078e00ff */
[----:B------:R-:W-:Y:S02]  /*7c30*/  @P0 IADD3 R25, PT, PT, R25, -UR6, RZ ;  /* 0x8000000619190c10 */ /* 0x000fe4000fffe0ff */
[----:B------:R-:W-:Y:S02]  /*7c40*/  @!P1 LOP3.LUT R25, RZ, UR6, RZ, 0x33, !PT ;  /* 0x00000006ff199c12 */ /* 0x000fe4000f8e33ff */
[----:B------:R-:W-:-:S04]  /*7c50*/  LOP3.LUT R12, R15, R13, R12, 0x96, !PT ;  /* 0x0000000d0f0c7212 */ /* 0x000fc800078e960c */
[----:B------:R-:W-:Y:S01]  /*7c60*/  LOP3.LUT R33, R12, R31, RZ, 0x3c, !PT ;  /* 0x0000001f0c217212 */ /* 0x000fe200078e3cff */
[----:B------:R-:W-:Y:S06]  /*7c70*/  BRA `(.L_x_95) ;  /* 0x0000001400887947 */ /* 0x000fec0003800000 */
.L_x_94:
[----:B------:R-:W2:Y:S01]  /*7c80*/  LDCU UR6, c[0x0][0x38c] ;  /* 0x00007180ff0677ac */ /* 0x000ea20008000800 */
[----:B------:R-:W-:Y:S01]  /*7c90*/  MOV R12, RZ ;  /* 0x000000ff000c7202 */ /* 0x000fe20000000f00 */
[----:B------:R-:W-:Y:S01]  /*7ca0*/  IMAD.MOV.U32 R32, RZ, RZ, R30 ;  /* 0x000000ffff207224 */ /* 0x000fe200078e001e */
[----:B------:R-:W-:Y:S01]  /*7cb0*/  MOV R24, R29 ;  /* 0x0000001d00187202 */ /* 0x000fe20000000f00 */
[----:B------:R-:W-:Y:S02]  /*7cc0*/  HFMA2 R29, -RZ, RZ, 25.71875, 3664 ;  /* 0x4e6e6b28ff1d7431 */ /* 0x000fe400000001ff */
[----:B------:R-:W-:Y:S01]  /*7cd0*/  IMAD.MOV.U32 R27, RZ, RZ, R14 ;  /* 0x000000ffff1b7224 */ /* 0x000fe200078e000e */
[----:B--2---:R-:W0:Y:S01]  /*7ce0*/  I2F.U32.RP R15, UR6 ;  /* 0x00000006000f7d06 */ /* 0x004e220008209000 */
[----:B------:R-:W-:-:S07]  /*7cf0*/  ISETP.NE.U32.AND P1, PT, RZ, UR6, PT ;  /* 0x00000006ff007c0c */ /* 0x000fce000bf25070 */
[----:B0-----:R-:W0:Y:S02]  /*7d00*/  MUFU.RCP R15, R15 ;  /* 0x0000000f000f7308 */ /* 0x001e240000001000 */
[----:B0-----:R-:W-:-:S06]  /*7d10*/  IADD3 R13, PT, PT, R15, 0xffffffe, RZ ;  /* 0x0ffffffe0f0d7810 */ /* 0x001fcc0007ffe0ff */
[----:B------:R-:W0:Y:S02]  /*7d20*/  F2I.FTZ.U32.TRUNC.NTZ R13, R13 ;  /* 0x0000000d000d7305 */ /* 0x000e24000021f000 */
[----:B0-----:R-:W-:-:S04]  /*7d30*/  IMAD.MOV R3, RZ, RZ, -R13 ;  /* 0x000000ffff037224 */ /* 0x001fc800078e0a0d */
[----:B------:R-:W-:-:S04]  /*7d40*/  IMAD R3, R3, UR6, RZ ;  /* 0x0000000603037c24 */ /* 0x000fc8000f8e02ff */
[----:B------:R-:W-:Y:S01]  /*7d50*/  IMAD.HI.U32 R12, R13, R3, R12 ;  /* 0x000000030d0c7227 */ /* 0x000fe200078e000c */
[----:B------:R-:W-:-:S05]  /*7d60*/  IADD3 R3, PT, PT, R14, R33, RZ ;  /* 0x000000210e037210 */ /* 0x000fca0007ffe0ff */
[----:B------:R-:W-:-:S04]  /*7d70*/  IMAD.HI.U32 R12, R12, R3, RZ ;  /* 0x000000030c0c7227 */ /* 0x000fc800078e00ff */
[----:B------:R-:W-:-:S04]  /*7d80*/  IMAD.MOV R12, RZ, RZ, -R12 ;  /* 0x000000ffff0c7224 */ /* 0x000fc800078e0a0c */
[----:B------:R-:W-:Y:S01]  /*7d90*/  IMAD R25, R12, UR6, R3 ;  /* 0x000000060c197c24 */ /* 0x000fe2000f8e0203 */
[----:B------:R-:W-:-:S04]  /*7da0*/  MOV R3, R28 ;  /* 0x0000001c00037202 */ /* 0x000fc80000000f00 */
[----:B------:R-:W-:-:S13]  /*7db0*/  ISETP.GE.U32.AND P0, PT, R25, UR6, PT ;  /* 0x0000000619007c0c */ /* 0x000fda000bf06070 */
[----:B------:R-:W-:-:S04]  /*7dc0*/  @P0 IADD3 R25, PT, PT, R25, -UR6, RZ ;  /* 0x8000000619190c10 */ /* 0x000fc8000fffe0ff */
[----:B------:R-:W-:-:S13]  /*7dd0*/  ISETP.GE.U32.AND P0, PT, R25, UR6, PT ;  /* 0x0000000619007c0c */ /* 0x000fda000bf06070 */
[----:B------:R-:W-:Y:S02]  /*7de0*/  @P0 IADD3 R25, PT, PT, R25, -UR6, RZ ;  /* 0x8000000619190c10 */ /* 0x000fe4000fffe0ff */
[----:B------:R-:W-:Y:S01]  /*7df0*/  @!P1 LOP3.LUT R25, RZ, UR6, RZ, 0x33, !PT ;  /* 0x00000006ff199c12 */ /* 0x000fe2000f8e33ff */
[----:B------:R-:W-:-:S06]  /*7e00*/  UMOV UR6, URZ ;  /* 0x000000ff00067c82 */ /* 0x000fcc0008000000 */
.L_x_110:
[----:B------:R-:W0:Y:S01]  /*7e10*/  LDCU UR7, c[0x0][0x38c] ;  /* 0x00007180ff0777ac */ /* 0x000e220008000800 */
[----:B-123--:R-:W-:Y:S01]  /*7e20*/  SHF.R.U32.HI R15, RZ, 0x2, R24 ;  /* 0x00000002ff0f7819 */ /* 0x00efe20000011618 */
[----:B------:R-:W-:Y:S01]  /*7e30*/  VIADD R27, R27, 0x587c5 ;  /* 0x000587c51b1b7836 */ /* 0x000fe20000000000 */
[----:B------:R-:W-:Y:S01]  /*7e40*/  SHF.L.U32 R12, R33, 0x4, RZ ;  /* 0x00000004210c7819 */ /* 0x000fe200000006ff */
[----:B------:R-:W-:Y:S01]  /*7e50*/  UIADD3 UR6, UPT, UPT, UR6, 0x1, URZ ;  /* 0x0000000106067890 */ /* 0x000fe2000fffe0ff */
[----:B------:R-:W-:Y:S01]  /*7e60*/  LOP3.LUT R15, R15, R24, RZ, 0x3c, !PT ;  /* 0x000000180f0f7212 */ /* 0x000fe200078e3cff */
[----:B------:R-:W-:Y:S01]  /*7e70*/  IMAD.MOV.U32 R24, RZ, RZ, R3 ;  /* 0x000000ffff187224 */ /* 0x000fe200078e0003 */
[----:B------:R-:W-:Y:S01]  /*7e80*/  MOV R3, R32 ;  /* 0x0000002000037202 */ /* 0x000fe20000000f00 */
[----:B------:R-:W-:Y:S01]  /*7e90*/  UISETP.NE.AND UP2, UPT, UR6, 0x14, UPT ;  /* 0x000000140600788c */ /* 0x000fe2000bf45270 */
[----:B------:R-:W-:Y:S01]  /*7ea0*/  SHF.L.U32 R14, R15, 0x1, RZ ;  /* 0x000000010f0e7819 */ /* 0x000fe200000006ff */
[----:B------:R-:W-:Y:S01]  /*7eb0*/  IMAD.MOV.U32 R32, RZ, RZ, R31 ;  /* 0x000000ffff207224 */ /* 0x000fe200078e001f */
[----:B------:R-:W-:-:S02]  /*7ec0*/  MOV R31, R33 ;  /* 0x00000021001f7202 */ /* 0x000fc40000000f00 */
[----:B------:R-:W-:Y:S02]  /*7ed0*/  LOP3.LUT R12, R15, R14, R12, 0x96, !PT ;  /* 0x0000000e0f0c7212 */ /* 0x000fe400078e960c */
[----:B------:R-:W-:Y:S01]  /*7ee0*/  MOV R14, RZ ;  /* 0x000000ff000e7202 */ /* 0x000fe20000000f00 */
[----:B0-----:R-:W0:Y:S01]  /*7ef0*/  I2F.U32.RP R16, UR7 ;  /* 0x0000000700107d06 */ /* 0x001e220008209000 */
[----:B------:R-:W-:-:S07]  /*7f00*/  ISETP.NE.U32.AND P2, PT, RZ, UR7, PT ;  /* 0x00000007ff007c0c */ /* 0x000fce000bf45070 */
[----:B0-----:R-:W0:Y:S02]  /*7f10*/  MUFU.RCP R16, R16 ;  /* 0x0000001000107308 */ /* 0x001e240000001000 */
[----:B0-----:R-:W-:Y:S02]  /*7f20*/  IADD3 R13, PT, PT, R16, 0xffffffe, RZ ;  /* 0x0ffffffe100d7810 */ /* 0x001fe40007ffe0ff */
[----:B------:R-:W-:Y:S02]  /*7f30*/  LOP3.LUT R16, R12, R33, RZ, 0x3c, !PT ;  /* 0x000000210c107212 */ /* 0x000fe400078e3cff */
[----:B------:R-:W-:Y:S02]  /*7f40*/  MOV R12, RZ ;  /* 0x000000ff000c7202 */ /* 0x000fe40000000f00 */
[----:B------:R-:W0:Y:S01]  /*7f50*/  F2I.FTZ.U32.TRUNC.NTZ R13, R13 ;  /* 0x0000000d000d7305 */ /* 0x000e22000021f000 */
[----:B------:R-:W-:Y:S02]  /*7f60*/  IADD3 R28, PT, PT, R16, R27, RZ ;  /* 0x0000001b101c7210 */ /* 0x000fe40007ffe0ff */
[----:B------:R-:W-:Y:S01]  /*7f70*/  MOV R33, R16 ;  /* 0x0000001000217202 */ /* 0x000fe20000000f00 */
[----:B0-----:R-:W-:-:S04]  /*7f80*/  IMAD.MOV R17, RZ, RZ, -R13 ;  /* 0x000000ffff117224 */ /* 0x001fc800078e0a0d */
[----:B------:R-:W-:-:S04]  /*7f90*/  IMAD R15, R17, UR7, RZ ;  /* 0x00000007110f7c24 */ /* 0x000fc8000f8e02ff */
[----:B------:R-:W-:-:S06]  /*7fa0*/  IMAD.HI.U32 R15, R13, R15, R12 ;  /* 0x0000000f0d0f7227 */ /* 0x000fcc00078e000c */
[----:B------:R-:W-:-:S04]  /*7fb0*/  IMAD.HI.U32 R12, R15, R28, RZ ;  /* 0x0000001c0f0c7227 */ /* 0x000fc800078e00ff */
[----:B------:R-:W-:-:S04]  /*7fc0*/  IMAD.MOV R13, RZ, RZ, -R12 ;  /* 0x000000ffff0d7224 */ /* 0x000fc800078e0a0c */
[----:B------:R-:W-:-:S05]  /*7fd0*/  IMAD R28, R13, UR7, R28 ;  /* 0x000000070d1c7c24 */ /* 0x000fca000f8e021c */
[----:B------:R-:W-:-:S13]  /*7fe0*/  ISETP.GE.U32.AND P0, PT, R28, UR7, PT ;  /* 0x000000071c007c0c */ /* 0x000fda000bf06070 */
[----:B------:R-:W-:Y:S02]  /*7ff0*/  @P0 IADD3 R28, PT, PT, R28, -UR7, RZ ;  /* 0x800000071c1c0c10 */ /* 0x000fe4000fffe0ff */
[----:B------:R-:W-:Y:S02]  /*8000*/  ISETP.GE.U32.AND P0, PT, R7, 0xf, PT ;  /* 0x0000000f0700780c */ /* 0x000fe40003f06070 */
[----:B------:R-:W-:-:S13]  /*8010*/  ISETP.GE.U32.AND P1, PT, R28, UR7, PT ;  /* 0x000000071c007c0c */ /* 0x000fda000bf26070 */
[----:B------:R-:W-:Y:S02]  /*8020*/  @P1 IADD3 R28, PT, PT, R28, -UR7, RZ ;  /* 0x800000071c1c1c10 */ /* 0x000fe4000fffe0ff */
[----:B------:R-:W-:Y:S01]  /*8030*/  @!P2 LOP3.LUT R28, RZ, UR7, RZ, 0x33, !PT ;  /* 0x00000007ff1cac12 */ /* 0x000fe2000f8e33ff */
[----:B------:R-:W-:Y:S06]  /*8040*/  @!P0 BRA `(.L_x_96) ;  /* 0x0000000000e88947 */ /* 0x000fec0003800000 */
[----:B------:R-:W-:Y:S01]  /*8050*/  IMAD.MOV.U32 R21, RZ, RZ, RZ ;  /* 0x000000ffff157224 */ /* 0x000fe200078e00ff */
[----:B------:R-:W0:Y:S06]  /*8060*/  LDCU UR7, c[0x0][0x390] ;  /* 0x00007200ff0777ac */ /* 0x000e2c0008000800 */
.L_x_97:
[----:B-1----:R-:W1:Y:S01]  /*8070*/  LDC.64 R22, c[0x0][0x380] ;  /* 0x0000e000ff167b82 */ /* 0x002e620000000a00 */
[----:B0-----:R-:W-:Y:S01]  /*8080*/  IMAD R13, R28, UR7, R21 ;  /* 0x000000071c0d7c24 */ /* 0x001fe2000f8e0215 */
[----:B------:R-:W-:-:S05]  /*8090*/  LEA R20, R21, R1, 0x2 ;  /* 0x0000000115147211 */ /* 0x000fca00078e10ff */
[----:B------:R-:W2:Y:S01]  /*80a0*/  LDL.64 R14, [R20+0x8] ;  /* 0x00000800140e7983 */ /* 0x000ea20000100a00 */
[----:B-1----:R-:W-:-:S03]  /*80b0*/  IMAD.WIDE R22, R13, 0x4, R22 ;  /* 0x000000040d167825 */ /* 0x002fc600078e0216 */
[----:B------:R-:W3:Y:S04]  /*80c0*/  LDL.64 R12, [R20] ;  /* 0x00000000140c7983 */ /* 0x000ee80000100a00 */
[----:B------:R-:W3:Y:S04]  /*80d0*/  LDG.E R17, desc[UR8][R22.64] ;  /* 0x0000000816117981 */ /* 0x000ee8000c1e1900 */
[----:B------:R-:W4:Y:S04]  /*80e0*/  LDG.E R16, desc[UR8][R22.64+0x4] ;  /* 0x0000040816107981 */ /* 0x000f28000c1e1900 */
[----:B------:R-:W2:Y:S04]  /*80f0*/  LDG.E R19, desc[UR8][R22.64+0x8] ;  /* 0x0000080816137981 */ /* 0x000ea8000c1e1900 */
[----:B------:R-:W5:Y:S04]  /*8100*/  LDG.E R18, desc[UR8][R22.64+0xc] ;  /* 0x00000c0816127981 */ /* 0x000f68000c1e1900 */
[----:B------:R-:W5:Y:S04]  /*8110*/  LDG.E R35, desc[UR8][R22.64+0x10] ;  /* 0x0000100816237981 */ /* 0x000f68000c1e1900 */
[----:B------:R-:W5:Y:S04]  /*8120*/  LDG.E R30, desc[UR8][R22.64+0x14] ;  /* 0x00001408161e7981 */ /* 0x000f68000c1e1900 */
[----:B------:R-:W5:Y:S04]  /*8130*/  LDG.E R34, desc[UR8][R22.64+0x2c] ;  /* 0x00002c0816227981 */ /* 0x000f68000c1e1900 */
[----:B------:R-:W5:Y:S01]  /*8140*/  LDG.E R37, desc[UR8][R22.64+0x30] ;  /* 0x0000300816257981 */ /* 0x000f62000c1e1900 */
[----:B---3--:R-:W-:Y:S01]  /*8150*/  FADD R12, R12, R17 ;  /* 0x000000110c0c7221 */ /* 0x008fe20000000000 */
[----:B----4-:R-:W-:-:S02]  /*8160*/  FADD R13, R13, R16 ;  /* 0x000000100d0d7221 */ /* 0x010fc40000000000 */
[----:B------:R-:W3:Y:S01]  /*8170*/  LDL.64 R16, [R20+0x10] ;  /* 0x0000100014107983 */ /* 0x000ee20000100a00 */
[----:B--2---:R-:W-:-:S03]  /*8180*/  FADD R14, R14, R19 ;  /* 0x000000130e0e7221 */ /* 0x004fc60000000000 */
[----:B------:R0:W-:Y:S04]  /*8190*/  STL.64 [R20+0xa0], R12 ;  /* 0x0000a00c14007387 */ /* 0x0001e80000100a00 */
[----:B------:R-:W2:Y:S04]  /*81a0*/  LDG.E R19, desc[UR8][R22.64+0x18] ;  /* 0x0000180816137981 */ /* 0x000ea8000c1e1900 */
[----:B0-----:R-:W2:Y:S01]  /*81b0*/  LDL.64 R12, [R20+0x18] ;  /* 0x00001800140c7983 */ /* 0x001ea20000100a00 */
[----:B-----5:R-:W-:-:S03]  /*81c0*/  FADD R15, R15, R18 ;  /* 0x000000120f0f7221 */ /* 0x020fc60000000000 */
[----:B------:R-:W4:Y:S04]  /*81d0*/  LDG.E R18, desc[UR8][R22.64+0x1c] ;  /* 0x00001c0816127981 */ /* 0x000f28000c1e1900 */
[----:B------:R0:W-:Y:S04]  /*81e0*/  STL.64 [R20+0xa8], R14 ;  /* 0x0000a80e14007387 */ /* 0x0001e80000100a00 */
[----:B0-----:R-:W5:Y:S01]  /*81f0*/  LDL.64 R14, [R20+0x20] ;  /* 0x00002000140e7983 */ /* 0x001f620000100a00 */
[----:B---3--:R-:W-:Y:S01]  /*8200*/  FADD R16, R16, R35 ;  /* 0x0000002310107221 */ /* 0x008fe20000000000 */
[----:B------:R-:W-:-:S02]  /*8210*/  FADD R17, R17, R30 ;  /* 0x0000001e11117221 */ /* 0x000fc40000000000 */
[----:B------:R-:W3:Y:S04]  /*8220*/  LDG.E R35, desc[UR8][R22.64+0x28] ;  /* 0x0000280816237981 */ /* 0x000ee8000c1e1900 */
[----:B------:R0:W-:Y:S04]  /*8230*/  STL.64 [R20+0xb0], R16 ;  /* 0x0000b01014007387 */ /* 0x0001e80000100a00 */
[----:B------:R-:W5:Y:S01]  /*8240*/  LDG.E R30, desc[UR8][R22.64+0x24] ;  /* 0x00002408161e7981 */ /* 0x000f62000c1e1900 */
[----:B--2---:R-:W-:-:S03]  /*8250*/  FADD R12, R12, R19 ;  /* 0x000000130c0c7221 */ /* 0x004fc60000000000 */
[----:B------:R-:W2:Y:S04]  /*8260*/  LDG.E R19, desc[UR8][R22.64+0x20] ;  /* 0x0000200816137981 */ /* 0x000ea8000c1e1900 */
[----:B0-----:R-:W3:Y:S01]  /*8270*/  LDL.64 R16, [R20+0x28] ;  /* 0x0000280014107983 */ /* 0x001ee20000100a00 */
[----:B----4-:R-:W-:-:S05]  /*8280*/  FADD R13, R13, R18 ;  /* 0x000000120d0d7221 */ /* 0x010fca0000000000 */
[----:B------:R0:W-:Y:S04]  /*8290*/  STL.64 [R20+0xb8], R12 ;  /* 0x0000b80c14007387 */ /* 0x0001e80000100a00 */
[----:B0-----:R-:W4:Y:S01]  /*82a0*/  LDL.64 R12, [R20+0x38] ;  /* 0x00003800140c7983 */ /* 0x001f220000100a00 */
[----:B-----5:R-:W-:-:S03]  /*82b0*/  FADD R15, R15, R30 ;  /* 0x0000001e0f0f7221 */ /* 0x020fc60000000000 */
[----:B------:R-:W5:Y:S01]  /*82c0*/  LDG.E R30, desc[UR8][R22.64+0x34] ;  /* 0x00003408161e7981 */ /* 0x000f62000c1e1900 */
[----:B--2---:R-:W-:-:S03]  /*82d0*/  FADD R14, R14, R19 ;  /* 0x000000130e0e7221 */ /* 0x004fc60000000000 */
[----:B------:R-:W2:Y:S01]  /*82e0*/  LDL.64 R18, [R20+0x30] ;  /* 0x0000300014127983 */ /* 0x000ea20000100a00 */
[----:B---3--:R-:W-:Y:S01]  /*82f0*/  FADD R16, R16, R35 ;  /* 0x0000002310107221 */ /* 0x008fe20000000000 */
[----:B------:R-:W-:Y:S02]  /*8300*/  FADD R17, R17, R34 ;  /* 0x0000002211117221 */ /* 0x000fe40000000000 */
[----:B------:R-:W4:Y:S04]  /*8310*/  LDG.E R35, desc[UR8][R22.64+0x38] ;  /* 0x0000380816237981 */ /* 0x000f28000c1e1900 */
[----:B------:R-:W3:Y:S01]  /*8320*/  LDG.E R34, desc[UR8][R22.64+0x3c] ;  /* 0x00003c0816227981 */ /* 0x000ee2000c1e1900 */
[----:B------:R-:W-:-:S03]  /*8330*/  IADD3 R21, PT, PT, R21, 0x10, RZ ;  /* 0x0000001015157810 */ /* 0x000fc60007ffe0ff */
[----:B------:R1:W-:Y:S04]  /*8340*/  STL.64 [R20+0xc0], R14 ;  /* 0x0000c00e14007387 */ /* 0x0003e80000100a00 */
[----:B------:R1:W-:Y:S01]  /*8350*/  STL.64 [R20+0xc8], R16 ;  /* 0x0000c81014007387 */ /* 0x0003e20000100a00 */
[----:B------:R-:W-:Y:S01]  /*8360*/  ISETP.NE.AND P1, PT, R21, R10, PT ;  /* 0x0000000a1500720c */ /* 0x000fe20003f25270 */
[----:B--2---:R-:W-:Y:S01]  /*8370*/  FADD R18, R18, R37 ;  /* 0x0000002512127221 */ /* 0x004fe20000000000 */
[----:B-----5:R-:W-:Y:S01]  /*8380*/  FADD R19, R19, R30 ;  /* 0x0000001e13137221 */ /* 0x020fe20000000000 */
[----:B----4-:R-:W-:Y:S01]  /*8390*/  FADD R12, R12, R35 ;  /* 0x000000230c0c7221 */ /* 0x010fe20000000000 */
[----:B---3--:R-:W-:-:S03]  /*83a0*/  FADD R13, R13, R34 ;  /* 0x000000220d0d7221 */ /* 0x008fc60000000000 */
[----:B------:R1:W-:Y:S04]  /*83b0*/  STL.64 [R20+0xd0], R18 ;  /* 0x0000d01214007387 */ /* 0x0003e80000100a00 */
[----:B------:R1:W-:Y:S02]  /*83c0*/  STL.64 [R20+0xd8], R12 ;  /* 0x0000d80c14007387 */ /* 0x0003e40000100a00 */
[----:B------:R-:W-:Y:S05]  /*83d0*/  @P1 BRA `(.L_x_97) ;  /* 0xfffffffc00241947 */ /* 0x000fea000383ffff */
[----:B-1----:R-:W-:-:S07]  /*83e0*/  IMAD.MOV.U32 R14, RZ, RZ, R10 ;  /* 0x000000ffff0e7224 */ /* 0x002fce00078e000a */
.L_x_96:
[----:B------:R-:W-:-:S13]  /*83f0*/  ISETP.NE.AND P1, PT, R8, RZ, PT ;  /* 0x000000ff0800720c */ /* 0x000fda0003f25270 */
[----:B------:R-:W-:Y:S05]  /*8400*/  @!P1 BRA `(.L_x_98) ;  /* 0x0000000400689947 */ /* 0x000fea0003800000 */
[----:B------:R-:W-:Y:S02]  /*8410*/  ISETP.GE.U32.AND P2, PT, R26, 0x7, PT ;  /* 0x000000071a00780c */ /* 0x000fe40003f46070 */
[----:B------:R-:W-:-:S11]  /*8420*/  ISETP.NE.AND P3, PT, R9, RZ, PT ;  /* 0x000000ff0900720c */ /* 0x000fd60003f65270 */
[----:B------:R-:W-:Y:S05]  /*8430*/  @!P2 BRA `(.L_x_99) ;  /* 0x000000000098a947 */ /* 0x000fea0003800000 */
[----:B------:R-:W0:Y:S01]  /*8440*/  LDC.64 R12, c[0x0][0x380] ;  /* 0x0000e000ff0c7b82 */ /* 0x000e220000000a00 */
[----:B------:R-:W1:Y:S01]  /*8450*/  LDCU UR7, c[0x0][0x390] ;  /* 0x00007200ff0777ac */ /* 0x000e620008000800 */
[----:B------:R-:W-:-:S05]  /*8460*/  LEA R15, R14, R1, 0x2 ;  /* 0x000000010e0f7211 */ /* 0x000fca00078e10ff */
[----:B------:R-:W2:Y:S04]  /*8470*/  LDL R18, [R15] ;  /* 0x000000000f127983 */ /* 0x000ea80000100800 */
[----:B------:R-:W3:Y:S04]  /*8480*/  LDL R20, [R15+0x4] ;  /* 0x000004000f147983 */ /* 0x000ee80000100800 */
[----:B------:R-:W4:Y:S01]  /*8490*/  LDL R36, [R15+0xc] ;  /* 0x00000c000f247983 */ /* 0x000f220000100800 */
[----:B-1----:R-:W-:-:S03]  /*84a0*/  IMAD R17, R28, UR7, R14 ;  /* 0x000000071c117c24 */ /* 0x002fc6000f8e020e */
[----:B------:R-:W5:Y:S01]  /*84b0*/  LDL R23, [R15+0x10] ;  /* 0x000010000f177983 */ /* 0x000f620000100800 */
[----:B0-----:R-:W-:-:S03]  /*84c0*/  IMAD.WIDE R12, R17, 0x4, R12 ;  /* 0x00000004110c7825 */ /* 0x001fc600078e020c */
[----:B------:R-:W4:Y:S04]  /*84d0*/  LDL R35, [R15+0x14] ;  /* 0x000014000f237983 */ /* 0x000f280000100800 */
[----:B------:R-:W2:Y:S04]  /*84e0*/  LDG.E R19, desc[UR8][R12.64] ;  /* 0x000000080c137981 */ /* 0x000ea8000c1e1900 */
[----:B------:R-:W3:Y:S04]  /*84f0*/  LDG.E R21, desc[UR8][R12.64+0x4] ;  /* 0x000004080c157981 */ /* 0x000ee8000c1e1900 */
[----:B------:R-:W5:Y:S04]  /*8500*/  LDL R17, [R15+0x8] ;  /* 0x000008000f117983 */ /* 0x000f680000100800 */
[----:B------:R-:W5:Y:S04]  /*8510*/  LDG.E R16, desc[UR8][R12.64+0x8] ;  /* 0x000008080c107981 */ /* 0x000f68000c1e1900 */
[----:B------:R-:W4:Y:S04]  /*8520*/  LDG.E R22, desc[UR8][R12.64+0x1c] ;  /* 0x00001c080c167981 */ /* 0x000f28000c1e1900 */
[----:B------:R-:W4:Y:S01]  /*8530*/  LDL R37, [R15+0x18] ;  /* 0x000018000f257983 */ /* 0x000f220000100800 */
[----:B--2---:R-:W-:-:S03]  /*8540*/  FADD R30, R18, R19 ;  /* 0x00000013121e7221 */ /* 0x004fc60000000000 */
[----:B------:R-:W4:Y:S01]  /*8550*/  LDG.E R19, desc[UR8][R12.64+0x14] ;  /* 0x000014080c137981 */ /* 0x000f22000c1e1900 */
[----:B---3--:R-:W-:-:S03]  /*8560*/  FADD R34, R20, R21 ;  /* 0x0000001514227221 */ /* 0x008fc60000000000 */
[----:B------:R-:W2:Y:S04]  /*8570*/  LDG.E R21, desc[UR8][R12.64+0xc] ;  /* 0x00000c080c157981 */ /* 0x000ea8000c1e1900 */
[----:B------:R-:W3:Y:S01]  /*8580*/  LDG.E R20, desc[UR8][R12.64+0x10] ;  /* 0x000010080c147981 */ /* 0x000ee2000c1e1900 */
[----:B-----5:R-:W-:-:S03]  /*8590*/  FADD R16, R17, R16 ;  /* 0x0000001011107221 */ /* 0x020fc60000000000 */
[----:B------:R4:W5:Y:S04]  /*85a0*/  LDG.E R18, desc[UR8][R12.64+0x18] ;  /* 0x000018080c127981 */ /* 0x000968000c1e1900 */
[----:B------:R-:W5:Y:S04]  /*85b0*/  LDL R17, [R15+0x1c] ;  /* 0x00001c000f117983 */ /* 0x000f680000100800 */
[----:B------:R0:W-:Y:S04]  /*85c0*/  STL [R15+0xa0], R30 ;  /* 0x0000a01e0f007387 */ /* 0x0001e80000100800 */
[----:B------:R0:W-:Y:S04]  /*85d0*/  STL [R15+0xa4], R34 ;  /* 0x0000a4220f007387 */ /* 0x0001e80000100800 */
[----:B------:R0:W-:Y:S01]  /*85e0*/  STL [R15+0xa8], R16 ;  /* 0x0000a8100f007387 */ /* 0x0001e20000100800 */
[----:B------:R-:W-:Y:S01]  /*85f0*/  IADD3 R14, PT, PT, R14, 0x8, RZ ;  /* 0x000000080e0e7810 */ /* 0x000fe20007ffe0ff */
[----:B----4-:R-:W-:Y:S01]  /*8600*/  FADD R12, R35, R19 ;  /* 0x00000013230c7221 */ /* 0x010fe20000000000 */
[----:B--2---:R-:W-:Y:S01]  /*8610*/  FADD R36, R36, R21 ;  /* 0x0000001524247221 */ /* 0x004fe20000000000 */
[----:B---3--:R-:W-:Y:S01]  /*8620*/  FADD R20, R23, R20 ;  /* 0x0000001417147221 */ /* 0x008fe20000000000 */
[----:B-----5:R-:W-:Y:S01]  /*8630*/  FADD R18, R37, R18 ;  /* 0x0000001225127221 */ /* 0x020fe20000000000 */
[----:B------:R-:W-:-:S02]  /*8640*/  FADD R22, R17, R22 ;  /* 0x0000001611167221 */ /* 0x000fc40000000000 */
[----:B------:R0:W-:Y:S04]  /*8650*/  STL [R15+0xac], R36 ;  /* 0x0000ac240f007387 */ /* 0x0001e80000100800 */
[----:B------:R0:W-:Y:S04]  /*8660*/  STL [R15+0xb0], R20 ;  /* 0x0000b0140f007387 */ /* 0x0001e80000100800 */
[----:B------:R0:W-:Y:S04]  /*8670*/  STL [R15+0xb4], R12 ;  /* 0x0000b40c0f007387 */ /* 0x0001e80000100800 */
[----:B------:R0:W-:Y:S04]  /*8680*/  STL [R15+0xb8], R18 ;  /* 0x0000b8120f007387 */ /* 0x0001e80000100800 */
[----:B------:R0:W-:Y:S02]  /*8690*/  STL [R15+0xbc], R22 ;  /* 0x0000bc160f007387 */ /* 0x0001e40000100800 */
.L_x_99:
[----:B------:R-:W-:Y:S05]  /*86a0*/  @!P3 BRA `(.L_x_98) ;  /* 0x0000000000c0b947 */ /* 0x000fea0003800000 */
[----:B0-----:R-:W-:Y:S01]  /*86b0*/  VIADD R12, R9, 0xffffffff ;  /* 0xffffffff090c7836 */ /* 0x001fe20000000000 */
[----:B------:R-:W-:-:S04]  /*86c0*/  ISETP.NE.AND P3, PT, R11, RZ, PT ;  /* 0x000000ff0b00720c */ /* 0x000fc80003f65270 */
[----:B------:R-:W-:-:S13]  /*86d0*/  ISETP.GE.U32.AND P2, PT, R12, 0x3, PT ;  /* 0x000000030c00780c */ /* 0x000fda0003f46070 */
[----:B------:R-:W-:Y:S05]  /*86e0*/  @!P2 BRA `(.L_x_100) ;  /* 0x000000000058a947 */ /* 0x000fea0003800000 */
[----:B------:R-:W0:Y:S01]  /*86f0*/  LDC.64 R12, c[0x0][0x380] ;  /* 0x0000e000ff0c7b82 */ /* 0x000e220000000a00 */
[----:B------:R-:W1:Y:S01]  /*8700*/  LDCU UR7, c[0x0][0x390] ;  /* 0x00007200ff0777ac */ /* 0x000e620008000800 */
[----:B------:R-:W-:-:S05]  /*8710*/  LEA R19, R14, R1, 0x2 ;  /* 0x000000010e137211 */ /* 0x000fca00078e10ff */
[----:B------:R-:W2:Y:S04]  /*8720*/  LDL R16, [R19+0x4] ;  /* 0x0000040013107983 */ /* 0x000ea80000100800 */
[----:B------:R-:W3:Y:S04]  /*8730*/  LDL R17, [R19+0x8] ;  /* 0x0000080013117983 */ /* 0x000ee80000100800 */
[----:B------:R-:W4:Y:S01]  /*8740*/  LDL R18, [R19+0xc] ;  /* 0x00000c0013127983 */ /* 0x000f220000100800 */
[----:B-1----:R-:W-:-:S04]  /*8750*/  IMAD R15, R28, UR7, R14 ;  /* 0x000000071c0f7c24 */ /* 0x002fc8000f8e020e */
[----:B0-----:R-:W-:Y:S02]  /*8760*/  IMAD.WIDE R12, R15, 0x4, R12 ;  /* 0x000000040f0c7825 */ /* 0x001fe400078e020c */
        /* <DEDUP_REMOVED lines=10> */
[----:B------:R0:W-:Y:S04]  /*8810*/  STL [R19+0xa0], R15 ;  /* 0x0000a00f13007387 */ /* 0x0001e80000100800 */
[----:B------:R0:W-:Y:S04]  /*8820*/  STL [R19+0xa4], R16 ;  /* 0x0000a41013007387 */ /* 0x0001e80000100800 */
[----:B------:R0:W-:Y:S04]  /*8830*/  STL [R19+0xa8], R17 ;  /* 0x0000a81113007387 */ /* 0x0001e80000100800 */
[----:B------:R0:W-:Y:S02]  /*8840*/  STL [R19+0xac], R18 ;  /* 0x0000ac1213007387 */ /* 0x0001e40000100800 */
.L_x_100:
[----:B------:R-:W-:Y:S05]  /*8850*/  @!P3 BRA `(.L_x_98) ;  /* 0x000000000054b947 */ /* 0x000fea0003800000 */
[----:B------:R-:W1:Y:S01]  /*8860*/  LDC.64 R12, c[0x0][0x380] ;  /* 0x0000e000ff0c7b82 */ /* 0x000e620000000a00 */
[----:B------:R-:W0:Y:S02]  /*8870*/  LDCU UR7, c[0x0][0x390] ;  /* 0x00007200ff0777ac */ /* 0x000e240008000800 */
[----:B0-----:R-:W-:Y:S02]  /*8880*/  IMAD R15, R28, UR7, R14 ;  /* 0x000000071c0f7c24 */ /* 0x001fe4000f8e020e */
[----:B------:R-:W-:Y:S02]  /*8890*/  IMAD R14, R14, 0x4, R1 ;  /* 0x000000040e0e7824 */ /* 0x000fe400078e0201 */
[----:B-1----:R-:W-:-:S03]  /*88a0*/  IMAD.WIDE R12, R15, 0x4, R12 ;  /* 0x000000040f0c7825 */ /* 0x002fc600078e020c */
[----:B------:R-:W2:Y:S04]  /*88b0*/  LDL R15, [R14] ;  /* 0x000000000e0f7983 */ /* 0x000ea80000100800 */
[----:B------:R-:W2:Y:S01]  /*88c0*/  LDG.E R16, desc[UR8][R12.64] ;  /* 0x000000080c107981 */ /* 0x000ea2000c1e1900 */
[----:B------:R-:W-:Y:S01]  /*88d0*/  ISETP.NE.AND P2, PT, R11, 0x1, PT ;  /* 0x000000010b00780c */ /* 0x000fe20003f45270 */
[----:B--2---:R-:W-:-:S05]  /*88e0*/  FADD R15, R15, R16 ;  /* 0x000000100f0f7221 */ /* 0x004fca0000000000 */
[----:B------:R1:W-:Y:S07]  /*88f0*/  STL [R14+0xa0], R15 ;  /* 0x0000a00f0e007387 */ /* 0x0003ee0000100800 */
[----:B------:R-:W-:Y:S05]  /*8900*/  @!P2 BRA `(.L_x_98) ;  /* 0x000000000028a947 */ /* 0x000fea0003800000 */
[----:B-1----:R-:W2:Y:S04]  /*8910*/  LDL R15, [R14+0x4] ;  /* 0x000004000e0f7983 */ /* 0x002ea80000100800 */
[----:B------:R-:W2:Y:S01]  /*8920*/  LDG.E R16, desc[UR8][R12.64+0x4] ;  /* 0x000004080c107981 */ /* 0x000ea2000c1e1900 */
[----:B------:R-:W-:Y:S01]  /*8930*/  ISETP.NE.AND P2, PT, R11, 0x2, PT ;  /* 0x000000020b00780c */ /* 0x000fe20003f45270 */
[----:B--2---:R-:W-:-:S05]  /*8940*/  FADD R15, R15, R16 ;  /* 0x000000100f0f7221 */ /* 0x004fca0000000000 */
[----:B------:R2:W-:Y:S07]  /*8950*/  STL [R14+0xa4], R15 ;  /* 0x0000a40f0e007387 */ /* 0x0005ee0000100800 */
[----:B------:R-:W-:Y:S05]  /*8960*/  @!P2 BRA `(.L_x_98) ;  /* 0x000000000010a947 */ /* 0x000fea0003800000 */
[----:B------:R-:W3:Y:S04]  /*8970*/  LDG.E R12, desc[UR8][R12.64+0x8] ;  /* 0x000008080c0c7981 */ /* 0x000ee8000c1e1900 */
[----:B--2---:R-:W3:Y:S02]  /*8980*/  LDL R15, [R14+0x8] ;  /* 0x000008000e0f7983 */ /* 0x004ee40000100800 */
[----:B---3--:R-:W-:-:S05]  /*8990*/  FADD R15, R15, R12 ;  /* 0x0000000c0f0f7221 */ /* 0x008fca0000000000 */
[----:B------:R3:W-:Y:S02]  /*89a0*/  STL [R14+0xa8], R15 ;  /* 0x0000a80f0e007387 */ /* 0x0007e40000100800 */
.L_x_98:
[----:B0-----:R-:W-:Y:S01]  /*89b0*/  HFMA2 R20, -RZ, RZ, 0, 0 ;  /* 0x00000000ff147431 */ /* 0x001fe200000001ff */
[----:B------:R-:W-:Y:S01]  /*89c0*/  MOV R30, RZ ;  /* 0x000000ff001e7202 */ /* 0x000fe20000000f00 */
[----:B------:R-:W-:Y:S06]  /*89d0*/  @!P0 BRA `(.L_x_101) ;  /* 0x0000000000dc8947 */ /* 0x000fec0003800000 */
[----:B------:R-:W-:Y:S01]  /*89e0*/  IMAD.MOV.U32 R20, RZ, RZ, RZ ;  /* 0x000000ffff147224 */ /* 0x000fe200078e00ff */
[----:B------:R-:W-:-:S07]  /*89f0*/  MOV R30, RZ ;  /* 0x000000ff001e7202 */ /* 0x000fce0000000f00 */
.L_x_102:
[----:B------:R-:W-:-:S05]  /*8a00*/  LEA R22, R30, R1, 0x2 ;  /* 0x000000011e167211 */ /* 0x000fca00078e10ff */
[----:B------:R-:W4:Y:S04]  /*8a10*/  LDL.64 R16, [R22+0x50] ;  /* 0x0000500016107983 */ /* 0x000f280000100a00 */
[----:B------:R-:W4:Y:S04]  /*8a20*/  LDL.64 R18, [R22+0xa0] ;  /* 0x0000a00016127983 */ /* 0x000f280000100a00 */
[----:B------:R-:W5:Y:S04]  /*8a30*/  LDL.64 R12, [R22+0x58] ;  /* 0x00005800160c7983 */ /* 0x000f680000100a00 */
[----:B-123--:R-:W5:Y:S01]  /*8a40*/  LDL.64 R14, [R22+0xa8] ;  /* 0x0000a800160e7983 */ /* 0x00ef620000100a00 */
[----:B----4-:R-:W-:Y:S01]  /*8a50*/  FADD R21, R16, -R18 ;  /* 0x8000001210157221 */ /* 0x010fe20000000000 */
[----:B------:R-:W-:-:S02]  /*8a60*/  FADD R23, R17, -R19 ;  /* 0x8000001311177221 */ /* 0x000fc40000000000 */
[----:B------:R-:W2:Y:S04]  /*8a70*/  LDL.64 R16, [R22+0x60] ;  /* 0x0000600016107983 */ /* 0x000ea80000100a00 */
[----:B------:R-:W2:Y:S01]  /*8a80*/  LDL.64 R18, [R22+0xb0] ;  /* 0x0000b00016127983 */ /* 0x000ea20000100a00 */
[----:B------:R-:W-:Y:S01]  /*8a90*/  FFMA R20, R21, R21, R20 ;  /* 0x0000001515147223 */ /* 0x000fe20000000014 */
[----:B-----5:R-:W-:-:S03]  /*8aa0*/  FADD R21, R12, -R14 ;  /* 0x8000000e0c157221 */ /* 0x020fc60000000000 */
[----:B------:R-:W-:Y:S01]  /*8ab0*/  FFMA R20, R23, R23, R20 ;  /* 0x0000001717147223 */ /* 0x000fe20000000014 */
[----:B------:R-:W-:Y:S02]  /*8ac0*/  FADD R23, R13, -R15 ;  /* 0x8000000f0d177221 */ /* 0x000fe40000000000 */
[----:B------:R-:W3:Y:S01]  /*8ad0*/  LDL.64 R12, [R22+0x68] ;  /* 0x00006800160c7983 */ /* 0x000ee20000100a00 */
[----:B------:R-:W-:-:S03]  /*8ae0*/  FFMA R20, R21, R21, R20 ;  /* 0x0000001515147223 */ /* 0x000fc60000000014 */
[----:B------:R-:W3:Y:S01]  /*8af0*/  LDL.64 R14, [R22+0xb8] ;  /* 0x0000b800160e7983 */ /* 0x000ee20000100a00 */
[----:B------:R-:W-:Y:S01]  /*8b00*/  FFMA R20, R23, R23, R20 ;  /* 0x0000001717147223 */ /* 0x000fe20000000014 */
[----:B--2---:R-:W-:Y:S01]  /*8b10*/  FADD R21, R16, -R18 ;  /* 0x8000001210157221 */ /* 0x004fe20000000000 */
[----:B------:R-:W-:Y:S02]  /*8b20*/  FADD R23, R17, -R19 ;  /* 0x8000001311177221 */ /* 0x000fe40000000000 */
[----:B------:R-:W2:Y:S01]  /*8b30*/  LDL.64 R16, [R22+0x70] ;  /* 0x0000700016107983 */ /* 0x000ea20000100a00 */
[----:B------:R-:W-:-:S03]  /*8b40*/  FFMA R20, R21, R21, R20 ;  /* 0x0000001515147223 */ /* 0x000fc60000000014 */
[----:B------:R-:W2:Y:S01]  /*8b50*/  LDL.64 R18, [R22+0xc0] ;  /* 0x0000c00016127983 */ /* 0x000ea20000100a00 */
[----:B------:R-:W-:Y:S01]  /*8b60*/  FFMA R20, R23, R23, R20 ;  /* 0x0000001717147223 */ /* 0x000fe20000000014 */
[----:B---3--:R-:W-:Y:S01]  /*8b70*/  FADD R21, R12, -R14 ;  /* 0x8000000e0c157221 */ /* 0x008fe20000000000 */
        /* <DEDUP_REMOVED lines=10> */
[----:B------:R-:W-:-:S03]  /*8c20*/  FFMA R34, R23, R23, R20 ;  /* 0x0000001717227223 */ /* 0x000fc60000000014 */
[----:B------:R-:W4:Y:S04]  /*8c30*/  LDL.64 R20, [R22+0x88] ;  /* 0x0000880016147983 */ /* 0x000f280000100a00 */
[----:B------:R-:W4:Y:S01]  /*8c40*/  LDL.64 R22, [R22+0xd8] ;  /* 0x0000d80016167983 */ /* 0x000f220000100a00 */
[----:B---3--:R-:W-:Y:S01]  /*8c50*/  FADD R35, R12, -R14 ;  /* 0x8000000e0c237221 */ /* 0x008fe20000000000 */
[----:B------:R-:W-:Y:S01]  /*8c60*/  FADD R13, R13, -R15 ;  /* 0x8000000f0d0d7221 */ /* 0x000fe20000000000 */
[----:B------:R-:W-:Y:S02]  /*8c70*/  VIADD R30, R30, 0x10 ;  /* 0x000000101e1e7836 */ /* 0x000fe40000000000 */
[----:B------:R-:W-:-:S04]  /*8c80*/  FFMA R34, R35, R35, R34 ;  /* 0x0000002323227223 */ /* 0x000fc80000000022 */
[----:B------:R-:W-:Y:S01]  /*8c90*/  FFMA R34, R13, R13, R34 ;  /* 0x0000000d0d227223 */ /* 0x000fe20000000022 */
[----:B------:R-:W-:Y:S01]  /*8ca0*/  ISETP.NE.AND P0, PT, R30, R10, PT ;  /* 0x0000000a1e00720c */ /* 0x000fe20003f05270 */
[----:B--2---:R-:W-:Y:S01]  /*8cb0*/  FADD R13, R16, -R18 ;  /* 0x80000012100d7221 */ /* 0x004fe20000000000 */
[----:B------:R-:W-:-:S03]  /*8cc0*/  FADD R17, R17, -R19 ;  /* 0x8000001311117221 */ /* 0x000fc60000000000 */
[----:B------:R-:W-:-:S04]  /*8cd0*/  FFMA R34, R13, R13, R34 ;  /* 0x0000000d0d227223 */ /* 0x000fc80000000022 */
[----:B------:R-:W-:Y:S01]  /*8ce0*/  FFMA R34, R17, R17, R34 ;  /* 0x0000001111227223 */ /* 0x000fe20000000022 */
[----:B----4-:R-:W-:Y:S01]  /*8cf0*/  FADD R13, R20, -R22 ;  /* 0x80000016140d7221 */ /* 0x010fe20000000000 */
[----:B------:R-:W-:-:S03]  /*8d00*/  FADD R21, R21, -R23 ;  /* 0x8000001715157221 */ /* 0x000fc60000000000 */
[----:B------:R-:W-:-:S04]  /*8d10*/  FFMA R34, R13, R13, R34 ;  /* 0x0000000d0d227223 */ /* 0x000fc80000000022 */
[----:B------:R-:W-:Y:S01]  /*8d20*/  FFMA R20, R21, R21, R34 ;  /* 0x0000001515147223 */ /* 0x000fe20000000022 */
[----:B------:R-:W-:Y:S06]  /*8d30*/  @P0 BRA `(.L_x_102) ;  /* 0xfffffffc00300947 */ /* 0x000fec000383ffff */
[----:B------:R-:W-:-:S07]  /*8d40*/  MOV R30, R10 ;  /* 0x0000000a001e7202 */ /* 0x000fce0000000f00 */
.L_x_101:
[----:B------:R-:W-:Y:S05]  /*8d50*/  @!P1 BRA `(.L_x_103) ;  /* 0x0000000400009947 */ /* 0x000fea0003800000 */
[----:B------:R-:W-:Y:S02]  /*8d60*/  ISETP.GE.U32.AND P0, PT, R26, 0x7, PT ;  /* 0x000000071a00780c */ /* 0x000fe40003f06070 */
[----:B------:R-:W-:-:S11]  /*8d70*/  ISETP.NE.AND P1, PT, R9, RZ, PT ;  /* 0x000000ff0900720c */ /* 0x000fd60003f25270 */
[----:B------:R-:W-:Y:S05]  /*8d80*/  @!P0 BRA `(.L_x_104) ;  /* 0x0000000000688947 */ /* 0x000fea0003800000 */
[----:B------:R-:W-:-:S05]  /*8d90*/  LEA R22, R30, R1, 0x2 ;  /* 0x000000011e167211 */ /* 0x000fca00078e10ff */
[----:B------:R-:W4:Y:S04]  /*8da0*/  LDL.64 R16, [R22+0x50] ;  /* 0x0000500016107983 */ /* 0x000f280000100a00 */
[----:B------:R-:W4:Y:S04]  /*8db0*/  LDL.64 R18, [R22+0xa0] ;  /* 0x0000a00016127983 */ /* 0x000f280000100a00 */
[----:B------:R-:W5:Y:S04]  /*8dc0*/  LDL.64 R12, [R22+0x58] ;  /* 0x00005800160c7983 */ /* 0x000f680000100a00 */
[----:B-123--:R-:W5:Y:S01]  /*8dd0*/  LDL.64 R14, [R22+0xa8] ;  /* 0x0000a800160e7983 */ /* 0x00ef620000100a00 */
[----:B----4-:R-:W-:Y:S01]  /*8de0*/  FADD R21, R16, -R18 ;  /* 0x8000001210157221 */ /* 0x010fe20000000000 */
[----:B------:R-:W-:-:S02]  /*8df0*/  FADD R23, R17, -R19 ;  /* 0x8000001311177221 */ /* 0x000fc40000000000 */
[----:B------:R-:W2:Y:S01]  /*8e00*/  LDL.64 R16, [R22+0x60] ;  /* 0x0000600016107983 */ /* 0x000ea20000100a00 */
[----:B------:R-:W-:-:S03]  /*8e10*/  FFMA R34, R21, R21, R20 ;  /* 0x0000001515227223 */ /* 0x000fc60000000014 */
[----:B------:R-:W2:Y:S01]  /*8e20*/  LDL.64 R18, [R22+0xb0] ;  /* 0x0000b00016127983 */ /* 0x000ea20000100a00 */
[----:B------:R-:W-:-:S03]  /*8e30*/  FFMA R34, R23, R23, R34 ;  /* 0x0000001717227223 */ /* 0x000fc60000000022 */
[----:B------:R-:W3:Y:S04]  /*8e40*/  LDL.64 R20, [R22+0x68] ;  /* 0x0000680016147983 */ /* 0x000ee80000100a00 */
[----:B------:R-:W3:Y:S01]  /*8e50*/  LDL.64 R22, [R22+0xb8] ;  /* 0x0000b80016167983 */ /* 0x000ee20000100a00 */
[----:B-----5:R-:W-:Y:S01]  /*8e60*/  FADD R35, R12, -R14 ;  /* 0x8000000e0c237221 */ /* 0x020fe20000000000 */
[----:B------:R-:W-:-:S03]  /*8e70*/  FADD R13, R13, -R15 ;  /* 0x8000000f0d0d7221 */ /* 0x000fc60000000000 */
[----:B------:R-:W-:-:S04]  /*8e80*/  FFMA R34, R35, R35, R34 ;  /* 0x0000002323227223 */ /* 0x000fc80000000022 */
[----:B------:R-:W-:Y:S01]  /*8e90*/  FFMA R34, R13, R13, R34 ;  /* 0x0000000d0d227223 */ /* 0x000fe20000000022 */
[----:B------:R-:W-:Y:S02]  /*8ea0*/  VIADD R30, R30, 0x8 ;  /* 0x000000081e1e7836 */ /* 0x000fe40000000000 */
[----:B--2---:R-:W-:Y:S01]  /*8eb0*/  FADD R13, R16, -R18 ;  /* 0x80000012100d7221 */ /* 0x004fe20000000000 */
[----:B------:R-:W-:-:S03]  /*8ec0*/  FADD R17, R17, -R19 ;  /* 0x8000001311117221 */ /* 0x000fc60000000000 */
[----:B------:R-:W-:-:S04]  /*8ed0*/  FFMA R34, R13, R13, R34 ;  /* 0x0000000d0d227223 */ /* 0x000fc80000000022 */
[----:B------:R-:W-:Y:S01]  /*8ee0*/  FFMA R34, R17, R17, R34 ;  /* 0x0000001111227223 */ /* 0x000fe20000000022 */
[----:B---3--:R-:W-:Y:S01]  /*8ef0*/  FADD R13, R20, -R22 ;  /* 0x80000016140d7221 */ /* 0x008fe20000000000 */
[----:B------:R-:W-:-:S03]  /*8f00*/  FADD R21, R21, -R23 ;  /* 0x8000001715157221 */ /* 0x000fc60000000000 */
[----:B------:R-:W-:-:S04]  /*8f10*/  FFMA R34, R13, R13, R34 ;  /* 0x0000000d0d227223 */ /* 0x000fc80000000022 */
[----:B------:R-:W-:-:S07]  /*8f20*/  FFMA R20, R21, R21, R34 ;  /* 0x0000001515147223 */ /* 0x000fce0000000022 */
.L_x_104:
[----:B------:R-:W-:Y:S05]  /*8f30*/  @!P1 BRA `(.L_x_103) ;  /* 0x0000000000889947 */ /* 0x000fea0003800000 */
[----:B------:R-:W-:Y:S02]  /*8f40*/  IADD3 R12, PT, PT, R9, -0x1, RZ ;  /* 0xffffffff090c7810 */ /* 0x000fe40007ffe0ff */
[----:B------:R-:W-:Y:S02]  /*8f50*/  ISETP.NE.AND P1, PT, R11, RZ, PT ;  /* 0x000000ff0b00720c */ /* 0x000fe40003f25270 */
[----:B------:R-:W-:-:S13]  /*8f60*/  ISETP.GE.U32.AND P0, PT, R12, 0x3, PT ;  /* 0x000000030c00780c */ /* 0x000fda0003f06070 */
[----:B------:R-:W-:Y:S05]  /*8f70*/  @!P0 BRA `(.L_x_105) ;  /* 0x0000000000388947 */ /* 0x000fea0003800000 */
[----:B------:R-:W-:-:S05]  /*8f80*/  LEA R21, R30, R1, 0x2 ;  /* 0x000000011e157211 */ /* 0x000fca00078e10ff */
[----:B------:R-:W4:Y:S04]  /*8f90*/  LDL.64 R12, [R21+0x50] ;  /* 0x00005000150c7983 */ /* 0x000f280000100a00 */
[----:B-123--:R-:W4:Y:S04]  /*8fa0*/  LDL.64 R14, [R21+0xa0] ;  /* 0x0000a000150e7983 */ /* 0x00ef280000100a00 */
[----:B------:R-:W2:Y:S04]  /*8fb0*/  LDL.64 R16, [R21+0x58] ;  /* 0x0000580015107983 */ /* 0x000ea80000100a00 */
[----:B------:R-:W2:Y:S01]  /*8fc0*/  LDL.64 R18, [R21+0xa8] ;  /* 0x0000a80015127983 */ /* 0x000ea20000100a00 */
[----:B------:R-:W-:-:S02]  /*8fd0*/  VIADD R30, R30, 0x4 ;  /* 0x000000041e1e7836 */ /* 0x000fc40000000000 */
[----:B----4-:R-:W-:Y:S01]  /*8fe0*/  FADD R23, R12, -R14 ;  /* 0x8000000e0c177221 */ /* 0x010fe20000000000 */
[----:B------:R-:W-:-:S03]  /*8ff0*/  FADD R13, R13, -R15 ;  /* 0x8000000f0d0d7221 */ /* 0x000fc60000000000 */
[----:B------:R-:W-:Y:S01]  /*9000*/  FFMA R20, R23, R23, R20 ;  /* 0x0000001717147223 */ /* 0x000fe20000000014 */
[----:B--2---:R-:W-:-:S03]  /*9010*/  FADD R15, R16, -R18 ;  /* 0x80000012100f7221 */ /* 0x004fc60000000000 */
[----:B------:R-:W-:Y:S01]  /*9020*/  FFMA R20, R13, R13, R20 ;  /* 0x0000000d0d147223 */ /* 0x000fe20000000014 */
[----:B------:R-:W-:-:S03]  /*9030*/  FADD R17, R17, -R19 ;  /* 0x8000001311117221 */ /* 0x000fc60000000000 */
[----:B------:R-:W-:-:S04]  /*9040*/  FFMA R20, R15, R15, R20 ;  /* 0x0000000f0f147223 */ /* 0x000fc80000000014 */
[----:B------:R-:W-:-:S07]  /*9050*/  FFMA R20, R17, R17, R20 ;  /* 0x0000001111147223 */ /* 0x000fce0000000014 */
.L_x_105:
[----:B------:R-:W-:Y:S05]  /*9060*/  @!P1 BRA `(.L_x_103) ;  /* 0x00000000003c9947 */ /* 0x000fea0003800000 */
[----:B------:R-:W-:-:S05]  /*9070*/  LEA R16, R30, R1, 0x2 ;  /* 0x000000011e107211 */ /* 0x000fca00078e10ff */
[----:B------:R-:W4:Y:S04]  /*9080*/  LDL.64 R12, [R16+0x50] ;  /* 0x00005000100c7983 */ /* 0x000f280000100a00 */
[----:B-123--:R-:W4:Y:S01]  /*9090*/  LDL.64 R14, [R16+0xa0] ;  /* 0x0000a000100e7983 */ /* 0x00ef220000100a00 */
[----:B------:R-:W-:Y:S01]  /*90a0*/  ISETP.NE.AND P0, PT, R11, 0x1, PT ;  /* 0x000000010b00780c */ /* 0x000fe20003f05270 */
[----:B----4-:R-:W-:-:S04]  /*90b0*/  FADD R17, R12, -R14 ;  /* 0x8000000e0c117221 */ /* 0x010fc80000000000 */
        /* <DEDUP_REMOVED lines=10> */
.L_x_103:
[----:B------:R-:W-:Y:S01]  /*9160*/  IADD3 R12, PT, PT, R20, -0xd000000, RZ ;  /* 0xf3000000140c7810 */ /* 0x000fe20007ffe0ff */
[----:B------:R0:W4:Y:S01]  /*9170*/  MUFU.RSQ R13, R20 ;  /* 0x00000014000d7308 */ /* 0x0001220000001400 */
[----:B------:R-:W-:Y:S02]  /*9180*/  BSSY.RECONVERGENT B0, `(.L_x_106) ;  /* 0x000000d000007945 */ /* 0x000fe40003800200 */
[----:B------:R-:W-:-:S13]  /*9190*/  ISETP.GT.U32.AND P0, PT, R12, 0x727fffff, PT ;  /* 0x727fffff0c00780c */ /* 0x000fda0003f04070 */
[----:B0-----:R-:W-:Y:S05]  /*91a0*/  @!P0 BRA `(.L_x_107) ;  /* 0x0000000000188947 */ /* 0x001fea0003800000 */
[----:B------:R-:W-:Y:S01]  /*91b0*/  BSSY.RECONVERGENT B1, `(.L_x_108) ;  /* 0x0000004000017945 */ /* 0x000fe20003800200 */
[----:B----4-:R-:W-:Y:S01]  /*91c0*/  IMAD.MOV.U32 R13, RZ, RZ, R20 ;  /* 0x000000ffff0d7224 */ /* 0x010fe200078e0014 */
[----:B------:R-:W-:-:S07]  /*91d0*/  MOV R12, 0x91f0 ;  /* 0x000091f0000c7802 */ /* 0x000fce0000000f00 */
[----:B-123--:R-:W-:Y:S05]  /*91e0*/  CALL.REL.NOINC `($__internal_1_$__cuda_sm20_sqrt_rn_f32_slowpath) ;  /* 0x0000002c00cc7944 */ /* 0x00efea0003c00000 */
[----:B------:R-:W-:Y:S05]  /*91f0*/  BSYNC.RECONVERGENT B1 ;  /* 0x0000000000017941 */ /* 0x000fea0003800200 */
.L_x_108:
[----:B------:R-:W-:Y:S05]  /*9200*/  BRA `(.L_x_109) ;  /* 0x0000000000107947 */ /* 0x000fea0003800000 */
.L_x_107:
[C---:B----4-:R-:W-:Y:S01]  /*9210*/  FMUL.FTZ R17, R13.reuse, R20 ;  /* 0x000000140d117220 */ /* 0x050fe20000410000 */
[----:B------:R-:W-:-:S03]  /*9220*/  FMUL.FTZ R12, R13, 0.5 ;  /* 0x3f0000000d0c7820 */ /* 0x000fc60000410000 */
[----:B------:R-:W-:-:S04]  /*9230*/  FFMA R20, -R17, R17, R20 ;  /* 0x0000001111147223 */ /* 0x000fc80000000114 */
[----:B------:R-:W-:-:S07]  /*9240*/  FFMA R17, R20, R12, R17 ;  /* 0x0000000c14117223 */ /* 0x000fce0000000011 */
.L_x_109:
[----:B------:R-:W-:Y:S05]  /*9250*/  BSYNC.RECONVERGENT B0 ;  /* 0x0000000000007941 */ /* 0x000fea0003800200 */
.L_x_106:
[----:B------:R-:W-:-:S04]  /*9260*/  FSETP.GEU.AND P0, PT, R17, R29, PT ;  /* 0x0000001d1100720b */ /* 0x000fc80003f0e000 */
[----:B------:R-:W-:Y:S02]  /*9270*/  SEL R25, R28, R25, !P0 ;  /* 0x000000191c197207 */ /* 0x000fe40004000000 */
[----:B------:R-:W-:Y:S01]  /*9280*/  FSEL R29, R17, R29, !P0 ;  /* 0x0000001d111d7208 */ /* 0x000fe20004000000 */
[----:B------:R-:W-:Y:S06]  /*9290*/  BRA.U UP2, `(.L_x_110) ;  /* 0xffffffe902dc7547 */ /* 0x000fec000b83ffff */
.L_x_95:
[----:B------:R-:W0:Y:S01]  /*92a0*/  LDCU UR6, c[0x0][0x390] ;  /* 0x00007200ff0677ac */ /* 0x000e220008000800 */
[----:B------:R-:W-:Y:S01]  /*92b0*/  IMAD.MOV.U32 R28, RZ, RZ, R31 ;  /* 0x000000ffff1c7224 */ /* 0x000fe200078e001f */
[----:B------:R-:W-:Y:S02]  /*92c0*/  MOV R30, R33 ;  /* 0x00000021001e7202 */ /* 0x000fe40000000f00 */
[----:B------:R-:W-:Y:S02]  /*92d0*/  MOV R29, R32 ;  /* 0x00000020001d7202 */ /* 0x000fe40000000f00 */
[----:B------:R-:W-:Y:S01]  /*92e0*/  IADD3 R31, PT, PT, R9, -0x1, RZ ;  /* 0xffffffff091f7810 */ /* 0x000fe20007ffe0ff */
[----:B0-----:R-:W-:-:S09]  /*92f0*/  UISETP.GE.AND UP2, UPT, UR6, 0x1, UPT ;  /* 0x000000010600788c */ /* 0x001fd2000bf46270 */
[----:B------:R-:W-:Y:S05]  /*9300*/  BRA.U !UP2, `(.L_x_111) ;  /* 0x000000090a4c7547 */ /* 0x000fea000b800000 */
[----:B------:R-:W-:Y:S01]  /*9310*/  ISETP.GE.U32.AND P0, PT, R7, 0xf, PT ;  /* 0x0000000f0700780c */ /* 0x000fe20003f06070 */
[----:B-123--:R-:W-:-:S12]  /*9320*/  HFMA2 R14, -RZ, RZ, 0, 0 ;  /* 0x00000000ff0e7431 */ /* 0x00efd800000001ff */
[----:B------:R-:W-:Y:S05]  /*9330*/  @!P0 BRA `(.L_x_112) ;  /* 0x0000000000e48947 */ /* 0x000fea0003800000 */
[----:B------:R-:W-:-:S07]  /*9340*/  IMAD.MOV.U32 R21, RZ, RZ, RZ ;  /* 0x000000ffff157224 */ /* 0x000fce00078e00ff */
.L_x_113:
[----:B0-----:R-:W0:Y:S01]  /*9350*/  LDC.64 R34, c[0x0][0x380] ;  /* 0x0000e000ff227b82 */ /* 0x001e220000000a00 */
[----:B------:R-:W-:Y:S01]  /*9360*/  IMAD R13, R25, UR6, R21 ;  /* 0x00000006190d7c24 */ /* 0x000fe2000f8e0215 */
[----:B------:R-:W-:-:S05]  /*9370*/  LEA R20, R21, R1, 0x2 ;  /* 0x0000000115147211 */ /* 0x000fca00078e10ff */
        /* <DEDUP_REMOVED lines=52> */
[----:B0-----:R-:W-:-:S07]  /*96c0*/  IMAD.MOV.U32 R14, RZ, RZ, R10 ;  /* 0x000000ffff0e7224 */ /* 0x001fce00078e000a */
.L_x_112:
        /* <DEDUP_REMOVED lines=8> */
[----:B------:R-:W2:Y:S04]  /*9750*/  LDL R34, [R15+0x4] ;  /* 0x000004000f227983 */ /* 0x000ea80000100800 */
[----:B------:R-:W3:Y:S04]  /*9760*/  LDL R23, [R15+0x8] ;  /* 0x000008000f177983 */ /* 0x000ee80000100800 */
[----:B------:R-:W4:Y:S04]  /*9770*/  LDL R33, [R15+0xc] ;  /* 0x00000c000f217983 */ /* 0x000f280000100800 */
[----:B------:R-:W5:Y:S01]  /*9780*/  LDL R35, [R15+0x14] ;  /* 0x000014000f237983 */ /* 0x000f620000100800 */
[----:B0-----:R-:W-:-:S03]  /*9790*/  IMAD.WIDE R12, R17, 0x4, R12 ;  /* 0x00000004110c7825 */ /* 0x001fc600078e020c */
[----:B------:R-:W2:Y:S04]  /*97a0*/  LDL R17, [R15] ;  /* 0x000000000f117983 */ /* 0x000ea80000100800 */
        /* <DEDUP_REMOVED lines=19> */
[----:B------:R-:W-:Y:S01]  /*98e0*/  IADD3 R14, PT, PT, R14, 0x8, RZ ;  /* 0x000000080e0e7810 */ /* 0x000fe20007ffe0ff */
        /* <DEDUP_REMOVED lines=8> */
.L_x_114:
[----:B------:R-:W-:Y:S05]  /*9970*/  @!P1 BRA `(.L_x_111) ;  /* 0x0000000000b09947 */ /* 0x000fea0003800000 */
[----:B------:R-:W-:Y:S02]  /*9980*/  ISETP.GE.U32.AND P0, PT, R31, 0x3, PT ;  /* 0x000000031f00780c */ /* 0x000fe40003f06070 */
[----:B------:R-:W-:-:S11]  /*9990*/  ISETP.NE.AND P1, PT, R11, RZ, PT ;  /* 0x000000ff0b00720c */ /* 0x000fd60003f25270 */
[----:B------:R-:W-:Y:S05]  /*99a0*/  @!P0 BRA `(.L_x_115) ;  /* 0x0000000000548947 */ /* 0x000fea0003800000 */
[----:B0-----:R-:W0:Y:S01]  /*99b0*/  LDC.64 R12, c[0x0][0x380] ;  /* 0x0000e000ff0c7b82 */ /* 0x001e220000000a00 */
[----:B------:R-:W-:Y:S02]  /*99c0*/  IMAD R15, R25, UR6, R14 ;  /* 0x00000006190f7c24 */ /* 0x000fe4000f8e020e */
[----:B------:R-:W-:-:S05]  /*99d0*/  IMAD R19, R14, 0x4, R1 ;  /* 0x000000040e137824 */ /* 0x000fca00078e0201 */
        /* <DEDUP_REMOVED lines=18> */
.L_x_115:
[----:B------:R-:W-:Y:S05]  /*9b00*/  @!P1 BRA `(.L_x_111) ;  /* 0x00000000004c9947 */ /* 0x000fea0003800000 */
[----:B0-----:R-:W0:Y:S01]  /*9b10*/  LDC.64 R12, c[0x0][0x380] ;  /* 0x0000e000ff0c7b82 */ /* 0x001e220000000a00 */
[----:B------:R-:W-:Y:S01]  /*9b20*/  IMAD R25, R25, UR6, R14 ;  /* 0x0000000619197c24 */ /* 0x000fe2000f8e020e */
[----:B-1----:R-:W-:-:S05]  /*9b30*/  LEA R15, R14, R1, 0x2 ;  /* 0x000000010e0f7211 */ /* 0x002fca00078e10ff */
[----:B------:R-:W2:Y:S01]  /*9b40*/  LDL R17, [R15] ;  /* 0x000000000f117983 */ /* 0x000ea20000100800 */
[----:B0-----:R-:W-:-:S05]  /*9b50*/  IMAD.WIDE R12, R25, 0x4, R12 ;  /* 0x00000004190c7825 */ /* 0x001fca00078e020c */
[----:B------:R-:W2:Y:S01]  /*9b60*/  LDG.E R14, desc[UR8][R12.64] ;  /* 0x000000080c0e7981 */ /* 0x000ea2000c1e1900 */
[----:B------:R-:W-:Y:S01]  /*9b70*/  ISETP.NE.AND P0, PT, R11, 0x1, PT ;  /* 0x000000010b00780c */ /* 0x000fe20003f05270 */
[----:B--2---:R-:W-:-:S05]  /*9b80*/  FADD R14, R14, R17 ;  /* 0x000000110e0e7221 */ /* 0x004fca0000000000 */
[----:B------:R4:W-:Y:S07]  /*9b90*/  STL [R15], R14 ;  /* 0x0000000e0f007387 */ /* 0x0009ee0000100800 */
[----:B------:R-:W-:Y:S05]  /*9ba0*/  @!P0 BRA `(.L_x_111) ;  /* 0x0000000000248947 */ /* 0x000fea0003800000 */
[----:B------:R-:W-:Y:S01]  /*9bb0*/  ISETP.NE.AND P0, PT, R11, 0x2, PT ;  /* 0x000000020b00780c */ /* 0x000fe20003f05270 */
[----:B----4-:R-:W2:Y:S04]  /*9bc0*/  LDG.E R14, desc[UR8][R12.64+0x4] ;  /* 0x000004080c0e7981 */ /* 0x010ea8000c1e1900 */
[----:B------:R-:W2:Y:S08]  /*9bd0*/  LDL R19, [R15+0x4] ;  /* 0x000004000f137983 */ /* 0x000eb00000100800 */
[----:B------:R-:W3:Y:S04]  /*9be0*/  @P0 LDG.E R16, desc[UR8][R12.64+0x8] ;  /* 0x000008080c100981 */ /* 0x000ee8000c1e1900 */
[----:B------:R-:W3:Y:S01]  /*9bf0*/  @P0 LDL R17, [R15+0x8] ;  /* 0x000008000f110983 */ /* 0x000ee20000100800 */
[----:B--2---:R-:W-:-:S05]  /*9c00*/  FADD R14, R14, R19 ;  /* 0x000000130e0e7221 */ /* 0x004fca0000000000 */
[----:B------:R0:W-:Y:S01]  /*9c10*/  STL [R15+0x4], R14 ;  /* 0x0000040e0f007387 */ /* 0x0001e20000100800 */
[----:B---3--:R-:W-:-:S05]  /*9c20*/  @P0 FADD R16, R16, R17 ;  /* 0x0000001110100221 */ /* 0x008fca0000000000 */
[----:B------:R0:W-:Y:S02]  /*9c30*/  @P0 STL [R15+0x8], R16 ;  /* 0x000008100f000387 */ /* 0x0001e40000100800 */
.L_x_111:
[----:B------:R-:W-:Y:S05]  /*9c40*/  BRA.U UP1, `(.L_x_116) ;  /* 0xffffffcd01e47547 */ /* 0x000fea000b83ffff */
[----:B0-----:R-:W-:Y:S01]  /*9c50*/  IMAD.MOV.U32 R32, RZ, RZ, RZ ;  /* 0x000000ffff207224 */ /* 0x001fe200078e00ff */
[----:B------:R-:W-:Y:S06]  /*9c60*/  BRA.U !UP2, `(.L_x_117) ;  /* 0x000000050af07547 */ /* 0x000fec000b800000 */
[----:B------:R-:W-:Y:S01]  /*9c70*/  ISETP.GE.U32.AND P0, PT, R7, 0xf, PT ;  /* 0x0000000f0700780c */ /* 0x000fe20003f06070 */
[----:B------:R-:W-:Y:S01]  /*9c80*/  HFMA2 R25, -RZ, RZ, 0, 0 ;  /* 0x00000000ff197431 */ /* 0x000fe200000001ff */
[----:B------:R-:W-:-:S11]  /*9c90*/  MOV R32, RZ ;  /* 0x000000ff00207202 */ /* 0x000fd60000000f00 */
[----:B------:R-:W-:Y:S05]  /*9ca0*/  @!P0 BRA `(.L_x_118) ;  /* 0x0000000000dc8947 */ /* 0x000fea0003800000 */
[----:B------:R-:W-:Y:S01]  /*9cb0*/  IMAD.MOV.U32 R32, RZ, RZ, RZ ;  /* 0x000000ffff207224 */ /* 0x000fe200078e00ff */
[----:B------:R-:W-:-:S07]  /*9cc0*/  MOV R25, RZ ;  /* 0x000000ff00197202 */ /* 0x000fce0000000f00 */
.L_x_119:
[----:B------:R-:W-:-:S05]  /*9cd0*/  LEA R33, R25, R1, 0x2 ;  /* 0x0000000119217211 */ /* 0x000fca00078e10ff */
[----:B-1----:R-:W5:Y:S04]  /*9ce0*/  LDL.64 R16, [R33+0x50] ;  /* 0x0000500021107983 */ /* 0x002f680000100a00 */
[----:B------:R-:W5:Y:S04]  /*9cf0*/  LDL.64 R18, [R33] ;  /* 0x0000000021127983 */ /* 0x000f680000100a00 */
[----:B------:R-:W5:Y:S04]  /*9d00*/  LDL.64 R12, [R33+0x58] ;  /* 0x00005800210c7983 */ /* 0x000f680000100a00 */
[----:B--234-:R-:W2:Y:S04]  /*9d10*/  LDL.64 R14, [R33+0x8] ;  /* 0x00000800210e7983 */ /* 0x01cea80000100a00 */
[----:B------:R-:W3:Y:S01]  /*9d20*/  LDL.64 R22, [R33+0x18] ;  /* 0x0000180021167983 */ /* 0x000ee20000100a00 */
[----:B-----5:R-:W-:Y:S01]  /*9d30*/  FADD R21, R16, -R18 ;  /* 0x8000001210157221 */ /* 0x020fe20000000000 */
[----:B------:R-:W-:-:S02]  /*9d40*/  FADD R20, R17, -R19 ;  /* 0x8000001311147221 */ /* 0x000fc40000000000 */
[----:B------:R-:W4:Y:S01]  /*9d50*/  LDL.64 R16, [R33+0x60] ;  /* 0x0000600021107983 */ /* 0x000f220000100a00 */
[----:B------:R-:W-:-:S03]  /*9d60*/  FFMA R21, R21, R21, R32 ;  /* 0x0000001515157223 */ /* 0x000fc60000000020 */
[----:B------:R-:W4:Y:S01]  /*9d70*/  LDL.64 R18, [R33+0x10] ;  /* 0x0000100021127983 */ /* 0x000f220000100a00 */
[----:B------:R-:W-:-:S03]  /*9d80*/  FFMA R32, R20, R20, R21 ;  /* 0x0000001414207223 */ /* 0x000fc60000000015 */
[----:B------:R-:W3:Y:S01]  /*9d90*/  LDL.64 R20, [R33+0x68] ;  /* 0x0000680021147983 */ /* 0x000ee20000100a00 */
[----:B--2---:R-:W-:Y:S01]  /*9da0*/  FADD R35, R12, -R14 ;  /* 0x8000000e0c237221 */ /* 0x004fe20000000000 */
[----:B------:R-:W-:Y:S02]  /*9db0*/  FADD R13, R13, -R15 ;  /* 0x8000000f0d0d7221 */ /* 0x000fe40000000000 */
[----:B------:R-:W2:Y:S01]  /*9dc0*/  LDL.64 R14, [R33+0x20] ;  /* 0x00002000210e7983 */ /* 0x000ea20000100a00 */
[----:B------:R-:W-:-:S04]  /*9dd0*/  FFMA R32, R35, R35, R32 ;  /* 0x0000002323207223 */ /* 0x000fc80000000020 */
[----:B------:R-:W-:Y:S02]  /*9de0*/  FFMA R32, R13, R13, R32 ;  /* 0x0000000d0d207223 */ /* 0x000fe40000000020 */
[----:B------:R-:W2:Y:S01]  /*9df0*/  LDL.64 R12, [R33+0x70] ;  /* 0x00007000210c7983 */ /* 0x000ea20000100a00 */
[----:B----4-:R-:W-:Y:S01]  /*9e00*/  FADD R35, R16, -R18 ;  /* 0x8000001210237221 */ /* 0x010fe20000000000 */
[----:B------:R-:W-:-:S03]  /*9e10*/  FADD R17, R17, -R19 ;  /* 0x8000001311117221 */ /* 0x000fc60000000000 */
[----:B------:R-:W-:Y:S01]  /*9e20*/  FFMA R32, R35, R35, R32 ;  /* 0x0000002323207223 */ /* 0x000fe20000000020 */
[----:B---3--:R-:W-:-:S03]  /*9e30*/  FADD R19, R21, -R23 ;  /* 0x8000001715137221 */ /* 0x008fc60000000000 */
[----:B------:R-:W-:Y:S01]  /*9e40*/  FFMA R32, R17, R17, R32 ;  /* 0x0000001111207223 */ /* 0x000fe20000000020 */
[----:B------:R-:W-:Y:S02]  /*9e50*/  FADD R17, R20, -R22 ;  /* 0x8000001614117221 */ /* 0x000fe40000000000 */
[----:B------:R-:W3:Y:S04]  /*9e60*/  LDL.64 R22, [R33+0x78] ;  /* 0x0000780021167983 */ /* 0x000ee80000100a00 */
[----:B------:R-:W3:Y:S01]  /*9e70*/  LDL.64 R20, [R33+0x28] ;  /* 0x0000280021147983 */ /* 0x000ee20000100a00 */
[----:B------:R-:W-:-:S03]  /*9e80*/  FFMA R32, R17, R17, R32 ;  /* 0x0000001111207223 */ /* 0x000fc60000000020 */
[----:B------:R-:W4:Y:S01]  /*9e90*/  LDL.64 R16, [R33+0x30] ;  /* 0x0000300021107983 */ /* 0x000f220000100a00 */
[----:B------:R-:W-:-:S03]  /*9ea0*/  FFMA R32, R19, R19, R32 ;  /* 0x0000001313207223 */ /* 0x000fc60000000020 */
[----:B------:R-:W4:Y:S01]  /*9eb0*/  LDL.64 R18, [R33+0x80] ;  /* 0x0000800021127983 */ /* 0x000f220000100a00 */
[----:B--2---:R-:W-:Y:S01]  /*9ec0*/  FADD R35, R12, -R14 ;  /* 0x8000000e0c237221 */ /* 0x004fe20000000000 */
[----:B------:R-:W-:Y:S02]  /*9ed0*/  FADD R37, R13, -R15 ;  /* 0x8000000f0d257221 */ /* 0x000fe40000000000 */
[----:B------:R-:W2:Y:S04]  /*9ee0*/  LDL.64 R12, [R33+0x88] ;  /* 0x00008800210c7983 */ /* 0x000ea80000100a00 */
[----:B------:R-:W2:Y:S01]  /*9ef0*/  LDL.64 R14, [R33+0x38] ;  /* 0x00003800210e7983 */ /* 0x000ea20000100a00 */
[----:B------:R-:W-:-:S04]  /*9f00*/  FFMA R32, R35, R35, R32 ;  /* 0x0000002323207223 */ /* 0x000fc80000000020 */
[----:B------:R-:W-:Y:S01]  /*9f10*/  FFMA R32, R37, R37, R32 ;  /* 0x0000002525207223 */ /* 0x000fe20000000020 */
[----:B------:R-:W-:-:S05]  /*9f20*/  VIADD R25, R25, 0x10 ;  /* 0x0000001019197836 */ /* 0x000fca0000000000 */
[----:B------:R-:W-:Y:S01]  /*9f30*/  ISETP.NE.AND P0, PT, R25, R10, PT ;  /* 0x0000000a1900720c */ /* 0x000fe20003f05270 */
[----:B---3--:R-:W-:Y:S01]  /*9f40*/  FADD R35, R22, -R20 ;  /* 0x8000001416237221 */ /* 0x008fe20000000000 */
[----:B------:R-:W-:-:S03]  /*9f50*/  FADD R21, R23, -R21 ;  /* 0x8000001517157221 */ /* 0x000fc60000000000 */
[----:B------:R-:W-:-:S04]  /*9f60*/  FFMA R32, R35, R35, R32 ;  /* 0x0000002323207223 */ /* 0x000fc80000000020 */
[----:B------:R-:W-:Y:S01]  /*9f70*/  FFMA R32, R21, R21, R32 ;  /* 0x0000001515207223 */ /* 0x000fe20000000020 */
[----:B----4-:R-:W-:Y:S01]  /*9f80*/  FADD R21, R18, -R16 ;  /* 0x8000001012157221 */ /* 0x010fe20000000000 */
        /* <DEDUP_REMOVED lines=8> */
[----:B------:R-:W-:-:S07]  /*a010*/  MOV R25, R10 ;  /* 0x0000000a00197202 */ /* 0x000fce0000000f00 */
.L_x_118:
[----:B------:R-:W-:-:S13]  /*a020*/  ISETP.NE.AND P0, PT, R8, RZ, PT ;  /* 0x000000ff0800720c */ /* 0x000fda0003f05270 */
[----:B------:R-:W-:Y:S05]  /*a030*/  @!P0 BRA `(.L_x_117) ;  /* 0x0000000000fc8947 */ /* 0x000fea0003800000 */
[----:B------:R-:W-:Y:S02]  /*a040*/  ISETP.GE.U32.AND P0, PT, R26, 0x7, PT ;  /* 0x000000071a00780c */ /* 0x000fe40003f06070 */
[----:B------:R-:W-:-:S11]  /*a050*/  ISETP.NE.AND P1, PT, R9, RZ, PT ;  /* 0x000000ff0900720c */ /* 0x000fd60003f25270 */
[----:B------:R-:W-:Y:S05]  /*a060*/  @!P0 BRA `(.L_x_120) ;  /* 0x0000000000688947 */ /* 0x000fea0003800000 */
[----:B------:R-:W-:-:S05]  /*a070*/  LEA R33, R25, R1, 0x2 ;  /* 0x0000000119217211 */ /* 0x000fca00078e10ff */
[----:B------:R-:W5:Y:S04]  /*a080*/  LDL.64 R20, [R33+0x50] ;  /* 0x0000500021147983 */ /* 0x000f680000100a00 */
[----:B------:R-:W5:Y:S04]  /*a090*/  LDL.64 R22, [R33] ;  /* 0x0000000021167983 */ /* 0x000f680000100a00 */
[----:B-1----:R-:W5:Y:S04]  /*a0a0*/  LDL.64 R18, [R33+0x58] ;  /* 0x0000580021127983 */ /* 0x002f680000100a00 */
[----:B------:R-:W5:Y:S04]  /*a0b0*/  LDL.64 R16, [R33+0x8] ;  /* 0x0000080021107983 */ /* 0x000f680000100a00 */
[----:B--234-:R-:W2:Y:S04]  /*a0c0*/  LDL.64 R14, [R33+0x60] ;  /* 0x00006000210e7983 */ /* 0x01cea80000100a00 */
[----:B------:R-:W2:Y:S01]  /*a0d0*/  LDL.64 R12, [R33+0x10] ;  /* 0x00001000210c7983 */ /* 0x000ea20000100a00 */
[----:B-----5:R-:W-:Y:S01]  /*a0e0*/  FADD R35, R20, -R22 ;  /* 0x8000001614237221 */ /* 0x020fe20000000000 */
[----:B------:R-:W-:-:S02]  /*a0f0*/  FADD R37, R21, -R23 ;  /* 0x8000001715257221 */ /* 0x000fc40000000000 */
[----:B------:R-:W3:Y:S04]  /*a100*/  LDL.64 R20, [R33+0x68] ;  /* 0x0000680021147983 */ /* 0x000ee80000100a00 */
[----:B------:R-:W3:Y:S01]  /*a110*/  LDL.64 R22, [R33+0x18] ;  /* 0x0000180021167983 */ /* 0x000ee20000100a00 */
[----:B------:R-:W-:Y:S01]  /*a120*/  FFMA R32, R35, R35, R32 ;  /* 0x0000002323207223 */ /* 0x000fe20000000020 */
[----:B------:R-:W-:-:S03]  /*a130*/  FADD R35, R18, -R16 ;  /* 0x8000001012237221 */ /* 0x000fc60000000000 */
[----:B------:R-:W-:Y:S01]  /*a140*/  FFMA R32, R37, R37, R32 ;  /* 0x0000002525207223 */ /* 0x000fe20000000020 */
[----:B------:R-:W-:-:S03]  /*a150*/  FADD R17, R19, -R17 ;  /* 0x8000001113117221 */ /* 0x000fc60000000000 */
[----:B------:R-:W-:-:S04]  /*a160*/  FFMA R32, R35, R35, R32 ;  /* 0x0000002323207223 */ /* 0x000fc80000000020 */
[----:B------:R-:W-:Y:S01]  /*a170*/  FFMA R32, R17, R17, R32 ;  /* 0x0000001111207223 */ /* 0x000fe20000000020 */
[----:B--2---:R-:W-:Y:S01]  /*a180*/  FADD R17, R14, -R12 ;  /* 0x8000000c0e117221 */ /* 0x004fe20000000000 */
[----:B------:R-:W-:-:S03]  /*a190*/  FADD R13, R15, -R13 ;  /* 0x8000000d0f0d7221 */ /* 0x000fc60000000000 */
[----:B------:R-:W-:-:S04]  /*a1a0*/  FFMA R32, R17, R17, R32 ;  /* 0x0000001111207223 */ /* 0x000fc80000000020 */
[----:B------:R-:W-:Y:S01]  /*a1b0*/  FFMA R32, R13, R13, R32 ;  /* 0x0000000d0d207223 */ /* 0x000fe20000000020 */
[----:B------:R-:W-:Y:S02]  /*a1c0*/  VIADD R25, R25, 0x8 ;  /* 0x0000000819197836 */ /* 0x000fe40000000000 */
[----:B---3--:R-:W-:Y:S01]  /*a1d0*/  FADD R15, R20, -R22 ;  /* 0x80000016140f7221 */ /* 0x008fe20000000000 */
[----:B------:R-:W-:-:S03]  /*a1e0*/  FADD R21, R21, -R23 ;  /* 0x8000001715157221 */ /* 0x000fc60000000000 */
[----:B------:R-:W-:-:S04]  /*a1f0*/  FFMA R32, R15, R15, R32 ;  /* 0x0000000f0f207223 */ /* 0x000fc80000000020 */
[----:B------:R-:W-:-:S07]  /*a200*/  FFMA R32, R21, R21, R32 ;  /* 0x0000001515207223 */ /* 0x000fce0000000020 */
.L_x_120:
[----:B------:R-:W-:Y:S05]  /*a210*/  @!P1 BRA `(.L_x_117) ;  /* 0x0000000000849947 */ /* 0x000fea0003800000 */
[----:B------:R-:W-:Y:S02]  /*a220*/  ISETP.GE.U32.AND P0, PT, R31, 0x3, PT ;  /* 0x000000031f00780c */ /* 0x000fe40003f06070 */
[----:B------:R-:W-:-:S11]  /*a230*/  ISETP.NE.AND P1, PT, R11, RZ, PT ;  /* 0x000000ff0b00720c */ /* 0x000fd60003f25270 */
[----:B------:R-:W-:Y:S05]  /*a240*/  @!P0 BRA `(.L_x_121) ;  /* 0x0000000000388947 */ /* 0x000fea0003800000 */
[----:B------:R-:W-:-:S05]  /*a250*/  LEA R20, R25, R1, 0x2 ;  /* 0x0000000119147211 */ /* 0x000fca00078e10ff */
[----:B------:R-:W5:Y:S04]  /*a260*/  LDL.64 R12, [R20+0x50] ;  /* 0x00005000140c7983 */ /* 0x000f680000100a00 */
[----:B-1234-:R-:W5:Y:S04]  /*a270*/  LDL.64 R14, [R20] ;  /* 0x00000000140e7983 */ /* 0x01ef680000100a00 */
        /* <DEDUP_REMOVED lines=11> */
.L_x_121:
[----:B------:R-:W-:Y:S05]  /*a330*/  @!P1 BRA `(.L_x_117) ;  /* 0x00000000003c9947 */ /* 0x000fea0003800000 */
[----:B-1----:R-:W-:-:S05]  /*a340*/  IMAD R16, R25, 0x4, R1 ;  /* 0x0000000419107824 */ /* 0x002fca00078e0201 */
[----:B------:R-:W5:Y:S04]  /*a350*/  LDL.64 R12, [R16+0x50] ;  /* 0x00005000100c7983 */ /* 0x000f680000100a00 */
[----:B--234-:R-:W5:Y:S01]  /*a360*/  LDL.64 R14, [R16] ;  /* 0x00000000100e7983 */ /* 0x01cf620000100a00 */
        /* <DEDUP_REMOVED lines=12> */
.L_x_117:
[----:B------:R-:W-:Y:S01]  /*a430*/  IADD3 R12, PT, PT, R32, -0xd000000, RZ ;  /* 0xf3000000200c7810 */ /* 0x000fe20007ffe0ff */
[----:B-1234-:R0:W1:Y:S01]  /*a440*/  MUFU.RSQ R15, R32 ;  /* 0x00000020000f7308 */ /* 0x01e0620000001400 */
[----:B------:R-:W-:Y:S02]  /*a450*/  BSSY.RECONVERGENT B0, `(.L_x_122) ;  /* 0x000000c000007945 */ /* 0x000fe40003800200 */
[----:B------:R-:W-:-:S13]  /*a460*/  ISETP.GT.U32.AND P0, PT, R12, 0x727fffff, PT ;  /* 0x727fffff0c00780c */ /* 0x000fda0003f04070 */
[----:B0-----:R-:W-:Y:S05]  /*a470*/  @!P0 BRA `(.L_x_123) ;  /* 0x0000000000148947 */ /* 0x001fea0003800000 */
[----:B------:R-:W-:Y:S02]  /*a480*/  MOV R13, R32 ;  /* 0x00000020000d7202 */ /* 0x000fe40000000f00 */
[----:B------:R-:W-:-:S07]  /*a490*/  MOV R12, 0xa4b0 ;  /* 0x0000a4b0000c7802 */ /* 0x000fce0000000f00 */
[----:B-1----:R-:W-:Y:S05]  /*a4a0*/  CALL.REL.NOINC `($__internal_1_$__cuda_sm20_sqrt_rn_f32_slowpath) ;  /* 0x0000001c001c7944 */ /* 0x002fea0003c00000 */
[----:B------:R-:W-:Y:S01]  /*a4b0*/  IMAD.MOV.U32 R22, RZ, RZ, R17 ;  /* 0x000000ffff167224 */ /* 0x000fe200078e0011 */
[----:B------:R-:W-:Y:S06]  /*a4c0*/  BRA `(.L_x_124) ;  /* 0x0000000000107947 */ /* 0x000fec0003800000 */
.L_x_123:
[C---:B-1----:R-:W-:Y:S01]  /*a4d0*/  FMUL.FTZ R13, R15.reuse, R32 ;  /* 0x000000200f0d7220 */ /* 0x042fe20000410000 */
[----:B------:R-:W-:-:S03]  /*a4e0*/  FMUL.FTZ R12, R15, 0.5 ;  /* 0x3f0000000f0c7820 */ /* 0x000fc60000410000 */
[----:B------:R-:W-:-:S04]  /*a4f0*/  FFMA R22, -R13, R13, R32 ;  /* 0x0000000d0d167223 */ /* 0x000fc80000000120 */
[----:B------:R-:W-:-:S07]  /*a500*/  FFMA R22, R22, R12, R13 ;  /* 0x0000000c16167223 */ /* 0x000fce000000000d */
.L_x_124:
[----:B------:R-:W-:Y:S05]  /*a510*/  BSYNC.RECONVERGENT B0 ;  /* 0x0000000000007941 */ /* 0x000fea0003800200 */
.L_x_122:
[----:B------:R-:W0:Y:S01]  /*a520*/  LDC R23, c[0x0][0x390] ;  /* 0x0000e400ff177b82 */ /* 0x000e220000000800 */
[----:B------:R-:W-:Y:S01]  /*a530*/  FSETP.GEU.AND P0, PT, R22, R5, PT ;  /* 0x000000051600720b */ /* 0x000fe20003f0e000 */
[----:B------:R-:W-:Y:S03]  /*a540*/  BSSY.RECONVERGENT B0, `(.L_x_125) ;  /* 0x0000054000007945 */ /* 0x000fe60003800200 */
[----:B------:R-:W-:Y:S02]  /*a550*/  FSEL R5, R5, R22, P0 ;  /* 0x0000001605057208 */ /* 0x000fe40000000000 */
[----:B0-----:R-:W-:-:S13]  /*a560*/  ISETP.LT.OR P1, PT, R23, 0x1, P0 ;  /* 0x000000011700780c */ /* 0x001fda0000721670 */
[----:B------:R-:W-:Y:S05]  /*a570*/  @P1 BRA `(.L_x_126) ;  /* 0x0000000400401947 */ /* 0x000fea0003800000 */
[----:B------:R-:W-:Y:S01]  /*a580*/  ISETP.GE.U32.AND P0, PT, R7, 0xf, PT ;  /* 0x0000000f0700780c */ /* 0x000fe20003f06070 */
[----:B------:R-:W-:-:S12]  /*a590*/  HFMA2 R12, -RZ, RZ, 0, 0 ;  /* 0x00000000ff0c7431 */ /* 0x000fd800000001ff */
[----:B------:R-:W-:Y:S05]  /*a5a0*/  @!P0 BRA `(.L_x_127) ;  /* 0x0000000000588947 */ /* 0x000fea0003800000 */
[----:B------:R-:W-:-:S07]  /*a5b0*/  MOV R25, RZ ;  /* 0x000000ff00197202 */ /* 0x000fce0000000f00 */
.L_x_128:
[----:B0-----:R-:W-:-:S05]  /*a5c0*/  IMAD R5, R25, 0x4, R1 ;  /* 0x0000000419057824 */ /* 0x001fca00078e0201 */
[----:B------:R-:W2:Y:S04]  /*a5d0*/  LDL.64 R12, [R5] ;  /* 0x00000000050c7983 */ /* 0x000ea80000100a00 */
[----:B------:R-:W3:Y:S04]  /*a5e0*/  LDL.64 R14, [R5+0x8] ;  /* 0x00000800050e7983 */ /* 0x000ee80000100a00 */
[----:B------:R-:W4:Y:S04]  /*a5f0*/  LDL.64 R16, [R5+0x10] ;  /* 0x0000100005107983 */ /* 0x000f280000100a00 */
[----:B--2---:R0:W-:Y:S04]  /*a600*/  STL.64 [R5+0x28], R12 ;  /* 0x0000280c05007387 */ /* 0x0041e80000100a00 */
[----:B---3--:R1:W-:Y:S04]  /*a610*/  STL.64 [R5+0x30], R14 ;  /* 0x0000300e05007387 */ /* 0x0083e80000100a00 */
[----:B----4-:R2:W-:Y:S04]  /*a620*/  STL.64 [R5+0x38], R16 ;  /* 0x0000381005007387 */ /* 0x0105e80000100a00 */
[----:B0-----:R-:W3:Y:S04]  /*a630*/  LDL.64 R12, [R5+0x18] ;  /* 0x00001800050c7983 */ /* 0x001ee80000100a00 */
[----:B-1----:R-:W4:Y:S04]  /*a640*/  LDL.64 R14, [R5+0x20] ;  /* 0x00002000050e7983 */ /* 0x002f280000100a00 */
[----:B--2---:R-:W2:Y:S04]  /*a650*/  LDL.64 R16, [R5+0x28] ;  /* 0x0000280005107983 */ /* 0x004ea80000100a00 */
[----:B------:R-:W5:Y:S04]  /*a660*/  LDL.64 R18, [R5+0x30] ;  /* 0x0000300005127983 */ /* 0x000f680000100a00 */
[----:B------:R-:W5:Y:S01]  /*a670*/  LDL.64 R20, [R5+0x38] ;  /* 0x0000380005147983 */ /* 0x000f620000100a00 */
[----:B------:R-:W-:-:S04]  /*a680*/  IADD3 R25, PT, PT, R25, 0x10, RZ ;  /* 0x0000001019197810 */ /* 0x000fc80007ffe0ff */
[----:B------:R-:W-:Y:S01]  /*a690*/  ISETP.NE.AND P0, PT, R25, R10, PT ;  /* 0x0000000a1900720c */ /* 0x000fe20003f05270 */
[----:B---3--:R0:W-:Y:S04]  /*a6a0*/  STL.64 [R5+0x40], R12 ;  /* 0x0000400c05007387 */ /* 0x0081e80000100a00 */
[----:B----4-:R0:W-:Y:S04]  /*a6b0*/  STL.64 [R5+0x48], R14 ;  /* 0x0000480e05007387 */ /* 0x0101e80000100a00 */
[----:B--2---:R0:W-:Y:S04]  /*a6c0*/  STL.64 [R5+0x50], R16 ;  /* 0x0000501005007387 */ /* 0x0041e80000100a00 */
[----:B-----5:R0:W-:Y:S04]  /*a6d0*/  STL.64 [R5+0x58], R18 ;  /* 0x0000581205007387 */ /* 0x0201e80000100a00 */
[----:B------:R0:W-:Y:S01]  /*a6e0*/  STL.64 [R5+0x60], R20 ;  /* 0x0000601405007387 */ /* 0x0001e20000100a00 */
[----:B------:R-:W-:Y:S05]  /*a6f0*/  @P0 BRA `(.L_x_128) ;  /* 0xfffffffc00b00947 */ /* 0x000fea000383ffff */
[----:B0-----:R-:W-:-:S07]  /*a700*/  MOV R12, R10 ;  /* 0x0000000a000c7202 */ /* 0x001fce0000000f00 */
.L_x_127:
[----:B------:R-:W-:Y:S01]  /*a710*/  ISETP.NE.AND P0, PT, R8, RZ, PT ;  /* 0x000000ff0800720c */ /* 0x000fe20003f05270 */
[----:B------:R-:W-:-:S12]  /*a720*/  IMAD.MOV.U32 R5, RZ, RZ, R22 ;  /* 0x000000ffff057224 */ /* 0x000fd800078e0016 */
[----:B------:R-:W-:Y:S05]  /*a730*/  @!P0 BRA `(.L_x_126) ;  /* 0x0000000000d08947 */ /* 0x000fea0003800000 */
[----:B------:R-:W-:Y:S02]  /*a740*/  ISETP.GE.U32.AND P0, PT, R26, 0x7, PT ;  /* 0x000000071a00780c */ /* 0x000fe40003f06070 */
[----:B------:R-:W-:-:S11]  /*a750*/  ISETP.NE.AND P1, PT, R9, RZ, PT ;  /* 0x000000ff0900720c */ /* 0x000fd60003f25270 */
[----:B------:R-:W-:Y:S05]  /*a760*/  @!P0 BRA `(.L_x_129) ;  /* 0x0000000000488947 */ /* 0x000fea0003800000 */
[----:B------:R-:W-:-:S05]  /*a770*/  LEA R5, R12, R1, 0x2 ;  /* 0x000000010c057211 */ /* 0x000fca00078e10ff */
[----:B------:R-:W2:Y:S04]  /*a780*/  LDL R14, [R5] ;  /* 0x00000000050e7983 */ /* 0x000ea80000100800 */
[----:B------:R-:W3:Y:S04]  /*a790*/  LDL R16, [R5+0x4] ;  /* 0x0000040005107983 */ /* 0x000ee80000100800 */
[----:B------:R-:W4:Y:S04]  /*a7a0*/  LDL R18, [R5+0x8] ;  /* 0x0000080005127983 */ /* 0x000f280000100800 */
[----:B------:R-:W5:Y:S04]  /*a7b0*/  LDL R20, [R5+0xc] ;  /* 0x00000c0005147983 */ /* 0x000f680000100800 */
[----:B------:R-:W5:Y:S04]  /*a7c0*/  LDL R32, [R5+0x10] ;  /* 0x0000100005207983 */ /* 0x000f680000100800 */
[----:B------:R-:W5:Y:S04]  /*a7d0*/  LDL R34, [R5+0x14] ;  /* 0x0000140005227983 */ /* 0x000f680000100800 */
[----:B------:R-:W5:Y:S04]  /*a7e0*/  LDL R36, [R5+0x18] ;  /* 0x0000180005247983 */ /* 0x000f680000100800 */
[----:B------:R-:W5:Y:S01]  /*a7f0*/  LDL R13, [R5+0x1c] ;  /* 0x00001c00050d7983 */ /* 0x000f620000100800 */
[----:B------:R-:W-:-:S03]  /*a800*/  IADD3 R12, PT, PT, R12, 0x8, RZ ;  /* 0x000000080c0c7810 */ /* 0x000fc60007ffe0ff */
[----:B--2---:R0:W-:Y:S04]  /*a810*/  STL [R5+0x28], R14 ;  /* 0x0000280e05007387 */ /* 0x0041e80000100800 */
[----:B---3--:R0:W-:Y:S04]  /*a820*/  STL [R5+0x2c], R16 ;  /* 0x00002c1005007387 */ /* 0x0081e80000100800 */
[----:B----4-:R0:W-:Y:S04]  /*a830*/  STL [R5+0x30], R18 ;  /* 0x0000301205007387 */ /* 0x0101e80000100800 */
[----:B-----5:R0:W-:Y:S04]  /*a840*/  STL [R5+0x34], R20 ;  /* 0x0000341405007387 */ /* 0x0201e80000100800 */
[----:B------:R0:W-:Y:S04]  /*a850*/  STL [R5+0x38], R32 ;  /* 0x0000382005007387 */ /* 0x0001e80000100800 */
[----:B------:R0:W-:Y:S04]  /*a860*/  STL [R5+0x3c], R34 ;  /* 0x00003c2205007387 */ /* 0x0001e80000100800 */
[----:B------:R0:W-:Y:S04]  /*a870*/  STL [R5+0x40], R36 ;  /* 0x0000402405007387 */ /* 0x0001e80000100800 */
[----:B------:R0:W-:Y:S02]  /*a880*/  STL [R5+0x44], R13 ;  /* 0x0000440d05007387 */ /* 0x0001e40000100800 */
.L_x_129:
[----:B0-----:R-:W-:Y:S01]  /*a890*/  IMAD.MOV.U32 R5, RZ, RZ, R22 ;  /* 0x000000ffff057224 */ /* 0x001fe200078e0016 */
[----:B------:R-:W-:Y:S06]  /*a8a0*/  @!P1 BRA `(.L_x_126) ;  /* 0x0000000000749947 */ /* 0x000fec0003800000 */
[----:B------:R-:W-:Y:S02]  /*a8b0*/  ISETP.GE.U32.AND P0, PT, R31, 0x3, PT ;  /* 0x000000031f00780c */ /* 0x000fe40003f06070 */
[----:B------:R-:W-:-:S11]  /*a8c0*/  ISETP.NE.AND P1, PT, R11, RZ, PT ;  /* 0x000000ff0b00720c */ /* 0x000fd60003f25270 */
[----:B------:R-:W-:Y:S05]  /*a8d0*/  @!P0 BRA `(.L_x_130) ;  /* 0x0000000000288947 */ /* 0x000fea0003800000 */
[----:B------:R-:W-:-:S05]  /*a8e0*/  LEA R16, R12, R1, 0x2 ;  /* 0x000000010c107211 */ /* 0x000fca00078e10ff */
[----:B------:R-:W2:Y:S04]  /*a8f0*/  LDL R5, [R16] ;  /* 0x0000000010057983 */ /* 0x000ea80000100800 */
[----:B------:R-:W3:Y:S04]  /*a900*/  LDL R13, [R16+0x4] ;  /* 0x00000400100d7983 */ /* 0x000ee80000100800 */
[----:B------:R-:W4:Y:S04]  /*a910*/  LDL R14, [R16+0x8] ;  /* 0x00000800100e7983 */ /* 0x000f280000100800 */
[----:B------:R-:W5:Y:S01]  /*a920*/  LDL R15, [R16+0xc] ;  /* 0x00000c00100f7983 */ /* 0x000f620000100800 */
[----:B------:R-:W-:-:S03]  /*a930*/  IADD3 R12, PT, PT, R12, 0x4, RZ ;  /* 0x000000040c0c7810 */ /* 0x000fc60007ffe0ff */
[----:B--2---:R0:W-:Y:S04]  /*a940*/  STL [R16+0x28], R5 ;  /* 0x0000280510007387 */ /* 0x0041e80000100800 */
[----:B---3--:R0:W-:Y:S04]  /*a950*/  STL [R16+0x2c], R13 ;  /* 0x00002c0d10007387 */ /* 0x0081e80000100800 */
[----:B----4-:R0:W-:Y:S04]  /*a960*/  STL [R16+0x30], R14 ;  /* 0x0000300e10007387 */ /* 0x0101e80000100800 */
[----:B-----5:R0:W-:Y:S02]  /*a970*/  STL [R16+0x34], R15 ;  /* 0x0000340f10007387 */ /* 0x0201e40000100800 */
.L_x_130:
[----:B0-----:R-:W-:Y:S01]  /*a980*/  IMAD.MOV.U32 R5, RZ, RZ, R22 ;  /* 0x000000ffff057224 */ /* 0x001fe200078e0016 */
[----:B------:R-:W-:Y:S06]  /*a990*/  @!P1 BRA `(.L_x_126) ;  /* 0x0000000000389947 */ /* 0x000fec0003800000 */
[----:B------:R-:W-:-:S05]  /*a9a0*/  LEA R12, R12, R1, 0x2 ;  /* 0x000000010c0c7211 */ /* 0x000fca00078e10ff */
[----:B------:R-:W2:Y:S01]  /*a9b0*/  LDL R13, [R12] ;  /* 0x000000000c0d7983 */ /* 0x000ea20000100800 */
[----:B------:R-:W-:Y:S02]  /*a9c0*/  ISETP.NE.AND P0, PT, R11, 0x1, PT ;  /* 0x000000010b00780c */ /* 0x000fe40003f05270 */
[----:B------:R-:W-:Y:S01]  /*a9d0*/  MOV R5, R22 ;  /* 0x0000001600057202 */ /* 0x000fe20000000f00 */
[----:B--2---:R0:W-:Y:S10]  /*a9e0*/  STL [R12+0x28], R13 ;  /* 0x0000280d0c007387 */ /* 0x0041f40000100800 */
[----:B------:R-:W-:Y:S05]  /*a9f0*/  @!P0 BRA `(.L_x_126) ;  /* 0x0000000000208947 */ /* 0x000fea0003800000 */
[----:B0-----:R-:W2:Y:S01]  /*aa00*/  LDL R13, [R12+0x4] ;  /* 0x000004000c0d7983 */ /* 0x001ea20000100800 */
[----:B------:R-:W-:Y:S01]  /*aa10*/  ISETP.NE.AND P0, PT, R11, 0x2, PT ;  /* 0x000000020b00780c */ /* 0x000fe20003f05270 */
[----:B------:R-:W-:Y:S02]  /*aa20*/  IMAD.MOV.U32 R5, RZ, RZ, R22 ;  /* 0x000000ffff057224 */ /* 0x000fe400078e0016 */
[----:B--2---:R1:W-:Y:S10]  /*aa30*/  STL [R12+0x2c], R13 ;  /* 0x00002c0d0c007387 */ /* 0x0043f40000100800 */
[----:B------:R-:W-:Y:S05]  /*aa40*/  @!P0 BRA `(.L_x_126) ;  /* 0x00000000000c8947 */ /* 0x000fea0003800000 */
[----:B-1----:R-:W2:Y:S01]  /*aa50*/  LDL R13, [R12+0x8] ;  /* 0x000008000c0d7983 */ /* 0x002ea20000100800 */
[----:B------:R-:W-:-:S03]  /*aa60*/  MOV R5, R22 ;  /* 0x0000001600057202 */ /* 0x000fc60000000f00 */
[----:B--2---:R2:W-:Y:S04]  /*aa70*/  STL [R12+0x30], R13 ;  /* 0x0000300d0c007387 */ /* 0x0045e80000100800 */
.L_x_126:
[----:B------:R-:W-:Y:S05]  /*aa80*/  BSYNC.RECONVERGENT B0 ;  /* 0x0000000000007941 */ /* 0x000fea0003800200 */
.L_x_125:
[----:B------:R-:W-:Y:S05]  /*aa90*/  BRA.U UP0, `(.L_x_131) ;  /* 0xffffff7900307547 */ /* 0x000fea000b83ffff */
[----:B------:R-:W-:-:S13]  /*aaa0*/  ISETP.GE.AND P0, PT, R23, 0x1, PT ;  /* 0x000000011700780c */ /* 0x000fda0003f06270 */
[----:B------:R-:W-:Y:S05]  /*aab0*/  @!P0 BRA `(.L_x_132) ;  /* 0x0000001000048947 */ /* 0x000fea0003800000 */
[----:B------:R-:W-:Y:S01]  /*aac0*/  ISETP.GE.U32.AND P0, PT, R7, 0xf, PT ;  /* 0x0000000f0700780c */ /* 0x000fe20003f06070 */
[----:B------:R-:W-:Y:S01]  /*aad0*/  IMAD.MOV.U32 R4, RZ, RZ, RZ ;  /* 0x000000ffff047224 */ /* 0x000fe200078e00ff */
[----:B------:R-:W-:Y:S02]  /*aae0*/  LOP3.LUT R2, R23, 0x7ffffff0, RZ, 0xc0, !PT ;  /* 0x7ffffff017027812 */ /* 0x000fe400078ec0ff */
[----:B------:R-:W-:Y:S02]  /*aaf0*/  IADD3 R3, PT, PT, R1, 0x20, RZ ;  /* 0x0000002001037810 */ /* 0x000fe40007ffe0ff */
[----:B------:R-:W-:-:S07]  /*ab00*/  IADD3 R10, PT, PT, -R2, RZ, RZ ;  /* 0x000000ff020a7210 */ /* 0x000fce0007ffe1ff */
[----:B------:R-:W-:Y:S05]  /*ab10*/  @!P0 BRA `(.L_x_133) ;  /* 0x0000000000648947 */ /* 0x000fea0003800000 */
[----:B------:R-:W-:Y:S01]  /*ab20*/  IADD3 R7, PT, PT, R1, 0x48, RZ ;  /* 0x0000004801077810 */ /* 0x000fe20007ffe0ff */
[----:B------:R-:W-:Y:S01]  /*ab30*/  IMAD.MOV.U32 R5, RZ, RZ, R3 ;  /* 0x000000ffff057224 */ /* 0x000fe200078e0003 */
[----:B------:R-:W-:-:S07]  /*ab40*/  MOV R4, R10 ;  /* 0x0000000a00047202 */ /* 0x000fce0000000f00 */
.L_x_134:
[----:B012---:R-:W2:Y:S04]  /*ab50*/  LDL.64 R12, [R7+-0x20] ;  /* 0xffffe000070c7983 */ /* 0x007ea80000100a00 */
[----:B--2---:R0:W-:Y:S04]  /*ab60*/  STL.64 [R5+-0x20], R12 ;  /* 0xffffe00c05007387 */ /* 0x0041e80000100a00 */
[----:B------:R-:W2:Y:S04]  /*ab70*/  LDL.64 R14, [R7+-0x18] ;  /* 0xffffe800070e7983 */ /* 0x000ea80000100a00 */
[----:B--2---:R1:W-:Y:S04]  /*ab80*/  STL.64 [R5+-0x18], R14 ;  /* 0xffffe80e05007387 */ /* 0x0043e80000100a00 */
[----:B------:R-:W2:Y:S04]  /*ab90*/  LDL.64 R16, [R7+-0x10] ;  /* 0xfffff00007107983 */ /* 0x000ea80000100a00 */
[----:B--2---:R-:W-:Y:S04]  /*aba0*/  STL.64 [R5+-0x10], R16 ;  /* 0xfffff01005007387 */ /* 0x004fe80000100a00 */
[----:B------:R-:W2:Y:S04]  /*abb0*/  LDL.64 R18, [R7+-0x8] ;  /* 0xfffff80007127983 */ /* 0x000ea80000100a00 */
[----:B--2---:R-:W-:Y:S04]  /*abc0*/  STL.64 [R5+-0x8], R18 ;  /* 0xfffff81205007387 */ /* 0x004fe80000100a00 */
[----:B------:R-:W2:Y:S04]  /*abd0*/  LDL.64 R20, [R7] ;  /* 0x0000000007147983 */ /* 0x000ea80000100a00 */
[----:B--2---:R-:W-:Y:S04]  /*abe0*/  STL.64 [R5], R20 ;  /* 0x0000001405007387 */ /* 0x004fe80000100a00 */
[----:B------:R-:W2:Y:S04]  /*abf0*/  LDL.64 R22, [R7+0x8] ;  /* 0x0000080007167983 */ /* 0x000ea80000100a00 */
[----:B--2---:R-:W-:Y:S04]  /*ac00*/  STL.64 [R5+0x8], R22 ;  /* 0x0000081605007387 */ /* 0x004fe80000100a00 */
[----:B0-----:R-:W2:Y:S01]  /*ac10*/  LDL.64 R12, [R7+0x10] ;  /* 0x00001000070c7983 */ /* 0x001ea20000100a00 */
[----:B------:R-:W-:-:S04]  /*ac20*/  IADD3 R4, PT, PT, R4, 0x10, RZ ;  /* 0x0000001004047810 */ /* 0x000fc80007ffe0ff */
[----:B------:R-:W-:Y:S01]  /*ac30*/  ISETP.NE.AND P1, PT, R4, RZ, PT ;  /* 0x000000ff0400720c */ /* 0x000fe20003f25270 */
[----:B--2---:R-:W-:Y:S04]  /*ac40*/  STL.64 [R5+0x10], R12 ;  /* 0x0000100c05007387 */ /* 0x004fe80000100a00 */
[----:B-1----:R0:W2:Y:S02]  /*ac50*/  LDL.64 R14, [R7+0x18] ;  /* 0x00001800070e7983 */ /* 0x0020a40000100a00 */
[----:B0-----:R-:W-:Y:S02]  /*ac60*/  VIADD R7, R7, 0x40 ;  /* 0x0000004007077836 */ /* 0x001fe40000000000 */
[----:B--2---:R0:W-:Y:S02]  /*ac70*/  STL.64 [R5+0x18], R14 ;  /* 0x0000180e05007387 */ /* 0x0041e40000100a00 */
[----:B0-----:R-:W-:-:S02]  /*ac80*/  IADD3 R5, PT, PT, R5, 0x40, RZ ;  /* 0x0000004005057810 */ /* 0x001fc40007ffe0ff */
[----:B------:R-:W-:Y:S05]  /*ac90*/  @P1 BRA `(.L_x_134) ;  /* 0xfffffffc00ac1947 */ /* 0x000fea000383ffff */
[----:B------:R-:W-:-:S07]  /*aca0*/  MOV R4, R2 ;  /* 0x0000000200047202 */ /* 0x000fce0000000f00 */
.L_x_133:
[----:B------:R-:W-:-:S13]  /*acb0*/  ISETP.NE.AND P1, PT, R8, RZ, PT ;  /* 0x000000ff0800720c */ /* 0x000fda0003f25270 */
[----:B------:R-:W-:Y:S05]  /*acc0*/  @!P1 BRA `(.L_x_135) ;  /* 0x0000000000b89947 */ /* 0x000fea0003800000 */
[----:B------:R-:W-:Y:S02]  /*acd0*/  ISETP.GE.U32.AND P2, PT, R8, 0x8, PT ;  /* 0x000000080800780c */ /* 0x000fe40003f46070 */
[----:B------:R-:W-:-:S11]  /*ace0*/  ISETP.NE.AND P3, PT, R9, RZ, PT ;  /* 0x000000ff0900720c */ /* 0x000fd60003f65270 */
[----:B------:R-:W-:Y:S05]  /*acf0*/  @!P2 BRA `(.L_x_136) ;  /* 0x000000000048a947 */ /* 0x000fea0003800000 */
[----:B------:R-:W-:-:S05]  /*ad00*/  IMAD R18, R4, 0x4, R1 ;  /* 0x0000000404127824 */ /* 0x000fca00078e0201 */
[----:B------:R-:W3:Y:S04]  /*ad10*/  LDL R5, [R18+0x28] ;  /* 0x0000280012057983 */ /* 0x000ee80000100800 */
[----:B------:R-:W4:Y:S04]  /*ad20*/  LDL R7, [R18+0x2c] ;  /* 0x00002c0012077983 */ /* 0x000f280000100800 */
[----:B012---:R-:W2:Y:S04]  /*ad30*/  LDL R12, [R18+0x30] ;  /* 0x00003000120c7983 */ /* 0x007ea80000100800 */
[----:B------:R-:W5:Y:S04]  /*ad40*/  LDL R13, [R18+0x34] ;  /* 0x00003400120d7983 */ /* 0x000f680000100800 */
[----:B------:R-:W5:Y:S04]  /*ad50*/  LDL R14, [R18+0x38] ;  /* 0x00003800120e7983 */ /* 0x000f680000100800 */
[----:B------:R-:W5:Y:S04]  /*ad60*/  LDL R15, [R18+0x3c] ;  /* 0x00003c00120f7983 */ /* 0x000f680000100800 */
[----:B------:R-:W5:Y:S04]  /*ad70*/  LDL R16, [R18+0x40] ;  /* 0x0000400012107983 */ /* 0x000f680000100800 */
[----:B------:R-:W5:Y:S01]  /*ad80*/  LDL R17, [R18+0x44] ;  /* 0x0000440012117983 */ /* 0x000f620000100800 */
[----:B------:R-:W-:-:S03]  /*ad90*/  IADD3 R4, PT, PT, R4, 0x8, RZ ;  /* 0x0000000804047810 */ /* 0x000fc60007ffe0ff */
[----:B---3--:R3:W-:Y:S04]  /*ada0*/  STL [R18], R5 ;  /* 0x0000000512007387 */ /* 0x0087e80000100800 */
[----:B----4-:R3:W-:Y:S04]  /*adb0*/  STL [R18+0x4], R7 ;  /* 0x0000040712007387 */ /* 0x0107e80000100800 */
[----:B--2---:R3:W-:Y:S04]  /*adc0*/  STL [R18+0x8], R12 ;  /* 0x0000080c12007387 */ /* 0x0047e80000100800 */
[----:B-----5:R3:W-:Y:S04]  /*add0*/  STL [R18+0xc], R13 ;  /* 0x00000c0d12007387 */ /* 0x0207e80000100800 */
[----:B------:R3:W-:Y:S04]  /*ade0*/  STL [R18+0x10], R14 ;  /* 0x0000100e12007387 */ /* 0x0007e80000100800 */
[----:B------:R3:W-:Y:S04]  /*adf0*/  STL [R18+0x14], R15 ;  /* 0x0000140f12007387 */ /* 0x0007e80000100800 */
[----:B------:R3:W-:Y:S04]  /*ae00*/  STL [R18+0x18], R16 ;  /* 0x0000181012007387 */ /* 0x0007e80000100800 */
[----:B------:R3:W-:Y:S02]  /*ae10*/  STL [R18+0x1c], R17 ;  /* 0x00001c1112007387 */ /* 0x0007e40000100800 */
.L_x_136:
[----:B------:R-:W-:Y:S05]  /*ae20*/  @!P3 BRA `(.L_x_135) ;  /* 0x000000000060b947 */ /* 0x000fea0003800000 */
[----:B------:R-:W-:Y:S02]  /*ae30*/  ISETP.GE.U32.AND P2, PT, R9, 0x4, PT ;  /* 0x000000040900780c */ /* 0x000fe40003f46070 */
[----:B------:R-:W-:-:S11]  /*ae40*/  ISETP.NE.AND P3, PT, R11, RZ, PT ;  /* 0x000000ff0b00720c */ /* 0x000fd60003f65270 */
[----:B------:R-:W-:Y:S05]  /*ae50*/  @!P2 BRA `(.L_x_137) ;  /* 0x000000000028a947 */ /* 0x000fea0003800000 */
[----:B---3--:R-:W-:-:S05]  /*ae60*/  LEA R14, R4, R1, 0x2 ;  /* 0x00000001040e7211 */ /* 0x008fca00078e10ff */
[----:B------:R-:W3:Y:S04]  /*ae70*/  LDL R5, [R14+0x28] ;  /* 0x000028000e057983 */ /* 0x000ee80000100800 */
[----:B------:R-:W4:Y:S04]  /*ae80*/  LDL R7, [R14+0x2c] ;  /* 0x00002c000e077983 */ /* 0x000f280000100800 */
[----:B012---:R-:W2:Y:S04]  /*ae90*/  LDL R12, [R14+0x30] ;  /* 0x000030000e0c7983 */ /* 0x007ea80000100800 */
[----:B------:R-:W5:Y:S01]  /*aea0*/  LDL R13, [R14+0x34] ;  /* 0x000034000e0d7983 */ /* 0x000f620000100800 */
[----:B------:R-:W-:-:S03]  /*aeb0*/  VIADD R4, R4, 0x4 ;  /* 0x0000000404047836 */ /* 0x000fc60000000000 */
[----:B---3--:R0:W-:Y:S04]  /*aec0*/  STL [R14], R5 ;  /* 0x000000050e007387 */ /* 0x0081e80000100800 */
[----:B----4-:R0:W-:Y:S04]  /*aed0*/  STL [R14+0x4], R7 ;  /* 0x000004070e007387 */ /* 0x0101e80000100800 */
[----:B--2---:R0:W-:Y:S04]  /*aee0*/  STL [R14+0x8], R12 ;  /* 0x0000080c0e007387 */ /* 0x0041e80000100800 */
[----:B-----5:R0:W-:Y:S02]  /*aef0*/  STL [R14+0xc], R13 ;  /* 0x00000c0d0e007387 */ /* 0x0201e40000100800 */
.L_x_137:
[----:B------:R-:W-:Y:S05]  /*af00*/  @!P3 BRA `(.L_x_135) ;  /* 0x000000000028b947 */ /* 0x000fea0003800000 */
[C---:B------:R-:W-:Y:S02]  /*af10*/  IMAD R6, R4.reuse, 0x4, R6 ;  /* 0x0000000404067824 */ /* 0x040fe400078e0206 */
[----:B0123--:R-:W-:Y:S01]  /*af20*/  IMAD R12, R4, 0x4, R1 ;  /* 0x00000004040c7824 */ /* 0x00ffe200078e0201 */
[----:B------:R-:W-:-:S07]  /*af30*/  IADD3 R4, PT, PT, -R11, RZ, RZ ;  /* 0x000000ff0b047210 */ /* 0x000fce0007ffe1ff */
.L_x_138:
[----:B------:R0:W2:Y:S01]  /*af40*/  LDL R5, [R6] ;  /* 0x0000000006057983 */ /* 0x0000a20000100800 */
[----:B------:R-:W-:-:S04]  /*af50*/  IADD3 R4, PT, PT, R4, 0x1, RZ ;  /* 0x0000000104047810 */ /* 0x000fc80007ffe0ff */
[----:B------:R-:W-:Y:S01]  /*af60*/  ISETP.NE.AND P2, PT, R4, RZ, PT ;  /* 0x000000ff0400720c */ /* 0x000fe20003f45270 */
[----:B0-----:R-:W-:Y:S01]  /*af70*/  VIADD R6, R6, 0x4 ;  /* 0x0000000406067836 */ /* 0x001fe20000000000 */
[----:B--2---:R0:W-:Y:S02]  /*af80*/  STL [R12], R5 ;  /* 0x000000050c007387 */ /* 0x0041e40000100800 */
[----:B0-----:R-:W-:-:S09]  /*af90*/  IADD3 R12, PT, PT, R12, 0x4, RZ ;  /* 0x000000040c0c7810 */ /* 0x001fd20007ffe0ff */
[----:B------:R-:W-:Y:S05]  /*afa0*/  @P2 BRA `(.L_x_138) ;  /* 0xfffffffc00e42947 */ /* 0x000fea000383ffff */
.L_x_135:
[----:B------:R-:W-:Y:S02]  /*afb0*/  HFMA2 R31, -RZ, RZ, 0, 0 ;  /* 0x00000000ff1f7431 */ /* 0x000fe400000001ff */
[----:B------:R-:W-:Y:S01]  /*afc0*/  IMAD.MOV.U32 R22, RZ, RZ, RZ ;  /* 0x000000ffff167224 */ /* 0x000fe200078e00ff */
[----:B------:R-:W-:Y:S01]  /*afd0*/  MOV R28, RZ ;  /* 0x000000ff001c7202 */ /* 0x000fe20000000f00 */
[----:B------:R-:W-:Y:S06]  /*afe0*/  @!P0 BRA `(.L_x_139) ;  /* 0x0000000400208947 */ /* 0x000fec0003800000 */
[----:B------:R-:W-:Y:S01]  /*aff0*/  IADD3 R32, PT, PT, R1, 0x98, RZ ;  /* 0x0000009801207810 */ /* 0x000fe20007ffe0ff */
[----:B------:R-:W-:-:S07]  /*b000*/  IMAD.MOV.U32 R31, RZ, RZ, RZ ;  /* 0x000000ffff1f7224 */ /* 0x000fce00078e00ff */
.L_x_140:
[----:B------:R-:W4:Y:S04]  /*b010*/  LDL.64 R20, [R3+-0x20] ;  /* 0xffffe00003147983 */ /* 0x000f280000100a00 */
[----:B------:R-:W4:Y:S04]  /*b020*/  LDL.64 R22, [R32+-0x20] ;  /* 0xffffe00020167983 */ /* 0x000f280000100a00 */
[----:B------:R-:W5:Y:S04]  /*b030*/  LDL.64 R24, [R3+-0x18] ;  /* 0xffffe80003187983 */ /* 0x000f680000100a00 */
[----:B------:R-:W5:Y:S04]  /*b040*/  LDL.64 R26, [R32+-0x18] ;  /* 0xffffe800201a7983 */ /* 0x000f680000100a00 */
[----:B0--3--:R-:W3:Y:S04]  /*b050*/  LDL.64 R4, [R3+-0x10] ;  /* 0xfffff00003047983 */ /* 0x009ee80000100a00 */
[----:B------:R-:W3:Y:S04]  /*b060*/  LDL.64 R6, [R32+-0x10] ;  /* 0xfffff00020067983 */ /* 0x000ee80000100a00 */
[----:B-12---:R-:W2:Y:S04]  /*b070*/  LDL.64 R12, [R3+-0x8] ;  /* 0xfffff800030c7983 */ /* 0x006ea80000100a00 */
[----:B------:R-:W2:Y:S04]  /*b080*/  LDL.64 R14, [R32+-0x8] ;  /* 0xfffff800200e7983 */ /* 0x000ea80000100a00 */
[----:B------:R-:W2:Y:S04]  /*b090*/  LDL.64 R16, [R3] ;  /* 0x0000000003107983 */ /* 0x000ea80000100a00 */
[----:B------:R-:W2:Y:S01]  /*b0a0*/  LDL.64 R18, [R32] ;  /* 0x0000000020127983 */ /* 0x000ea20000100a00 */
[----:B----4-:R-:W-:Y:S01]  /*b0b0*/  FADD R29, R20, -R22 ;  /* 0x80000016141d7221 */ /* 0x010fe20000000000 */
[----:B------:R-:W-:Y:S01]  /*b0c0*/  FADD R22, |R22|, R31 ;  /* 0x0000001f16167221 */ /* 0x000fe20000000200 */
[----:B------:R-:W-:-:S02]  /*b0d0*/  FADD R20, R21, -R23 ;  /* 0x8000001715147221 */ /* 0x000fc40000000000 */
[----:B------:R-:W-:Y:S01]  /*b0e0*/  FADD R29, |R29|, R28 ;  /* 0x0000001c1d1d7221 */ /* 0x000fe20000000200 */
[----:B------:R-:W-:Y:S02]  /*b0f0*/  FADD R31, |R23|, R22 ;  /* 0x00000016171f7221 */ /* 0x000fe40000000200 */
[----:B------:R-:W4:Y:S01]  /*b100*/  LDL.64 R22, [R32+0x8] ;  /* 0x0000080020167983 */ /* 0x000f220000100a00 */
[----:B------:R-:W-:Y:S01]  /*b110*/  FADD R29, R29, |R20| ;  /* 0x400000141d1d7221 */ /* 0x000fe20000000000 */
[--C-:B-----5:R-:W-:Y:S02]  /*b120*/  FADD R24, R24, -R26.reuse ;  /* 0x8000001a18187221 */ /* 0x120fe40000000000 */
[----:B------:R-:W4:Y:S01]  /*b130*/  LDL.64 R20, [R3+0x8] ;  /* 0x0000080003147983 */ /* 0x000f220000100a00 */
[----:B------:R-:W-:Y:S01]  /*b140*/  FADD R26, R31, |R26| ;  /* 0x4000001a1f1a7221 */ /* 0x000fe20000000000 */
[----:B------:R-:W-:Y:S01]  /*b150*/  FADD R29, R29, |R24| ;  /* 0x400000181d1d7221 */ /* 0x000fe20000000000 */
[----:B------:R-:W-:-:S02]  /*b160*/  FADD R28, R25, -R27 ;  /* 0x8000001b191c7221 */ /* 0x000fc40000000000 */
[----:B------:R-:W-:Y:S01]  /*b170*/  FADD R31, |R27|, R26 ;  /* 0x0000001a1b1f7221 */ /* 0x000fe20000000200 */
[----:B------:R-:W5:Y:S04]  /*b180*/  LDL.64 R24, [R3+0x10] ;  /* 0x0000100003187983 */ /* 0x000f680000100a00 */
[----:B------:R-:W5:Y:S01]  /*b190*/  LDL.64 R26, [R32+0x10] ;  /* 0x00001000201a7983 */ /* 0x000f620000100a00 */
[----:B---3--:R-:W-:Y:S01]  /*b1a0*/  FADD R4, R4, -R6 ;  /* 0x8000000604047221 */ /* 0x008fe20000000000 */
[----:B------:R-:W-:Y:S01]  /*b1b0*/  FADD R33, R29, |R28| ;  /* 0x4000001c1d217221 */ /* 0x000fe20000000000 */
[----:B------:R-:W-:Y:S01]  /*b1c0*/  FADD R6, R31, |R6| ;  /* 0x400000061f067221 */ /* 0x000fe20000000000 */
[----:B------:R-:W3:Y:S04]  /*b1d0*/  LDL.64 R28, [R3+0x18] ;  /* 0x00001800031c7983 */ /* 0x000ee80000100a00 */
[----:B------:R0:W3:Y:S01]  /*b1e0*/  LDL.64 R30, [R32+0x18] ;  /* 0x00001800201e7983 */ /* 0x0000e20000100a00 */
[----:B------:R-:W-:Y:S01]  /*b1f0*/  FADD R4, R33, |R4| ;  /* 0x4000000421047221 */ /* 0x000fe20000000000 */
[----:B------:R-:W-:Y:S01]  /*b200*/  FADD R5, R5, -R7 ;  /* 0x8000000705057221 */ /* 0x000fe20000000000 */
[----:B------:R-:W-:-:S03]  /*b210*/  FADD R7, |R7|, R6 ;  /* 0x0000000607077221 */ /* 0x000fc60000000200 */
[----:B------:R-:W-:Y:S01]  /*b220*/  FADD R4, R4, |R5| ;  /* 0x4000000504047221 */ /* 0x000fe20000000000 */
[--C-:B--2---:R-:W-:Y:S01]  /*b230*/  FADD R5, R12, -R14.reuse ;  /* 0x8000000e0c057221 */ /* 0x104fe20000000000 */
[----:B------:R-:W-:Y:S01]  /*b240*/  FADD R14, R7, |R14| ;  /* 0x4000000e070e7221 */ /* 0x000fe20000000000 */
[----:B------:R-:W-:Y:S02]  /*b250*/  FADD R13, R13, -R15 ;  /* 0x8000000f0d0d7221 */ /* 0x000fe40000000000 */
[----:B------:R-:W-:Y:S01]  /*b260*/  FADD R4, R4, |R5| ;  /* 0x4000000504047221 */ /* 0x000fe20000000000 */
[----:B------:R-:W-:Y:S01]  /*b270*/  FADD R15, |R15|, R14 ;  /* 0x0000000e0f0f7221 */ /* 0x000fe20000000200 */
[--C-:B------:R-:W-:Y:S02]  /*b280*/  FADD R5, R16, -R18.reuse ;  /* 0x8000001210057221 */ /* 0x100fe40000000000 */
[----:B------:R-:W-:Y:S01]  /*b290*/  FADD R4, R4, |R13| ;  /* 0x4000000d04047221 */ /* 0x000fe20000000000 */
[----:B------:R-:W-:Y:S01]  /*b2a0*/  FADD R18, R15, |R18| ;  /* 0x400000120f127221 */ /* 0x000fe20000000000 */
[----:B------:R-:W-:-:S02]  /*b2b0*/  FADD R17, R17, -R19 ;  /* 0x8000001311117221 */ /* 0x000fc40000000000 */
[----:B------:R-:W-:Y:S01]  /*b2c0*/  FADD R4, R4, |R5| ;  /* 0x4000000504047221 */ /* 0x000fe20000000000 */
[----:B------:R-:W-:-:S03]  /*b2d0*/  FADD R19, |R19|, R18 ;  /* 0x0000001213137221 */ /* 0x000fc60000000200 */
[----:B------:R-:W-:Y:S01]  /*b2e0*/  FADD R4, R4, |R17| ;  /* 0x4000001104047221 */ /* 0x000fe20000000000 */
[----:B------:R-:W-:-:S04]  /*b2f0*/  IADD3 R10, PT, PT, R10, 0x10, RZ ;  /* 0x000000100a0a7810 */ /* 0x000fc80007ffe0ff */
[----:B------:R-:W-:Y:S01]  /*b300*/  ISETP.NE.AND P0, PT, R10, RZ, PT ;  /* 0x000000ff0a00720c */ /* 0x000fe20003f05270 */
[----:B0-----:R-:W-:Y:S01]  /*b310*/  VIADD R32, R32, 0x40 ;  /* 0x0000004020207836 */ /* 0x001fe20000000000 */
[----:B------:R-:W-:Y:S01]  /*b320*/  IADD3 R3, PT, PT, R3, 0x40, RZ ;  /* 0x0000004003037810 */ /* 0x000fe20007ffe0ff */
[--C-:B----4-:R-:W-:Y:S01]  /*b330*/  FADD R5, R20, -R22.reuse ;  /* 0x8000001614057221 */ /* 0x110fe20000000000 */
[----:B------:R-:W-:Y:S01]  /*b340*/  FADD R22, R19, |R22| ;  /* 0x4000001613167221 */ /* 0x000fe20000000000 */
[----:B------:R-:W-:Y:S02]  /*b350*/  FADD R21, R21, -R23 ;  /* 0x8000001715157221 */ /* 0x000fe40000000000 */
[----:B------:R-:W-:Y:S01]  /*b360*/  FADD R4, R4, |R5| ;  /* 0x4000000504047221 */ /* 0x000fe20000000000 */
[----:B------:R-:W-:-:S03]  /*b370*/  FADD R23, |R23|, R22 ;  /* 0x0000001617177221 */ /* 0x000fc60000000200 */
[----:B------:R-:W-:Y:S01]  /*b380*/  FADD R4, R4, |R21| ;  /* 0x4000001504047221 */ /* 0x000fe20000000000 */
[--C-:B-----5:R-:W-:Y:S01]  /*b390*/  FADD R5, R24, -R26.reuse ;  /* 0x8000001a18057221 */ /* 0x120fe20000000000 */
[----:B------:R-:W-:Y:S01]  /*b3a0*/  FADD R26, R23, |R26| ;  /* 0x4000001a171a7221 */ /* 0x000fe20000000000 */
[----:B------:R-:W-:Y:S02]  /*b3b0*/  FADD R25, R25, -R27 ;  /* 0x8000001b19197221 */ /* 0x000fe40000000000 */
[----:B------:R-:W-:Y:S01]  /*b3c0*/  FADD R4, R4, |R5| ;  /* 0x4000000504047221 */ /* 0x000fe20000000000 */
[----:B------:R-:W-:Y:S01]  /*b3d0*/  FADD R27, |R27|, R26 ;  /* 0x0000001a1b1b7221 */ /* 0x000fe20000000200 */
[--C-:B---3--:R-:W-:Y:S02]  /*b3e0*/  FADD R5, R28, -R30.reuse ;  /* 0x8000001e1c057221 */ /* 0x108fe40000000000 */
[----:B------:R-:W-:Y:S01]  /*b3f0*/  FADD R4, R4, |R25| ;  /* 0x4000001904047221 */ /* 0x000fe20000000000 */
[----:B------:R-:W-:Y:S01]  /*b400*/  FADD R30, R27, |R30| ;  /* 0x4000001e1b1e7221 */ /* 0x000fe20000000000 */
[----:B------:R-:W-:-:S02]  /*b410*/  FADD R29, R29, -R31 ;  /* 0x8000001f1d1d7221 */ /* 0x000fc40000000000 */
[----:B------:R-:W-:Y:S01]  /*b420*/  FADD R4, R4, |R5| ;  /* 0x4000000504047221 */ /* 0x000fe20000000000 */
[----:B------:R-:W-:-:S03]  /*b430*/  FADD R31, |R31|, R30 ;  /* 0x0000001e1f1f7221 */ /* 0x000fc60000000200 */
[----:B------:R-:W-:Y:S01]  /*b440*/  FADD R28, R4, |R29| ;  /* 0x4000001d041c7221 */ /* 0x000fe20000000000 */
[----:B------:R-:W-:Y:S06]  /*b450*/  @P0 BRA `(.L_x_140) ;  /* 0xfffffff800ec0947 */ /* 0x000fec000383ffff */
[----:B------:R-:W-:-:S07]  /*b460*/  MOV R22, R2 ;  /* 0x0000000200167202 */ /* 0x000fce0000000f00 */
.L_x_139:
[----:B------:R-:W-:Y:S05]  /*b470*/  @!P1 BRA `(.L_x_141) ;  /* 0x0000000400249947 */ /* 0x000fea0003800000 */
[----:B------:R-:W-:Y:S02]  /*b480*/  ISETP.GE.U32.AND P0, PT, R8, 0x8, PT ;  /* 0x000000080800780c */ /* 0x000fe40003f06070 */
[----:B------:R-:W-:-:S11]  /*b490*/  ISETP.NE.AND P1, PT, R9, RZ, PT ;  /* 0x000000ff0900720c */ /* 0x000fd60003f25270 */
[----:B------:R-:W-:Y:S05]  /*b4a0*/  @!P0 BRA `(.L_x_142) ;  /* 0x0000000000888947 */ /* 0x000fea0003800000 */
[----:B------:R-:W-:-:S05]  /*b4b0*/  LEA R8, R22, R1, 0x2 ;  /* 0x0000000116087211 */ /* 0x000fca00078e10ff */
[----:B---3--:R-:W3:Y:S04]  /*b4c0*/  LDL.64 R18, [R8] ;  /* 0x0000000008127983 */ /* 0x008ee80000100a00 */
[----:B------:R-:W3:Y:S04]  /*b4d0*/  LDL.64 R16, [R8+0x78] ;  /* 0x0000780008107983 */ /* 0x000ee80000100a00 */
[----:B0-----:R-:W4:Y:S04]  /*b4e0*/  LDL.64 R14, [R8+0x8] ;  /* 0x00000800080e7983 */ /* 0x001f280000100a00 */
[----:B-12---:R-:W4:Y:S04]  /*b4f0*/  LDL.64 R12, [R8+0x80] ;  /* 0x00008000080c7983 */ /* 0x006f280000100a00 */
[----:B------:R-:W2:Y:S04]  /*b500*/  LDL.64 R6, [R8+0x10] ;  /* 0x0000100008067983 */ /* 0x000ea80000100a00 */
[----:B------:R-:W2:Y:S04]  /*b510*/  LDL.64 R4, [R8+0x88] ;  /* 0x0000880008047983 */ /* 0x000ea80000100a00 */
[----:B------:R-:W5:Y:S04]  /*b520*/  LDL.64 R2, [R8+0x18] ;  /* 0x0000180008027983 */ /* 0x000f680000100a00 */
[----:B------:R-:W5:Y:S01]  /*b530*/  LDL.64 R20, [R8+0x90] ;  /* 0x0000900008147983 */ /* 0x000f620000100a00 */
[----:B------:R-:W-:-:S02]  /*b540*/  VIADD R22, R22, 0x8 ;  /* 0x0000000816167836 */ /* 0x000fc40000000000 */
[--C-:B---3--:R-:W-:Y:S01]  /*b550*/  FADD R23, R18, -R16.reuse ;  /* 0x8000001012177221 */ /* 0x108fe20000000000 */
[----:B------:R-:W-:Y:S01]  /*b560*/  FADD R10, R19, -R17 ;  /* 0x80000011130a7221 */ /* 0x000fe20000000000 */
[----:B------:R-:W-:Y:S02]  /*b570*/  FADD R16, R31, |R16| ;  /* 0x400000101f107221 */ /* 0x000fe40000000000 */
[----:B------:R-:W-:Y:S02]  /*b580*/  FADD R23, R28, |R23| ;  /* 0x400000171c177221 */ /* 0x000fe40000000000 */
[----:B------:R-:W-:Y:S02]  /*b590*/  FADD R17, R16, |R17| ;  /* 0x4000001110117221 */ /* 0x000fe40000000000 */
[----:B------:R-:W-:Y:S01]  /*b5a0*/  FADD R10, R23, |R10| ;  /* 0x4000000a170a7221 */ /* 0x000fe20000000000 */
[--C-:B----4-:R-:W-:Y:S01]  /*b5b0*/  FADD R19, R14, -R12.reuse ;  /* 0x8000000c0e137221 */ /* 0x110fe20000000000 */
[----:B------:R-:W-:Y:S01]  /*b5c0*/  FADD R15, R15, -R13 ;  /* 0x8000000d0f0f7221 */ /* 0x000fe20000000000 */
[----:B------:R-:W-:-:S02]  /*b5d0*/  FADD R12, R17, |R12| ;  /* 0x4000000c110c7221 */ /* 0x000fc40000000000 */
[----:B------:R-:W-:Y:S02]  /*b5e0*/  FADD R10, R10, |R19| ;  /* 0x400000130a0a7221 */ /* 0x000fe40000000000 */
[----:B------:R-:W-:Y:S01]  /*b5f0*/  FADD R13, R12, |R13| ;  /* 0x4000000d0c0d7221 */ /* 0x000fe20000000000 */
[----:B--2---:R-:W-:Y:S01]  /*b600*/  FADD R7, R7, -R5 ;  /* 0x8000000507077221 */ /* 0x004fe20000000000 */
[----:B------:R-:W-:Y:S01]  /*b610*/  FADD R10, R10, |R15| ;  /* 0x4000000f0a0a7221 */ /* 0x000fe20000000000 */
[--C-:B------:R-:W-:Y:S01]  /*b620*/  FADD R15, R6, -R4.reuse ;  /* 0x80000004060f7221 */ /* 0x100fe20000000000 */
[----:B------:R-:W-:-:S03]  /*b630*/  FADD R4, R13, |R4| ;  /* 0x400000040d047221 */ /* 0x000fc60000000000 */
[----:B------:R-:W-:Y:S01]  /*b640*/  FADD R10, R10, |R15| ;  /* 0x4000000f0a0a7221 */ /* 0x000fe20000000000 */
[----:B------:R-:W-:Y:S01]  /*b650*/  FADD R5, R4, |R5| ;  /* 0x4000000504057221 */ /* 0x000fe20000000000 */
[--C-:B-----5:R-:W-:Y:S01]  /*b660*/  FADD R2, R2, -R20.reuse ;  /* 0x8000001402027221 */ /* 0x120fe20000000000 */
[----:B------:R-:W-:Y:S01]  /*b670*/  FADD R3, R3, -R21 ;  /* 0x8000001503037221 */ /* 0x000fe20000000000 */
[----:B------:R-:W-:Y:S01]  /*b680*/  FADD R7, R10, |R7| ;  /* 0x400000070a077221 */ /* 0x000fe20000000000 */
[----:B------:R-:W-:-:S03]  /*b690*/  FADD R20, R5, |R20| ;  /* 0x4000001405147221 */ /* 0x000fc60000000000 */
[----:B------:R-:W-:Y:S01]  /*b6a0*/  FADD R2, R7, |R2| ;  /* 0x4000000207027221 */ /* 0x000fe20000000000 */
[----:B------:R-:W-:-:S03]  /*b6b0*/  FADD R31, R20, |R21| ;  /* 0x40000015141f7221 */ /* 0x000fc60000000000 */
[----:B------:R-:W-:-:S07]  /*b6c0*/  FADD R28, R2, |R3| ;  /* 0x40000003021c7221 */ /* 0x000fce0000000000 */
.L_x_142:
[----:B------:R-:W-:Y:S05]  /*b6d0*/  @!P1 BRA `(.L_x_141) ;  /* 0x00000000008c9947 */ /* 0x000fea0003800000 */
[----:B------:R-:W-:Y:S02]  /*b6e0*/  ISETP.GE.U32.AND P0, PT, R9, 0x4, PT ;  /* 0x000000040900780c */ /* 0x000fe40003f06070 */
[----:B------:R-:W-:-:S11]  /*b6f0*/  ISETP.NE.AND P1, PT, R11, RZ, PT ;  /* 0x000000ff0b00720c */ /* 0x000fd60003f25270 */
[----:B------:R-:W-:Y:S05]  /*b700*/  @!P0 BRA `(.L_x_143) ;  /* 0x0000000000488947 */ /* 0x000fea0003800000 */
[----:B------:R-:W-:-:S05]  /*b710*/  LEA R6, R22, R1, 0x2 ;  /* 0x0000000116067211 */ /* 0x000fca00078e10ff */
[----:B------:R-:W4:Y:S04]  /*b720*/  LDL.64 R8, [R6] ;  /* 0x0000000006087983 */ /* 0x000f280000100a00 */
[----:B0123--:R-:W4:Y:S04]  /*b730*/  LDL.64 R12, [R6+0x78] ;  /* 0x00007800060c7983 */ /* 0x00ff280000100a00 */
[----:B------:R-:W2:Y:S04]  /*b740*/  LDL.64 R4, [R6+0x8] ;  /* 0x0000080006047983 */ /* 0x000ea80000100a00 */
[----:B------:R-:W2:Y:S01]  /*b750*/  LDL.64 R2, [R6+0x80] ;  /* 0x0000800006027983 */ /* 0x000ea20000100a00 */
[----:B------:R-:W-:Y:S01]  /*b760*/  IADD3 R22, PT, PT, R22, 0x4, RZ ;  /* 0x0000000416167810 */ /* 0x000fe20007ffe0ff */
[--C-:B----4-:R-:W-:Y:S01]  /*b770*/  FADD R7, R8, -R12.reuse ;  /* 0x8000000c08077221 */ /* 0x110fe20000000000 */
[----:B------:R-:W-:Y:S01]  /*b780*/  FADD R12, R31, |R12| ;  /* 0x4000000c1f0c7221 */ /* 0x000fe20000000000 */
[----:B------:R-:W-:-:S02]  /*b790*/  FADD R8, R9, -R13 ;  /* 0x8000000d09087221 */ /* 0x000fc40000000000 */
[----:B------:R-:W-:Y:S01]  /*b7a0*/  FADD R7, R28, |R7| ;  /* 0x400000071c077221 */ /* 0x000fe20000000000 */
[----:B------:R-:W-:Y:S01]  /*b7b0*/  FADD R13, R12, |R13| ;  /* 0x4000000d0c0d7221 */ /* 0x000fe20000000000 */
[----:B--2---:R-:W-:Y:S02]  /*b7c0*/  FADD R4, R4, -R2 ;  /* 0x8000000204047221 */ /* 0x004fe40000000000 */
[----:B------:R-:W-:Y:S01]  /*b7d0*/  FADD R7, R7, |R8| ;  /* 0x4000000807077221 */ /* 0x000fe20000000000 */
[----:B------:R-:W-:Y:S01]  /*b7e0*/  FADD R2, R13, |R2| ;  /* 0x400000020d027221 */ /* 0x000fe20000000000 */
[--C-:B------:R-:W-:Y:S02]  /*b7f0*/  FADD R5, R5, -R3.reuse ;  /* 0x8000000305057221 */ /* 0x100fe40000000000 */
[----:B------:R-:W-:Y:S01]  /*b800*/  FADD R4, R7, |R4| ;  /* 0x4000000407047221 */ /* 0x000fe20000000000 */
[----:B------:R-:W-:-:S03]  /*b810*/  FADD R31, R2, |R3| ;  /* 0x40000003021f7221 */ /* 0x000fc60000000000 */
[----:B------:R-:W-:-:S07]  /*b820*/  FADD R28, R4, |R5| ;  /* 0x40000005041c7221 */ /* 0x000fce0000000000 */
.L_x_143:
[----:B------:R-:W-:Y:S05]  /*b830*/  @!P1 BRA `(.L_x_141) ;  /* 0x0000000000349947 */ /* 0x000fea0003800000 */
[C---:B------:R-:W-:Y:S02]  /*b840*/  IMAD R4, R22.reuse, 0x4, R0 ;  /* 0x0000000416047824 */ /* 0x040fe400078e0200 */
[----:B------:R-:W-:Y:S02]  /*b850*/  IMAD R22, R22, 0x4, R1 ;  /* 0x0000000416167824 */ /* 0x000fe400078e0201 */
[----:B------:R-:W-:-:S07]  /*b860*/  IMAD.MOV R11, RZ, RZ, -R11 ;  /* 0x000000ffff0b7224 */ /* 0x000fce00078e0a0b */
.L_x_144:
[----:B------:R4:W5:Y:S04]  /*b870*/  LDL R0, [R22] ;  /* 0x0000000016007983 */ /* 0x0009680000100800 */
[----:B------:R0:W5:Y:S01]  /*b880*/  LDL R2, [R4] ;  /* 0x0000000004027983 */ /* 0x0001620000100800 */
[----:B------:R-:W-:Y:S02]  /*b890*/  IADD3 R11, PT, PT, R11, 0x1, RZ ;  /* 0x000000010b0b7810 */ /* 0x000fe40007ffe0ff */
[----:B----4-:R-:W-:Y:S02]  /*b8a0*/  IADD3 R22, PT, PT, R22, 0x4, RZ ;  /* 0x0000000416167810 */ /* 0x010fe40007ffe0ff */
[----:B------:R-:W-:Y:S01]  /*b8b0*/  ISETP.NE.AND P0, PT, R11, RZ, PT ;  /* 0x000000ff0b00720c */ /* 0x000fe20003f05270 */
[----:B0-----:R-:W-:-:S02]  /*b8c0*/  VIADD R4, R4, 0x4 ;  /* 0x0000000404047836 */ /* 0x001fc40000000000 */
[----:B-----5:R-:W-:Y:S01]  /*b8d0*/  FADD R3, R0, -R2 ;  /* 0x8000000200037221 */ /* 0x020fe20000000000 */
[----:B------:R-:W-:-:S03]  /*b8e0*/  FADD R31, |R2|, R31 ;  /* 0x0000001f021f7221 */ /* 0x000fc60000000200 */
[----:B------:R-:W-:-:S06]  /*b8f0*/  FADD R28, |R3|, R28 ;  /* 0x0000001c031c7221 */ /* 0x000fcc0000000200 */
[----:B------:R-:W-:Y:S05]  /*b900*/  @P0 BRA `(.L_x_144) ;  /* 0xfffffffc00d80947 */ /* 0x000fea000383ffff */
.L_x_141:
[----:B0--3--:R-:W0:Y:S01]  /*b910*/  F2F.F64.F32 R6, R31 ;  /* 0x0000001f00067310 */ /* 0x009e220000201800 */
[----:B------:R-:W-:Y:S01]  /*b920*/  UMOV UR4, 0xa0b5ed8d ;  /* 0xa0b5ed8d00047882 */ /* 0x000fe20000000000 */
[----:B------:R-:W-:Y:S01]  /*b930*/  UMOV UR5, 0x3eb0c6f7 ;  /* 0x3eb0c6f700057882 */ /* 0x000fe20000000000 */
[----:B------:R-:W-:Y:S01]  /*b940*/  MOV R2, 0x1 ;  /* 0x0000000100027802 */ /* 0x000fe20000000f00 */
[----:B------:R-:W-:Y:S04]  /*b950*/  BSSY.RECONVERGENT B0, `(.L_x_145) ;  /* 0x0000014000007945 */ /* 0x000fe80003800200 */
[----:B------:R-:W3:Y:S01]  /*b960*/  F2F.F64.F32 R28, R28 ;  /* 0x0000001c001c7310 */ /* 0x000ee20000201800 */
[----:B0-----:R-:W-:-:S07]  /*b970*/  DADD R6, R6, UR4 ;  /* 0x0000000406067e29 */ /* 0x001fce0008000000 */
[----:B------:R-:W0:Y:S01]  /*b980*/  MUFU.RCP64H R3, R7 ;  /* 0x0000000700037308 */ /* 0x000e220000001800 */
[----:B---3--:R-:W-:Y:S01]  /*b990*/  FSETP.GEU.AND P1, PT, |R29|, 6.5827683646048100446e-37, PT ;  /* 0x036000001d00780b */ /* 0x008fe20003f2e200 */
[----:B0-----:R-:W-:-:S08]  /*b9a0*/  DFMA R4, -R6, R2, 1 ;  /* 0x3ff000000604742b */ /* 0x001fd00000000102 */
[----:B------:R-:W-:-:S08]  /*b9b0*/  DFMA R4, R4, R4, R4 ;  /* 0x000000040404722b */ /* 0x000fd00000000004 */
[----:B------:R-:W-:-:S08]  /*b9c0*/  DFMA R4, R2, R4, R2 ;  /* 0x000000040204722b */ /* 0x000fd00000000002 */
[----:B------:R-:W-:-:S08]  /*b9d0*/  DFMA R2, -R6, R4, 1 ;  /* 0x3ff000000602742b */ /* 0x000fd00000000104 */
[----:B------:R-:W-:-:S08]  /*b9e0*/  DFMA R2, R4, R2, R4 ;  /* 0x000000020402722b */ /* 0x000fd00000000004 */
[----:B------:R-:W-:-:S08]  /*b9f0*/  DMUL R4, R28, R2 ;  /* 0x000000021c047228 */ /* 0x000fd00000000000 */
[----:B------:R-:W-:-:S08]  /*ba00*/  DFMA R8, -R6, R4, R28 ;  /* 0x000000040608722b */ /* 0x000fd0000000011c */
[----:B------:R-:W-:-:S10]  /*ba10*/  DFMA R2, R2, R8, R4 ;  /* 0x000000080202722b */ /* 0x000fd40000000004 */
[----:B------:R-:W-:-:S05]  /*ba20*/  FFMA R0, RZ, R7, R3 ;  /* 0x00000007ff007223 */ /* 0x000fca0000000003 */
[----:B------:R-:W-:-:S13]  /*ba30*/  FSETP.GT.AND P0, PT, |R0|, 1.469367938527859385e-39, PT ;  /* 0x001000000000780b */ /* 0x000fda0003f04200 */
[----:B------:R-:W-:Y:S05]  /*ba40*/  @P0 BRA P1, `(.L_x_146) ;  /* 0x0000000000100947 */ /* 0x000fea0000800000 */
[----:B------:R-:W-:-:S07]  /*ba50*/  MOV R0, 0xba70 ;  /* 0x0000ba7000007802 */ /* 0x000fce0000000f00 */
[----:B-12---:R-:W-:Y:S05]  /*ba60*/  CALL.REL.NOINC `($__internal_0_$__cuda_sm20_div_rn_f64_full) ;  /* 0x0000000000387944 */ /* 0x006fea0003c00000 */
[----:B------:R-:W-:Y:S01]  /*ba70*/  MOV R2, R8 ;  /* 0x0000000800027202 */ /* 0x000fe20000000f00 */
[----:B------:R-:W-:-:S07]  /*ba80*/  IMAD.MOV.U32 R3, RZ, RZ, R9 ;  /* 0x000000ffff037224 */ /* 0x000fce00078e0009 */
.L_x_146:
[----:B------:R-:W-:Y:S05]  /*ba90*/  BSYNC.RECONVERGENT B0 ;  /* 0x0000000000007941 */ /* 0x000fea0003800200 */
.L_x_145:
[----:B------:R-:W0:Y:S02]  /*baa0*/  F2F.F32.F64 R2, R2 ;  /* 0x0000000200027310 */ /* 0x000e240000301000 */
[----:B0-----:R-:W-:-:S13]  /*bab0*/  FSETP.GEU.AND P0, PT, R2, 0.050000000745058059692, PT ;  /* 0x3d4ccccd0200780b */ /* 0x001fda0003f0e000 */
[----:B------:R-:W-:Y:S05]  /*bac0*/  @P0 EXIT ;  /* 0x000000000000094d */ /* 0x000fea0003800000 */
.L_x_132:
[----:B------:R-:W3:Y:S01]  /*bad0*/  S2R R0, SR_LANEID ;  /* 0x0000000000007919 */ /* 0x000ee20000000000 */
[----:B------:R-:W4:Y:S01]  /*bae0*/  LDC.64 R2, c[0x0][0x398] ;  /* 0x0000e600ff027b82 */ /* 0x000f220000000a00 */
[----:B------:R-:W-:Y:S02]  /*baf0*/  VOTEU.ANY UR4, UPT, PT ;  /* 0x0000000000047886 */ /* 0x000fe400038e0100 */
[----:B------:R-:W-:Y:S02]  /*bb00*/  UFLO.U32 UR5, UR4 ;  /* 0x00000004000572bd */ /* 0x000fe400080e0000 */
[----:B------:R-:W4:Y:S04]  /*bb10*/  POPC R5, UR4 ;  /* 0x0000000400057d09 */ /* 0x000f280008000000 */
[----:B---3--:R-:W-:-:S13]  /*bb20*/  ISETP.EQ.U32.AND P0, PT, R0, UR5, PT ;  /* 0x0000000500007c0c */ /* 0x008fda000bf02070 */
[----:B----4-:R-:W-:Y:S01]  /*bb30*/  @P0 REDG.E.ADD.STRONG.GPU desc[UR8][R2.64], R5 ;  /* 0x000000050200098e */ /* 0x010fe2000c12e108 */
[----:B------:R-:W-:Y:S05]  /*bb40*/  EXIT ;  /* 0x000000000000794d */ /* 0x000fea0003800000 */
        .weak           $__internal_0_$__cuda_sm20_div_rn_f64_full
        .type           $__internal_0_$__cuda_sm20_div_rn_f64_full,@function
        .size           $__internal_0_$__cuda_sm20_div_rn_f64_full,($__internal_1_$__cuda_sm20_sqrt_rn_f32_slowpath - $__internal_0_$__cuda_sm20_div_rn_f64_full)
$__internal_0_$__cuda_sm20_div_rn_f64_full:
[C---:B------:R-:W-:Y:S01]  /*bb50*/  FSETP.GEU.AND P0, PT, |R7|.reuse, 1.469367938527859385e-39, PT ;  /* 0x001000000700780b */ /* 0x040fe20003f0e200 */
[----:B------:R-:W-:Y:S01]  /*bb60*/  IMAD.MOV.U32 R5, RZ, RZ, R29 ;  /* 0x000000ffff057224 */ /* 0x000fe200078e001d */
[C---:B------:R-:W-:Y:S01]  /*bb70*/  LOP3.LUT R2, R7.reuse, 0x800fffff, RZ, 0xc0, !PT ;  /* 0x800fffff07027812 */ /* 0x040fe200078ec0ff */
[----:B------:R-:W-:Y:S01]  /*bb80*/  HFMA2 R10, -RZ, RZ, 0, 5.9604644775390625e-08 ;  /* 0x00000001ff0a7431 */ /* 0x000fe200000001ff */
[----:B------:R-:W-:Y:S01]  /*bb90*/  LOP3.LUT R18, R7, 0x7ff00000, RZ, 0xc0, !PT ;  /* 0x7ff0000007127812 */ /* 0x000fe200078ec0ff */
[----:B------:R-:W-:Y:S01]  /*bba0*/  BSSY.RECONVERGENT B1, `(.L_x_147) ;  /* 0x0000054000017945 */ /* 0x000fe20003800200 */
[----:B------:R-:W-:Y:S02]  /*bbb0*/  LOP3.LUT R3, R2, 0x3ff00000, RZ, 0xfc, !PT ;  /* 0x3ff0000002037812 */ /* 0x000fe400078efcff */
[----:B------:R-:W-:Y:S02]  /*bbc0*/  MOV R2, R6 ;  /* 0x0000000600027202 */ /* 0x000fe40000000f00 */
[----:B------:R-:W-:-:S02]  /*bbd0*/  FSETP.GEU.AND P2, PT, |R5|, 1.469367938527859385e-39, PT ;  /* 0x001000000500780b */ /* 0x000fc40003f4e200 */
[----:B------:R-:W-:Y:S01]  /*bbe0*/  LOP3.LUT R8, R5, 0x7ff00000, RZ, 0xc0, !PT ;  /* 0x7ff0000005087812 */ /* 0x000fe200078ec0ff */
[----:B------:R-:W-:Y:S01]  /*bbf0*/  @!P0 DMUL R2, R6, 8.98846567431157953865e+307 ;  /* 0x7fe0000006028828 */ /* 0x000fe20000000000 */
[----:B------:R-:W-:Y:S02]  /*bc00*/  MOV R4, R28 ;  /* 0x0000001c00047202 */ /* 0x000fe40000000f00 */
[----:B------:R-:W-:Y:S02]  /*bc10*/  ISETP.GE.U32.AND P1, PT, R8, R18, PT ;  /* 0x000000120800720c */ /* 0x000fe40003f26070 */
[----:B------:R-:W-:Y:S01]  /*bc20*/  MOV R19, R8 ;  /* 0x0000000800137202 */ /* 0x000fe20000000f00 */
[----:B------:R-:W0:Y:S04]  /*bc30*/  MUFU.RCP64H R11, R3 ;  /* 0x00000003000b7308 */ /* 0x000e280000001800 */
[----:B------:R-:W-:-:S02]  /*bc40*/  @!P2 LOP3.LUT R9, R7, 0x7ff00000, RZ, 0xc0, !PT ;  /* 0x7ff000000709a812 */ /* 0x000fc400078ec0ff */
[----:B------:R-:W-:Y:S02]  /*bc50*/  @!P0 LOP3.LUT R18, R3, 0x7ff00000, RZ, 0xc0, !PT ;  /* 0x7ff0000003128812 */ /* 0x000fe400078ec0ff */
[----:B------:R-:W-:Y:S02]  /*bc60*/  @!P2 ISETP.GE.U32.AND P3, PT, R8, R9, PT ;  /* 0x000000090800a20c */ /* 0x000fe40003f66070 */
[----:B------:R-:W-:Y:S02]  /*bc70*/  MOV R9, 0x1ca00000 ;  /* 0x1ca0000000097802 */ /* 0x000fe40000000f00 */
[----:B------:R-:W-:Y:S01]  /*bc80*/  IADD3 R21, PT, PT, R18, -0x1, RZ ;  /* 0xffffffff12157810 */ /* 0x000fe20007ffe0ff */
[----:B0-----:R-:W-:-:S08]  /*bc90*/  DFMA R12, R10, -R2, 1 ;  /* 0x3ff000000a0c742b */ /* 0x001fd00000000802 */
[----:B------:R-:W-:-:S08]  /*bca0*/  DFMA R12, R12, R12, R12 ;  /* 0x0000000c0c0c722b */ /* 0x000fd0000000000c */
[----:B------:R-:W-:Y:S01]  /*bcb0*/  DFMA R14, R10, R12, R10 ;  /* 0x0000000c0a0e722b */ /* 0x000fe2000000000a */
[C---:B------:R-:W-:Y:S01]  /*bcc0*/  @!P2 SEL R13, R9.reuse, 0x63400000, !P3 ;  /* 0x63400000090da807 */ /* 0x040fe20005800000 */
[----:B------:R-:W-:Y:S01]  /*bcd0*/  IMAD.MOV.U32 R10, RZ, RZ, R4 ;  /* 0x000000ffff0a7224 */ /* 0x000fe200078e0004 */
[----:B------:R-:W-:Y:S02]  /*bce0*/  SEL R11, R9, 0x63400000, !P1 ;  /* 0x63400000090b7807 */ /* 0x000fe40004800000 */
[--C-:B------:R-:W-:Y:S02]  /*bcf0*/  @!P2 LOP3.LUT R13, R13, 0x80000000, R5.reuse, 0xf8, !PT ;  /* 0x800000000d0da812 */ /* 0x100fe400078ef805 */
[----:B------:R-:W-:Y:S01]  /*bd00*/  LOP3.LUT R11, R11, 0x800fffff, R5, 0xf8, !PT ;  /* 0x800fffff0b0b7812 */ /* 0x000fe200078ef805 */
[----:B------:R-:W-:Y:S01]  /*bd10*/  DFMA R16, R14, -R2, 1 ;  /* 0x3ff000000e10742b */ /* 0x000fe20000000802 */
[----:B------:R-:W-:Y:S02]  /*bd20*/  @!P2 LOP3.LUT R13, R13, 0x100000, RZ, 0xfc, !PT ;  /* 0x001000000d0da812 */ /* 0x000fe400078efcff */
[----:B------:R-:W-:-:S05]  /*bd30*/  @!P2 MOV R12, RZ ;  /* 0x000000ff000ca202 */ /* 0x000fca0000000f00 */
[----:B------:R-:W-:Y:S02]  /*bd40*/  DFMA R16, R14, R16, R14 ;  /* 0x000000100e10722b */ /* 0x000fe4000000000e */
[----:B------:R-:W-:-:S08]  /*bd50*/  @!P2 DFMA R10, R10, 2, -R12 ;  /* 0x400000000a0aa82b */ /* 0x000fd0000000080c */
[----:B------:R-:W-:Y:S02]  /*bd60*/  DMUL R12, R16, R10 ;  /* 0x0000000a100c7228 */ /* 0x000fe40000000000 */
[----:B------:R-:W-:-:S05]  /*bd70*/  @!P2 LOP3.LUT R19, R11, 0x7ff00000, RZ, 0xc0, !PT ;  /* 0x7ff000000b13a812 */ /* 0x000fca00078ec0ff */
[----:B------:R-:W-:Y:S01]  /*bd80*/  VIADD R20, R19, 0xffffffff ;  /* 0xffffffff13147836 */ /* 0x000fe20000000000 */
[----:B------:R-:W-:-:S04]  /*bd90*/  DFMA R14, R12, -R2, R10 ;  /* 0x800000020c0e722b */ /* 0x000fc8000000000a */
[----:B------:R-:W-:-:S04]  /*bda0*/  ISETP.GT.U32.AND P0, PT, R20, 0x7feffffe, PT ;  /* 0x7feffffe1400780c */ /* 0x000fc80003f04070 */
[----:B------:R-:W-:Y:S01]  /*bdb0*/  ISETP.GT.U32.OR P0, PT, R21, 0x7feffffe, P0 ;  /* 0x7feffffe1500780c */ /* 0x000fe20000704470 */
[----:B------:R-:W-:-:S12]  /*bdc0*/  DFMA R12, R16, R14, R12 ;  /* 0x0000000e100c722b */ /* 0x000fd8000000000c */
[----:B------:R-:W-:Y:S05]  /*bdd0*/  @P0 BRA `(.L_x_148) ;  /* 0x00000000006c0947 */ /* 0x000fea0003800000 */
[----:B------:R-:W-:-:S04]  /*bde0*/  LOP3.LUT R5, R7, 0x7ff00000, RZ, 0xc0, !PT ;  /* 0x7ff0000007057812 */ /* 0x000fc800078ec0ff */
[CC--:B------:R-:W-:Y:S02]  /*bdf0*/  VIADDMNMX R4, R8.reuse, -R5.reuse, 0xb9600000, !PT ;  /* 0xb960000008047446 */ /* 0x0c0fe40007800905 */
[----:B------:R-:W-:Y:S02]  /*be00*/  ISETP.GE.U32.AND P0, PT, R8, R5, PT ;  /* 0x000000050800720c */ /* 0x000fe40003f06070 */
[----:B------:R-:W-:Y:S02]  /*be10*/  VIMNMX R4, PT, PT, R4, 0x46a00000, PT ;  /* 0x46a0000004047848 */ /* 0x000fe40003fe0100 */
[----:B------:R-:W-:-:S04]  /*be20*/  SEL R9, R9, 0x63400000, !P0 ;  /* 0x6340000009097807 */ /* 0x000fc80004000000 */
[----:B------:R-:W-:Y:S02]  /*be30*/  IADD3 R14, PT, PT, -R9, R4, RZ ;  /* 0x00000004090e7210 */ /* 0x000fe40007ffe1ff */
[----:B------:R-:W-:-:S03]  /*be40*/  MOV R4, RZ ;  /* 0x000000ff00047202 */ /* 0x000fc60000000f00 */
[----:B------:R-:W-:-:S06]  /*be50*/  VIADD R5, R14, 0x7fe00000 ;  /* 0x7fe000000e057836 */ /* 0x000fcc0000000000 */
[----:B------:R-:W-:-:S10]  /*be60*/  DMUL R8, R12, R4 ;  /* 0x000000040c087228 */ /* 0x000fd40000000000 */
[----:B------:R-:W-:-:S13]  /*be70*/  FSETP.GTU.AND P0, PT, |R9|, 1.469367938527859385e-39, PT ;  /* 0x001000000900780b */ /* 0x000fda0003f0c200 */
[----:B------:R-:W-:Y:S05]  /*be80*/  @P0 BRA `(.L_x_149) ;  /* 0x0000000000940947 */ /* 0x000fea0003800000 */
[----:B------:R-:W-:Y:S01]  /*be90*/  DFMA R2, R12, -R2, R10 ;  /* 0x800000020c02722b */ /* 0x000fe2000000000a */
[----:B------:R-:W-:-:S09]  /*bea0*/  MOV R4, RZ ;  /* 0x000000ff00047202 */ /* 0x000fd20000000f00 */
[C---:B------:R-:W-:Y:S02]  /*beb0*/  FSETP.NEU.AND P0, PT, R3.reuse, RZ, PT ;  /* 0x000000ff0300720b */ /* 0x040fe40003f0d000 */
[----:B------:R-:W-:-:S04]  /*bec0*/  LOP3.LUT R7, R3, 0x80000000, R7, 0x48, !PT ;  /* 0x8000000003077812 */ /* 0x000fc800078e4807 */
[----:B------:R-:W-:-:S07]  /*bed0*/  LOP3.LUT R5, R7, R5, RZ, 0xfc, !PT ;  /* 0x0000000507057212 */ /* 0x000fce00078efcff */
[----:B------:R-:W-:Y:S05]  /*bee0*/  @!P0 BRA `(.L_x_149) ;  /* 0x00000000007c8947 */ /* 0x000fea0003800000 */
[----:B------:R-:W-:Y:S01]  /*bef0*/  IMAD.MOV R3, RZ, RZ, -R14 ;  /* 0x000000ffff037224 */ /* 0x000fe200078e0a0e */
[----:B------:R-:W-:Y:S01]  /*bf00*/  MOV R2, RZ ;  /* 0x000000ff00027202 */ /* 0x000fe20000000f00 */
[----:B------:R-:W-:-:S05]  /*bf10*/  DMUL.RP R4, R12, R4 ;  /* 0x000000040c047228 */ /* 0x000fca0000008000 */
[----:B------:R-:W-:-:S05]  /*bf20*/  DFMA R2, R8, -R2, R12 ;  /* 0x800000020802722b */ /* 0x000fca000000000c */
[----:B------:R-:W-:Y:S02]  /*bf30*/  LOP3.LUT R7, R5, R7, RZ, 0x3c, !PT ;  /* 0x0000000705077212 */ /* 0x000fe400078e3cff */
[----:B------:R-:W-:-:S04]  /*bf40*/  IADD3 R2, PT, PT, -R14, -0x43300000, RZ ;  /* 0xbcd000000e027810 */ /* 0x000fc80007ffe1ff */
[----:B------:R-:W-:-:S04]  /*bf50*/  FSETP.NEU.AND P0, PT, |R3|, R2, PT ;  /* 0x000000020300720b */ /* 0x000fc80003f0d200 */
[----:B------:R-:W-:Y:S02]  /*bf60*/  FSEL R8, R4, R8, !P0 ;  /* 0x0000000804087208 */ /* 0x000fe40004000000 */
[----:B------:R-:W-:Y:S01]  /*bf70*/  FSEL R9, R7, R9, !P0 ;  /* 0x0000000907097208 */ /* 0x000fe20004000000 */
[----:B------:R-:W-:Y:S06]  /*bf80*/  BRA `(.L_x_149) ;  /* 0x0000000000547947 */ /* 0x000fec0003800000 */
.L_x_148:
[----:B------:R-:W-:-:S14]  /*bf90*/  DSETP.NAN.AND P0, PT, R4, R4, PT ;  /* 0x000000040400722a */ /* 0x000fdc0003f08000 */
[----:B------:R-:W-:Y:S05]  /*bfa0*/  @P0 BRA `(.L_x_150) ;  /* 0x0000000000440947 */ /* 0x000fea0003800000 */
[----:B------:R-:W-:-:S14]  /*bfb0*/  DSETP.NAN.AND P0, PT, R6, R6, PT ;  /* 0x000000060600722a */ /* 0x000fdc0003f08000 */
[----:B------:R-:W-:Y:S05]  /*bfc0*/  @P0 BRA `(.L_x_151) ;  /* 0x0000000000300947 */ /* 0x000fea0003800000 */
[----:B------:R-:W-:Y:S01]  /*bfd0*/  ISETP.NE.AND P0, PT, R19, R18, PT ;  /* 0x000000121300720c */ /* 0x000fe20003f05270 */
[----:B------:R-:W-:Y:S01]  /*bfe0*/  IMAD.MOV.U32 R9, RZ, RZ, -0x80000 ;  /* 0xfff80000ff097424 */ /* 0x000fe200078e00ff */
[----:B------:R-:W-:-:S11]  /*bff0*/  MOV R8, 0x0 ;  /* 0x0000000000087802 */ /* 0x000fd60000000f00 */
[----:B------:R-:W-:Y:S05]  /*c000*/  @!P0 BRA `(.L_x_149) ;  /* 0x0000000000348947 */ /* 0x000fea0003800000 */
[----:B------:R-:W-:Y:S02]  /*c010*/  ISETP.NE.AND P0, PT, R19, 0x7ff00000, PT ;  /* 0x7ff000001300780c */ /* 0x000fe40003f05270 */
[----:B------:R-:W-:Y:S02]  /*c020*/  LOP3.LUT R9, R5, 0x80000000, R7, 0x48, !PT ;  /* 0x8000000005097812 */ /* 0x000fe400078e4807 */
[----:B------:R-:W-:-:S13]  /*c030*/  ISETP.EQ.OR P0, PT, R18, RZ, !P0 ;  /* 0x000000ff1200720c */ /* 0x000fda0004702670 */
[----:B------:R-:W-:Y:S02]  /*c040*/  @P0 LOP3.LUT R2, R9, 0x7ff00000, RZ, 0xfc, !PT ;  /* 0x7ff0000009020812 */ /* 0x000fe400078efcff */
[----:B------:R-:W-:Y:S02]  /*c050*/  @!P0 MOV R8, RZ ;  /* 0x000000ff00088202 */ /* 0x000fe40000000f00 */
[----:B------:R-:W-:Y:S01]  /*c060*/  @P0 MOV R8, RZ ;  /* 0x000000ff00080202 */ /* 0x000fe20000000f00 */
[----:B------:R-:W-:Y:S01]  /*c070*/  @P0 IMAD.MOV.U32 R9, RZ, RZ, R2 ;  /* 0x000000ffff090224 */ /* 0x000fe200078e0002 */
[----:B------:R-:W-:Y:S06]  /*c080*/  BRA `(.L_x_149) ;  /* 0x0000000000147947 */ /* 0x000fec0003800000 */
.L_x_151:
[----:B------:R-:W-:Y:S02]  /*c090*/  LOP3.LUT R9, R7, 0x80000, RZ, 0xfc, !PT ;  /* 0x0008000007097812 */ /* 0x000fe400078efcff */
[----:B------:R-:W-:Y:S01]  /*c0a0*/  MOV R8, R6 ;  /* 0x0000000600087202 */ /* 0x000fe20000000f00 */
[----:B------:R-:W-:Y:S06]  /*c0b0*/  BRA `(.L_x_149) ;  /* 0x0000000000087947 */ /* 0x000fec0003800000 */
.L_x_150:
[----:B------:R-:W-:Y:S02]  /*c0c0*/  LOP3.LUT R9, R5, 0x80000, RZ, 0xfc, !PT ;  /* 0x0008000005097812 */ /* 0x000fe400078efcff */
[----:B------:R-:W-:-:S07]  /*c0d0*/  MOV R8, R4 ;  /* 0x0000000400087202 */ /* 0x000fce0000000f00 */
.L_x_149:
[----:B------:R-:W-:Y:S05]  /*c0e0*/  BSYNC.RECONVERGENT B1 ;  /* 0x0000000000017941 */ /* 0x000fea0003800200 */
.L_x_147:
[----:B------:R-:W-:Y:S02]  /*c0f0*/  HFMA2 R3, -RZ, RZ, 0, 0 ;  /* 0x00000000ff037431 */ /* 0x000fe400000001ff */
[----:B------:R-:W-:-:S04]  /*c100*/  IMAD.MOV.U32 R2, RZ, RZ, R0 ;  /* 0x000000ffff027224 */ /* 0x000fc800078e0000 */
[----:B------:R-:W-:Y:S05]  /*c110*/  RET.REL.NODEC R2 `(_Z17simulation_kernelPfiiiPii) ;  /* 0xffffff3c02b87950 */ /* 0x000fea0003c3ffff */
        .weak           $__internal_1_$__cuda_sm20_sqrt_rn_f32_slowpath
        .type           $__internal_1_$__cuda_sm20_sqrt_rn_f32_slowpath,@function
        .size           $__internal_1_$__cuda_sm20_sqrt_rn_f32_slowpath,($__internal_2_$__cuda_sm3x_div_rn_noftz_f32_slowpath - $__internal_1_$__cuda_sm20_sqrt_rn_f32_slowpath)
$__internal_1_$__cuda_sm20_sqrt_rn_f32_slowpath:
[----:B------:R-:W-:-:S13]  /*c120*/  LOP3.LUT P0, RZ, R13, 0x7fffffff, RZ, 0xc0, !PT ;  /* 0x7fffffff0dff7812 */ /* 0x000fda000780c0ff */
[----:B------:R-:W-:Y:S01]  /*c130*/  @!P0 MOV R17, R13 ;  /* 0x0000000d00118202 */ /* 0x000fe20000000f00 */
[----:B------:R-:W-:Y:S06]  /*c140*/  @!P0 BRA `(.L_x_152) ;  /* 0x0000000000408947 */ /* 0x000fec0003800000 */
[----:B------:R-:W-:-:S13]  /*c150*/  FSETP.GEU.FTZ.AND P0, PT, R13, RZ, PT ;  /* 0x000000ff0d00720b */ /* 0x000fda0003f1e000 */
[----:B------:R-:W-:Y:S01]  /*c160*/  @!P0 IMAD.MOV.U32 R17, RZ, RZ, 0x7fffffff ;  /* 0x7fffffffff118424 */ /* 0x000fe200078e00ff */
[----:B------:R-:W-:Y:S06]  /*c170*/  @!P0 BRA `(.L_x_152) ;  /* 0x0000000000348947 */ /* 0x000fec0003800000 */
[----:B------:R-:W-:-:S13]  /*c180*/  FSETP.GTU.FTZ.AND P0, PT, |R13|, +INF , PT ;  /* 0x7f8000000d00780b */ /* 0x000fda0003f1c200 */
[----:B------:R-:W-:Y:S01]  /*c190*/  @P0 FADD.FTZ R17, R13, 1 ;  /* 0x3f8000000d110421 */ /* 0x000fe20000010000 */
[----:B------:R-:W-:Y:S06]  /*c1a0*/  @P0 BRA `(.L_x_152) ;  /* 0x0000000000280947 */ /* 0x000fec0003800000 */
[----:B------:R-:W-:-:S13]  /*c1b0*/  FSETP.NEU.FTZ.AND P0, PT, |R13|, +INF , PT ;  /* 0x7f8000000d00780b */ /* 0x000fda0003f1d200 */
[----:B------:R-:W-:-:S04]  /*c1c0*/  @P0 FFMA R17, R13, 1.84467440737095516160e+19, RZ ;  /* 0x5f8000000d110823 */ /* 0x000fc800000000ff */
[----:B------:R-:W0:Y:S02]  /*c1d0*/  @P0 MUFU.RSQ R14, R17 ;  /* 0x00000011000e0308 */ /* 0x000e240000001400 */
[----:B0-----:R-:W-:Y:S01]  /*c1e0*/  @P0 FMUL.FTZ R16, R17, R14 ;  /* 0x0000000e11100220 */ /* 0x001fe20000410000 */
[----:B------:R-:W-:-:S03]  /*c1f0*/  @P0 FMUL.FTZ R14, R14, 0.5 ;  /* 0x3f0000000e0e0820 */ /* 0x000fc60000410000 */
[----:B------:R-:W-:-:S04]  /*c200*/  @P0 FADD.FTZ R15, -R16, -RZ ;  /* 0x800000ff100f0221 */ /* 0x000fc80000010100 */
[----:B------:R-:W-:Y:S01]  /*c210*/  @P0 FFMA R15, R16, R15, R17 ;  /* 0x0000000f100f0223 */ /* 0x000fe20000000011 */
[----:B------:R-:W-:-:S03]  /*c220*/  @!P0 MOV R17, R13 ;  /* 0x0000000d00118202 */ /* 0x000fc60000000f00 */
[----:B------:R-:W-:-:S04]  /*c230*/  @P0 FFMA R14, R15, R14, R16 ;  /* 0x0000000e0f0e0223 */ /* 0x000fc80000000010 */
[----:B------:R-:W-:-:S07]  /*c240*/  @P0 FMUL.FTZ R17, R14, 2.3283064365386962891e-10 ;  /* 0x2f8000000e110820 */ /* 0x000fce0000410000 */
.L_x_152:
[----:B------:R-:W-:-:S04]  /*c250*/  HFMA2 R13, -RZ, RZ, 0, 0 ;  /* 0x00000000ff0d7431 */ /* 0x000fc800000001ff */
[----:B------:R-:W-:Y:S05]  /*c260*/  RET.REL.NODEC R12 `(_Z17simulation_kernelPfiiiPii) ;  /* 0xffffff3c0c647950 */ /* 0x000fea0003c3ffff */
        .weak           $__internal_2_$__cuda_sm3x_div_rn_noftz_f32_slowpath
        .type           $__internal_2_$__cuda_sm3x_div_rn_noftz_f32_slowpath,@function
        .size           $__internal_2_$__cuda_sm3x_div_rn_noftz_f32_slowpath,(.L_x_164 - $__internal_2_$__cuda_sm3x_div_rn_noftz_f32_slowpath)
$__internal_2_$__cuda_sm3x_div_rn_noftz_f32_slowpath:
[--C-:B------:R-:W-:Y:S01]  /*c270*/  SHF.R.U32.HI R7, RZ, 0x17, R5.reuse ;  /* 0x00000017ff077819 */ /* 0x100fe20000011605 */
[----:B------:R-:W-:Y:S01]  /*c280*/  IMAD.MOV.U32 R9, RZ, RZ, R5 ;  /* 0x000000ffff097224 */ /* 0x000fe200078e0005 */
[----:B------:R-:W-:Y:S02]  /*c290*/  SHF.R.U32.HI R2, RZ, 0x17, R4 ;  /* 0x00000017ff027819 */ /* 0x000fe40000011604 */
[----:B------:R-:W-:Y:S02]  /*c2a0*/  LOP3.LUT R7, R7, 0xff, RZ, 0xc0, !PT ;  /* 0x000000ff07077812 */ /* 0x000fe400078ec0ff */
[----:B------:R-:W-:Y:S02]  /*c2b0*/  LOP3.LUT R2, R2, 0xff, RZ, 0xc0, !PT ;  /* 0x000000ff02027812 */ /* 0x000fe400078ec0ff */
[----:B------:R-:W-:Y:S01]  /*c2c0*/  MOV R8, R4 ;  /* 0x0000000400087202 */ /* 0x000fe20000000f00 */
[----:B------:R-:W-:Y:S01]  /*c2d0*/  VIADD R12, R7, 0xffffffff ;  /* 0xffffffff070c7836 */ /* 0x000fe20000000000 */
[----:B------:R-:W-:-:S04]  /*c2e0*/  IADD3 R11, PT, PT, R2, -0x1, RZ ;  /* 0xffffffff020b7810 */ /* 0x000fc80007ffe0ff */
[----:B------:R-:W-:-:S04]  /*c2f0*/  ISETP.GT.U32.AND P0, PT, R12, 0xfd, PT ;  /* 0x000000fd0c00780c */ /* 0x000fc80003f04070 */
[----:B------:R-:W-:-:S13]  /*c300*/  ISETP.GT.U32.OR P0, PT, R11, 0xfd, P0 ;  /* 0x000000fd0b00780c */ /* 0x000fda0000704470 */
[----:B------:R-:W-:Y:S01]  /*c310*/  @!P0 MOV R10, RZ ;  /* 0x000000ff000a8202 */ /* 0x000fe20000000f00 */
[----:B------:R-:W-:Y:S06]  /*c320*/  @!P0 BRA `(.L_x_153) ;  /* 0x00000000005c8947 */ /* 0x000fec0003800000 */
[----:B------:R-:W-:Y:S02]  /*c330*/  FSETP.GTU.FTZ.AND P0, PT, |R4|, +INF , PT ;  /* 0x7f8000000400780b */ /* 0x000fe40003f1c200 */
[----:B------:R-:W-:-:S04]  /*c340*/  FSETP.GTU.FTZ.AND P1, PT, |R5|, +INF , PT ;  /* 0x7f8000000500780b */ /* 0x000fc80003f3c200 */
[----:B------:R-:W-:-:S13]  /*c350*/  PLOP3.LUT P0, PT, P0, P1, PT, 0xf8, 0x8f ;  /* 0x00000000008f781c */ /* 0x000fda0000703f70 */
[----:B------:R-:W-:Y:S05]  /*c360*/  @P0 BRA `(.L_x_154) ;  /* 0x0000000400440947 */ /* 0x000fea0003800000 */
[----:B------:R-:W-:-:S13]  /*c370*/  LOP3.LUT P0, RZ, R9, 0x7fffffff, R8, 0xc8, !PT ;  /* 0x7fffffff09ff7812 */ /* 0x000fda000780c808 */
[----:B------:R-:W-:Y:S05]  /*c380*/  @!P0 BRA `(.L_x_155) ;  /* 0x0000000400348947 */ /* 0x000fea0003800000 */
[C---:B------:R-:W-:Y:S02]  /*c390*/  FSETP.NEU.FTZ.AND P2, PT, |R4|.reuse, +INF , PT ;  /* 0x7f8000000400780b */ /* 0x040fe40003f5d200 */
[----:B------:R-:W-:Y:S02]  /*c3a0*/  FSETP.NEU.FTZ.AND P1, PT, |R5|, +INF , PT ;  /* 0x7f8000000500780b */ /* 0x000fe40003f3d200 */
[----:B------:R-:W-:-:S11]  /*c3b0*/  FSETP.NEU.FTZ.AND P0, PT, |R4|, +INF , PT ;  /* 0x7f8000000400780b */ /* 0x000fd60003f1d200 */
[----:B------:R-:W-:Y:S05]  /*c3c0*/  @!P1 BRA !P2, `(.L_x_155) ;  /* 0x0000000400249947 */ /* 0x000fea0005000000 */
[----:B------:R-:W-:-:S04]  /*c3d0*/  LOP3.LUT P2, RZ, R8, 0x7fffffff, RZ, 0xc0, !PT ;  /* 0x7fffffff08ff7812 */ /* 0x000fc8000784c0ff */
[----:B------:R-:W-:-:S13]  /*c3e0*/  PLOP3.LUT P1, PT, P1, P2, PT, 0x2f, 0xf2 ;  /* 0x0000000000f2781c */ /* 0x000fda0000f24577 */
[----:B------:R-:W-:Y:S05]  /*c3f0*/  @P1 BRA `(.L_x_156) ;  /* 0x0000000400101947 */ /* 0x000fea0003800000 */
[----:B------:R-:W-:-:S04]  /*c400*/  LOP3.LUT P1, RZ, R9, 0x7fffffff, RZ, 0xc0, !PT ;  /* 0x7fffffff09ff7812 */ /* 0x000fc8000782c0ff */
[----:B------:R-:W-:-:S13]  /*c410*/  PLOP3.LUT P0, PT, P0, P1, PT, 0x2f, 0xf2 ;  /* 0x0000000000f2781c */ /* 0x000fda0000702577 */
[----:B------:R-:W-:Y:S05]  /*c420*/  @P0 BRA `(.L_x_157) ;  /* 0x0000000000f80947 */ /* 0x000fea0003800000 */
[----:B------:R-:W-:Y:S02]  /*c430*/  ISETP.GE.AND P0, PT, R11, RZ, PT ;  /* 0x000000ff0b00720c */ /* 0x000fe40003f06270 */
[----:B------:R-:W-:-:S11]  /*c440*/  ISETP.GE.AND P1, PT, R12, RZ, PT ;  /* 0x000000ff0c00720c */ /* 0x000fd60003f26270 */
[----:B------:R-:W-:Y:S01]  /*c450*/  @P0 MOV R10, RZ ;  /* 0x000000ff000a0202 */ /* 0x000fe20000000f00 */
[----:B------:R-:W-:Y:S02]  /*c460*/  @!P0 IMAD.MOV.U32 R10, RZ, RZ, -0x40 ;  /* 0xffffffc0ff0a8424 */ /* 0x000fe400078e00ff */
[----:B------:R-:W-:Y:S01]  /*c470*/  @!P0 FFMA R8, R4, 1.84467440737095516160e+19, RZ ;  /* 0x5f80000004088823 */ /* 0x000fe200000000ff */
[----:B------:R-:W-:Y:S02]  /*c480*/  @!P1 FFMA R9, R5, 1.84467440737095516160e+19, RZ ;  /* 0x5f80000005099823 */ /* 0x000fe400000000ff */
[----:B------:R-:W-:-:S07]  /*c490*/  @!P1 IADD3 R10, PT, PT, R10, 0x40, RZ ;  /* 0x000000400a0a9810 */ /* 0x000fce0007ffe0ff */
.L_x_153:
[----:B------:R-:W-:-:S04]  /*c4a0*/  LEA R4, R7, 0xc0800000, 0x17 ;  /* 0xc080000007047811 */ /* 0x000fc800078eb8ff */
[----:B------:R-:W-:Y:S01]  /*c4b0*/  IADD3 R9, PT, PT, -R4, R9, RZ ;  /* 0x0000000904097210 */ /* 0x000fe20007ffe1ff */
[----:B------:R-:W-:-:S03]  /*c4c0*/  VIADD R4, R2, 0xffffff81 ;  /* 0xffffff8102047836 */ /* 0x000fc60000000000 */
[----:B------:R-:W0:Y:S01]  /*c4d0*/  MUFU.RCP R5, R9 ;  /* 0x0000000900057308 */ /* 0x000e220000001000 */
[----:B------:R-:W-:Y:S01]  /*c4e0*/  FADD.FTZ R11, -R9, -RZ ;  /* 0x800000ff090b7221 */ /* 0x000fe20000010100 */
[C---:B------:R-:W-:Y:S01]  /*c4f0*/  IMAD R2, R4.reuse, -0x800000, R8 ;  /* 0xff80000004027824 */ /* 0x040fe200078e0208 */
[----:B------:R-:W-:-:S04]  /*c500*/  IADD3 R7, PT, PT, R4, 0x7f, -R7 ;  /* 0x0000007f04077810 */ /* 0x000fc80007ffe807 */
[----:B------:R-:W-:Y:S01]  /*c510*/  IADD3 R7, PT, PT, R7, R10, RZ ;  /* 0x0000000a07077210 */ /* 0x000fe20007ffe0ff */
[----:B0-----:R-:W-:-:S04]  /*c520*/  FFMA R12, R5, R11, 1 ;  /* 0x3f800000050c7423 */ /* 0x001fc8000000000b */
[----:B------:R-:W-:-:S04]  /*c530*/  FFMA R12, R5, R12, R5 ;  /* 0x0000000c050c7223 */ /* 0x000fc80000000005 */
[----:B------:R-:W-:-:S04]  /*c540*/  FFMA R5, R2, R12, RZ ;  /* 0x0000000c02057223 */ /* 0x000fc800000000ff */
[----:B------:R-:W-:-:S04]  /*c550*/  FFMA R8, R11, R5, R2 ;  /* 0x000000050b087223 */ /* 0x000fc80000000002 */
[----:B------:R-:W-:-:S04]  /*c560*/  FFMA R13, R12, R8, R5 ;  /* 0x000000080c0d7223 */ /* 0x000fc80000000005 */
[----:B------:R-:W-:-:S04]  /*c570*/  FFMA R8, R11, R13, R2 ;  /* 0x0000000d0b087223 */ /* 0x000fc80000000002 */
[----:B------:R-:W-:-:S05]  /*c580*/  FFMA R5, R12, R8, R13 ;  /* 0x000000080c057223 */ /* 0x000fca000000000d */
[----:B------:R-:W-:-:S04]  /*c590*/  SHF.R.U32.HI R2, RZ, 0x17, R5 ;  /* 0x00000017ff027819 */ /* 0x000fc80000011605 */
[----:B------:R-:W-:-:S04]  /*c5a0*/  LOP3.LUT R2, R2, 0xff, RZ, 0xc0, !PT ;  /* 0x000000ff02027812 */ /* 0x000fc800078ec0ff */
[----:B------:R-:W-:-:S05]  /*c5b0*/  IADD3 R10, PT, PT, R2, R7, RZ ;  /* 0x00000007020a7210 */ /* 0x000fca0007ffe0ff */
[----:B------:R-:W-:-:S05]  /*c5c0*/  VIADD R2, R10, 0xffffffff ;  /* 0xffffffff0a027836 */ /* 0x000fca0000000000 */
[----:B------:R-:W-:-:S13]  /*c5d0*/  ISETP.GE.U32.AND P0, PT, R2, 0xfe, PT ;  /* 0x000000fe0200780c */ /* 0x000fda0003f06070 */
[----:B------:R-:W-:Y:S05]  /*c5e0*/  @!P0 BRA `(.L_x_158) ;  /* 0x0000000000808947 */ /* 0x000fea0003800000 */
[----:B------:R-:W-:-:S13]  /*c5f0*/  ISETP.GT.AND P0, PT, R10, 0xfe, PT ;  /* 0x000000fe0a00780c */ /* 0x000fda0003f04270 */
[----:B------:R-:W-:Y:S05]  /*c600*/  @P0 BRA `(.L_x_159) ;  /* 0x00000000006c0947 */ /* 0x000fea0003800000 */
[----:B------:R-:W-:-:S13]  /*c610*/  ISETP.GE.AND P0, PT, R10, 0x1, PT ;  /* 0x000000010a00780c */ /* 0x000fda0003f06270 */
[----:B------:R-:W-:Y:S05]  /*c620*/  @P0 BRA `(.L_x_160) ;  /* 0x0000000000980947 */ /* 0x000fea0003800000 */
[----:B------:R-:W-:Y:S02]  /*c630*/  ISETP.GE.AND P0, PT, R10, -0x18, PT ;  /* 0xffffffe80a00780c */ /* 0x000fe40003f06270 */
[----:B------:R-:W-:-:S11]  /*c640*/  LOP3.LUT R5, R5, 0x80000000, RZ, 0xc0, !PT ;  /* 0x8000000005057812 */ /* 0x000fd600078ec0ff */
[----:B------:R-:W-:Y:S05]  /*c650*/  @!P0 BRA `(.L_x_160) ;  /* 0x00000000008c8947 */ /* 0x000fea0003800000 */
[-CC-:B------:R-:W-:Y:S01]  /*c660*/  FFMA.RZ R2, R12, R8.reuse, R13.reuse ;  /* 0x000000080c027223 */ /* 0x180fe2000000c00d */
[----:B------:R-:W-:Y:S01]  /*c670*/  IADD3 R9, PT, PT, R10, 0x20, RZ ;  /* 0x000000200a097810 */ /* 0x000fe20007ffe0ff */
[-CC-:B------:R-:W-:Y:S01]  /*c680*/  FFMA.RM R7, R12, R8.reuse, R13.reuse ;  /* 0x000000080c077223 */ /* 0x180fe2000000400d */
[----:B------:R-:W-:Y:S02]  /*c690*/  ISETP.NE.AND P2, PT, R10, RZ, PT ;  /* 0x000000ff0a00720c */ /* 0x000fe40003f45270 */
[----:B------:R-:W-:Y:S01]  /*c6a0*/  LOP3.LUT R4, R2, 0x7fffff, RZ, 0xc0, !PT ;  /* 0x007fffff02047812 */ /* 0x000fe200078ec0ff */
[----:B------:R-:W-:Y:S01]  /*c6b0*/  FFMA.RP R2, R12, R8, R13 ;  /* 0x000000080c027223 */ /* 0x000fe2000000800d */
[----:B------:R-:W-:Y:S02]  /*c6c0*/  ISETP.NE.AND P1, PT, R10, RZ, PT ;  /* 0x000000ff0a00720c */ /* 0x000fe40003f25270 */
[----:B------:R-:W-:Y:S02]  /*c6d0*/  LOP3.LUT R4, R4, 0x800000, RZ, 0xfc, !PT ;  /* 0x0080000004047812 */ /* 0x000fe400078efcff */
[----:B------:R-:W-:-:S02]  /*c6e0*/  IADD3 R8, PT, PT, -R10, RZ, RZ ;  /* 0x000000ff0a087210 */ /* 0x000fc40007ffe1ff */
[----:B------:R-:W-:Y:S02]  /*c6f0*/  SHF.L.U32 R9, R4, R9, RZ ;  /* 0x0000000904097219 */ /* 0x000fe400000006ff */
[----:B------:R-:W-:Y:S02]  /*c700*/  FSETP.NEU.FTZ.AND P0, PT, R2, R7, PT ;  /* 0x000000070200720b */ /* 0x000fe40003f1d000 */
[----:B------:R-:W-:Y:S02]  /*c710*/  SEL R7, R8, RZ, P2 ;  /* 0x000000ff08077207 */ /* 0x000fe40001000000 */
[----:B------:R-:W-:Y:S02]  /*c720*/  ISETP.NE.AND P1, PT, R9, RZ, P1 ;  /* 0x000000ff0900720c */ /* 0x000fe40000f25270 */
[----:B------:R-:W-:Y:S02]  /*c730*/  SHF.R.U32.HI R7, RZ, R7, R4 ;  /* 0x00000007ff077219 */ /* 0x000fe40000011604 */
[----:B------:R-:W-:-:S02]  /*c740*/  PLOP3.LUT P0, PT, P0, P1, PT, 0xf8, 0x8f ;  /* 0x00000000008f781c */ /* 0x000fc40000703f70 */
[----:B------:R-:W-:Y:S02]  /*c750*/  SHF.R.U32.HI R9, RZ, 0x1, R7 ;  /* 0x00000001ff097819 */ /* 0x000fe40000011607 */
[----:B------:R-:W-:-:S04]  /*c760*/  SEL R2, RZ, 0x1, !P0 ;  /* 0x00000001ff027807 */ /* 0x000fc80004000000 */
[----:B------:R-:W-:-:S04]  /*c770*/  LOP3.LUT R2, R2, 0x1, R9, 0xf8, !PT ;  /* 0x0000000102027812 */ /* 0x000fc800078ef809 */
[----:B------:R-:W-:-:S05]  /*c780*/  LOP3.LUT R2, R2, R7, RZ, 0xc0, !PT ;  /* 0x0000000702027212 */ /* 0x000fca00078ec0ff */
[----:B------:R-:W-:-:S05]  /*c790*/  IMAD.IADD R2, R9, 0x1, R2 ;  /* 0x0000000109027824 */ /* 0x000fca00078e0202 */
[----:B------:R-:W-:Y:S01]  /*c7a0*/  LOP3.LUT R5, R2, R5, RZ, 0xfc, !PT ;  /* 0x0000000502057212 */ /* 0x000fe200078efcff */
[----:B------:R-:W-:Y:S06]  /*c7b0*/  BRA `(.L_x_160) ;  /* 0x0000000000347947 */ /* 0x000fec0003800000 */
.L_x_159:
[----:B------:R-:W-:-:S04]  /*c7c0*/  LOP3.LUT R5, R5, 0x80000000, RZ, 0xc0, !PT ;  /* 0x8000000005057812 */ /* 0x000fc800078ec0ff */
[----:B------:R-:W-:Y:S01]  /*c7d0*/  LOP3.LUT R5, R5, 0x7f800000, RZ, 0xfc, !PT ;  /* 0x7f80000005057812 */ /* 0x000fe200078efcff */
[----:B------:R-:W-:Y:S06]  /*c7e0*/  BRA `(.L_x_160) ;  /* 0x0000000000287947 */ /* 0x000fec0003800000 */
.L_x_158:
[----:B------:R-:W-:Y:S01]  /*c7f0*/  LEA R5, R7, R5, 0x17 ;  /* 0x0000000507057211 */ /* 0x000fe200078eb8ff */
[----:B------:R-:W-:Y:S06]  /*c800*/  BRA `(.L_x_160) ;  /* 0x0000000000207947 */ /* 0x000fec0003800000 */
.L_x_157:
[----:B------:R-:W-:-:S04]  /*c810*/  LOP3.LUT R5, R9, 0x80000000, R8, 0x48, !PT ;  /* 0x8000000009057812 */ /* 0x000fc800078e4808 */
[----:B------:R-:W-:Y:S01]  /*c820*/  LOP3.LUT R5, R5, 0x7f800000, RZ, 0xfc, !PT ;  /* 0x7f80000005057812 */ /* 0x000fe200078efcff */
[----:B------:R-:W-:Y:S06]  /*c830*/  BRA `(.L_x_160) ;  /* 0x0000000000147947 */ /* 0x000fec0003800000 */
.L_x_156:
[----:B------:R-:W-:Y:S01]  /*c840*/  LOP3.LUT R5, R9, 0x80000000, R8, 0x48, !PT ;  /* 0x8000000009057812 */ /* 0x000fe200078e4808 */
[----:B------:R-:W-:Y:S06]  /*c850*/  BRA `(.L_x_160) ;  /* 0x00000000000c7947 */ /* 0x000fec0003800000 */
.L_x_155:
[----:B------:R-:W0:Y:S01]  /*c860*/  MUFU.RSQ R5, -QNAN ;  /* 0xffc0000000057908 */ /* 0x000e220000001400 */
[----:B------:R-:W-:Y:S05]  /*c870*/  BRA `(.L_x_160) ;  /* 0x0000000000047947 */ /* 0x000fea0003800000 */
.L_x_154:
[----:B------:R-:W-:-:S07]  /*c880*/  FADD.FTZ R5, R4, R5 ;  /* 0x0000000504057221 */ /* 0x000fce0000010000 */
.L_x_160:
[----:B------:R-:W-:-:S04]  /*c890*/  HFMA2 R7, -RZ, RZ, 0, 0 ;  /* 0x00000000ff077431 */ /* 0x000fc800000001ff */
[----:B0-----:R-:W-:Y:S05]  /*c8a0*/  RET.REL.NODEC R6 `(_Z17simulation_kernelPfiiiPii) ;  /* 0xffffff3406d47950 */ /* 0x001fea0003c3ffff */
.L_x_161:
[----:B------:R-:W-:-:S00]  /*c8b0*/  BRA `(.L_x_161) ;  /* 0xfffffffc00fc7947 */ /* 0x000fc0000383ffff */
[----:B------:R-:W-:-:S00]  /*c8c0*/  NOP ;  /* 0x0000000000007918 */ /* 0x000fc00000000000 */
        /* <DEDUP_REMOVED lines=11> */
.L_x_164:


//--------------------- .nv.global.init           --------------------------
	.section	.nv.global.init,"aw",@progbits
	.align	4
.nv.global.init:
	.type		mrg32k3aM1SubSeq,@object
	.size		mrg32k3aM1SubSeq,(mrg32k3aM2SubSeq - mrg32k3aM1SubSeq)
mrg32k3aM1SubSeq:
        /*0000*/ 	.byte	0x0b, 0xcc, 0xee, 0x04, 0x73, 0x29, 0x8b, 0x6f, 0xf6, 0x53, 0x03, 0xf6, 0x23, 0xf6, 0xea, 0xda
        /* <DEDUP_REMOVED lines=125> */
	.type		mrg32k3aM2SubSeq,@object
	.size		mrg32k3aM2SubSeq,(mrg32k3aM1 - mrg32k3aM2SubSeq)
mrg32k3aM2SubSeq:
        /* <DEDUP_REMOVED lines=126> */
	.type		mrg32k3aM1,@object
	.size		mrg32k3aM1,(mrg32k3aM1Seq - mrg32k3aM1)
mrg32k3aM1:
        /* <DEDUP_REMOVED lines=144> */
	.type		mrg32k3aM1Seq,@object
	.size		mrg32k3aM1Seq,(mrg32k3aM2 - mrg32k3aM1Seq)
mrg32k3aM1Seq:
        /* <DEDUP_REMOVED lines=144> */
	.type		mrg32k3aM2,@object
	.size		mrg32k3aM2,(mrg32k3aM2Seq - mrg32k3aM2)
mrg32k3aM2:
        /* <DEDUP_REMOVED lines=144> */
	.type		mrg32k3aM2Seq,@object
	.size		mrg32k3aM2Seq,(precalc_xorwow_matrix - mrg32k3aM2Seq)
mrg32k3aM2Seq:
        /* <DEDUP_REMOVED lines=144> */
	.type		precalc_xorwow_matrix,@object
	.size		precalc_xorwow_matrix,(precalc_xorwow_offset_matrix - precalc_xorwow_matrix)
precalc_xorwow_matrix:
        /* <DEDUP_REMOVED lines=6400> */
	.type		precalc_xorwow_offset_matrix,@object
	.size		precalc_xorwow_offset_matrix,(.L_1 - precalc_xorwow_offset_matrix)
precalc_xorwow_offset_matrix:
        /* <DEDUP_REMOVED lines=6400> */
.L_1:


//--------------------- .nv.shared.reserved.0     --------------------------
	.section	.nv.shared.reserved.0,"aw",@nobits
	.weak		__nv_reservedSMEM_offset_0_alias
	.size		__nv_reservedSMEM_offset_0_alias, 0, 64
	.other		__nv_reservedSMEM_offset_0_alias,@"STO_CUDA_RESERVED_SHARED STV_DEFAULT"
__nv_reservedSMEM_offset_0_alias:
	.zero		0
	.zero		64


//--------------------- .nv.constant0._Z17simulation_kernelPfiiiPii --------------------------
	.section	.nv.constant0._Z17simulation_kernelPfiiiPii,"a",@progbits
	.sectionflags	@""
	.align	4
.nv.constant0._Z17simulation_kernelPfiiiPii:
	.zero		932


//--------------------- SYMBOLS --------------------------

	.type		.nv.reservedSmem.offset0,@object
	.size		.nv.reservedSmem.offset0,0x4
